	.target	sm_100a

	.elftype	@"ET_EXEC"


//--------------------- .note.nv.tkinfo           --------------------------
	.section	.note.nv.tkinfo,"",@"SHT_NOTE"
	.sectionflags	@"SHF_NOTE_NV_TKINFO"
	.tkinfo
        /*0018*/ 	.word	0x00000002
        /*0030*/ 	.string	""
        /*0030*/ 	.string	"ptxas"
        /*0030*/ 	.string	"Cuda compilation tools, release 13.0, V13.0.88"
        /*0030*/ 	.string	"Build cuda_13.0.r13.0/compiler.36424714_0"
        /*0030*/ 	.string	"-arch sm_100a -m 64 "



//--------------------- .note.nv.cuinfo           --------------------------
	.section	.note.nv.cuinfo,"",@"SHT_NOTE"
	.sectionflags	@"SHF_NOTE_NV_CUINFO"
        /*0018*/ 	.short	0x0002
        /*001a*/ 	.short	0x0064
        /*001c*/ 	.short	0x0082
	.zero		2


//--------------------- .nv.info                  --------------------------
	.section	.nv.info,"",@"SHT_CUDA_INFO"
	.align	4


	//----- nvinfo : EIATTR_REGCOUNT
	.align		4
        /*0000*/ 	.byte	0x04, 0x2f
        /*0002*/ 	.short	(.L_34 - .L_33)
	.align		4
.L_33:
        /*0004*/ 	.word	index@(_ZN7cutlass13device_kernelINS_4fmha6kernel36Sm100FmhaFwdKernelTmaWarpspecializedIN4cute5tupleIJiiiNS5_IJNS5_IJiiEEEiEEEEEENS1_10collective38Sm100FmhaFwdMainloopTmaWarpspecializedINS_6half_tEffNS5_IJNS4_1CILi256EEENSC_ILi128EEENSC_ILi16EEEEEENS5_IJiNSC_ILi1EEES7_EEENS5_IJiSH_NS5_IJNS5_IJNSC_ILi0EEEiEEEiEEEEEESM_NS9_10CausalMaskILb1EEENS5_IJNSC_ILi2EEESH_SH_EEENSC_ILb0EEEEENS9_38Sm100FmhaFwdEpilogueTmaWarpspecializedISB_fNS5_IJSE_SF_SE_EEESI_NS5_IJSH_S7_EEESR_EENS2_23IndividualTileSchedulerENS2_41Sm100FmhaCtxKernelWarpspecializedScheduleEEEEEvNT_6ParamsE)
        /*0008*/ 	.word	0x00000080


	//----- nvinfo : EIATTR_FRAME_SIZE
	.align		4
.L_34:
        /*000c*/ 	.byte	0x04, 0x11
        /*000e*/ 	.short	(.L_36 - .L_35)
	.align		4
.L_35:
        /*0010*/ 	.word	index@($__internal_3_$__cuda_sm3x_div_rn_noftz_f32_slowpath)
        /*0014*/ 	.word	0x00000078


	//----- nvinfo : EIATTR_FRAME_SIZE
	.align		4
.L_36:
        /*0018*/ 	.byte	0x04, 0x11
        /*001a*/ 	.short	(.L_38 - .L_37)
	.align		4
.L_37:
        /*001c*/ 	.word	index@($__internal_2_$__cuda_sm10x_tcgen05_guardrail_trap_unallocated_columns_being_dealloced)
        /*0020*/ 	.word	0x00000078


	//----- nvinfo : EIATTR_FRAME_SIZE
	.align		4
.L_38:
        /*0024*/ 	.byte	0x04, 0x11
        /*0026*/ 	.short	(.L_40 - .L_39)
	.align		4
.L_39:
        /*0028*/ 	.word	index@($__internal_1_$__cuda_sm10x_tcgen05_guardrail_trap_phase_invalid_during_alloc)
        /*002c*/ 	.word	0x00000078


	//----- nvinfo : EIATTR_FRAME_SIZE
	.align		4
.L_40:
        /*0030*/ 	.byte	0x04, 0x11
        /*0032*/ 	.short	(.L_42 - .L_41)
	.align		4
.L_41:
        /*0034*/ 	.word	index@($__internal_0_$__cuda_sm10x_tcgen05_guardrail_trap_col_being_dealloced_not_returned_by_alloc)
        /*0038*/ 	.word	0x00000078


	//----- nvinfo : EIATTR_FRAME_SIZE
	.align		4
.L_42:
        /*003c*/ 	.byte	0x04, 0x11
        /*003e*/ 	.short	(.L_44 - .L_43)
	.align		4
.L_43:
        /*0040*/ 	.word	index@(_ZN7cutlass13device_kernelINS_4fmha6kernel36Sm100FmhaFwdKernelTmaWarpspecializedIN4cute5tupleIJiiiNS5_IJNS5_IJiiEEEiEEEEEENS1_10collective38Sm100FmhaFwdMainloopTmaWarpspecializedINS_6half_tEffNS5_IJNS4_1CILi256EEENSC_ILi128EEENSC_ILi16EEEEEENS5_IJiNSC_ILi1EEES7_EEENS5_IJiSH_NS5_IJNS5_IJNSC_ILi0EEEiEEEiEEEEEESM_NS9_10CausalMaskILb1EEENS5_IJNSC_ILi2EEESH_SH_EEENSC_ILb0EEEEENS9_38Sm100FmhaFwdEpilogueTmaWarpspecializedISB_fNS5_IJSE_SF_SE_EEESI_NS5_IJSH_S7_EEESR_EENS2_23IndividualTileSchedulerENS2_41Sm100FmhaCtxKernelWarpspecializedScheduleEEEEEvNT_6ParamsE)
        /*0044*/ 	.word	0x00000078


	//----- nvinfo : EIATTR_MIN_STACK_SIZE
	.align		4
.L_44:
        /*0048*/ 	.byte	0x04, 0x12
        /*004a*/ 	.short	(.L_46 - .L_45)
	.align		4
.L_45:
        /*004c*/ 	.word	index@(_ZN7cutlass13device_kernelINS_4fmha6kernel36Sm100FmhaFwdKernelTmaWarpspecializedIN4cute5tupleIJiiiNS5_IJNS5_IJiiEEEiEEEEEENS1_10collective38Sm100FmhaFwdMainloopTmaWarpspecializedINS_6half_tEffNS5_IJNS4_1CILi256EEENSC_ILi128EEENSC_ILi16EEEEEENS5_IJiNSC_ILi1EEES7_EEENS5_IJiSH_NS5_IJNS5_IJNSC_ILi0EEEiEEEiEEEEEESM_NS9_10CausalMaskILb1EEENS5_IJNSC_ILi2EEESH_SH_EEENSC_ILb0EEEEENS9_38Sm100FmhaFwdEpilogueTmaWarpspecializedISB_fNS5_IJSE_SF_SE_EEESI_NS5_IJSH_S7_EEESR_EENS2_23IndividualTileSchedulerENS2_41Sm100FmhaCtxKernelWarpspecializedScheduleEEEEEvNT_6ParamsE)
        /*0050*/ 	.word	0x00000078
.L_46:


//--------------------- .nv.compat                --------------------------
	.section	.nv.compat,"",@"SHT_CUDA_COMPAT_INFO"
	.align	4
        /*0000*/ 	.byte	0x02, 0x09, 0x01, 0x00, 0x02, 0x02, 0x02, 0x00, 0x02, 0x05, 0x05, 0x00, 0x03, 0x07, 0x01, 0x01
        /*0010*/ 	.byte	0x02, 0x03, 0x01, 0x00, 0x02, 0x06, 0x01, 0x00, 0x04, 0x0b, 0x08, 0x00, 0x01, 0x00, 0x00, 0x00
        /*0020*/ 	.byte	0x00, 0x00, 0x00, 0x00


//--------------------- .nv.info._ZN7cutlass13device_kernelINS_4fmha6kernel36Sm100FmhaFwdKernelTmaWarpspecializedIN4cute5tupleIJiiiNS5_IJNS5_IJiiEEEiEEEEEENS1_10collective38Sm100FmhaFwdMainloopTmaWarpspecializedINS_6half_tEffNS5_IJNS4_1CILi256EEENSC_ILi128EEENSC_ILi16EEEEEENS5_IJiNSC_ILi1EEES7_EEENS5_IJiSH_NS5_IJNS5_IJNSC_ILi0EEEiEEEiEEEEEESM_NS9_10CausalMaskILb1EEENS5_IJNSC_ILi2EEESH_SH_EEENSC_ILb0EEEEENS9_38Sm100FmhaFwdEpilogueTmaWarpspecializedISB_fNS5_IJSE_SF_SE_EEESI_NS5_IJSH_S7_EEESR_EENS2_23IndividualTileSchedulerENS2_41Sm100FmhaCtxKernelWarpspecializedScheduleEEEEEvNT_6ParamsE --------------------------
	.section	.nv.info._ZN7cutlass13device_kernelINS_4fmha6kernel36Sm100FmhaFwdKernelTmaWarpspecializedIN4cute5tupleIJiiiNS5_IJNS5_IJiiEEEiEEEEEENS1_10collective38Sm100FmhaFwdMainloopTmaWarpspecializedINS_6half_tEffNS5_IJNS4_1CILi256EEENSC_ILi128EEENSC_ILi16EEEEEENS5_IJiNSC_ILi1EEES7_EEENS5_IJiSH_NS5_IJNS5_IJNSC_ILi0EEEiEEEiEEEEEESM_NS9_10CausalMaskILb1EEENS5_IJNSC_ILi2EEESH_SH_EEENSC_ILb0EEEEENS9_38Sm100FmhaFwdEpilogueTmaWarpspecializedISB_fNS5_IJSE_SF_SE_EEESI_NS5_IJSH_S7_EEESR_EENS2_23IndividualTileSchedulerENS2_41Sm100FmhaCtxKernelWarpspecializedScheduleEEEEEvNT_6ParamsE,"",@"SHT_CUDA_INFO"
	.sectionflags	@""
	.align	4


	//----- nvinfo : EIATTR_CUDA_API_VERSION
	.align		4
        /*0000*/ 	.byte	0x04, 0x37
        /*0002*/ 	.short	(.L_48 - .L_47)
.L_47:
        /*0004*/ 	.word	0x00000082


	//----- nvinfo : EIATTR_KPARAM_INFO
	.align		4
.L_48:
        /*0008*/ 	.byte	0x04, 0x17
        /*000a*/ 	.short	(.L_50 - .L_49)
.L_49:
        /*000c*/ 	.word	0x00000000
        /*0010*/ 	.short	0x0000
        /*0012*/ 	.short	0x0000
        /*0014*/ 	.byte	0x00, 0xf0, 0x01, 0x18


	//----- nvinfo : EIATTR_AT_ENTRY_FRAGMENTS
	.align		4
.L_50:
        /*0018*/ 	.byte	0x04, 0x4f
        /*001a*/ 	.short	(.L_52 - .L_51)


	//   ....[0]....
.L_51:
        /*001c*/ 	.word	0x00000006


	//----- nvinfo : EIATTR_RESERVED_SMEM_USED
	.align		4
.L_52:
        /*0020*/ 	.byte	0x01, 0x41
	.zero		2


	//----- nvinfo : EIATTR_SPARSE_MMA_MASK
	.align		4
        /*0024*/ 	.byte	0x03, 0x50
        /*0026*/ 	.short	0x0000


	//----- nvinfo : EIATTR_TCGEN05_1CTA_USED
	.align		4
        /*0028*/ 	.byte	0x01, 0x51
	.zero		2


	//----- nvinfo : EIATTR_MAXREG_COUNT
	.align		4
        /*002c*/ 	.byte	0x03, 0x1b
        /*002e*/ 	.short	0x0080


	//----- nvinfo : EIATTR_NUM_BARRIERS
	.align		4
        /*0030*/ 	.byte	0x02, 0x4c
        /*0032*/ 	.byte	0x01
	.zero		1


	//----- nvinfo : EIATTR_EXTERNS
	.align		4
        /*0034*/ 	.byte	0x04, 0x0f
        /*0036*/ 	.short	(.L_54 - .L_53)


	//   ....[0]....
	.align		4
.L_53:
        /*0038*/ 	.word	index@(vprintf)


	//   ....[1]....
	.align		4
        /*003c*/ 	.word	index@(__assertfail)


	//----- nvinfo : EIATTR_ANNOTATIONS
	.align		4
.L_54:
        /*0040*/ 	.byte	0x04, 0x55
        /*0042*/ 	.short	(.L_56 - .L_55)


	//   ....[0]....
.L_55:
        /*0044*/ 	.word	0x00000001
        /*0048*/ 	.byte	0x60, 0xc6, 0x00, 0x00, 0x01, 0x00, 0x00, 0x00, 0xc0, 0xc6, 0x00, 0x00, 0x01, 0x00, 0x00, 0x00
        /* <DEDUP_REMOVED lines=34> */
        /*0278*/ 	.byte	0xd0, 0x4b, 0x01, 0x00, 0x01, 0x00, 0x00, 0x00, 0x20, 0x4c, 0x01, 0x00


	//----- nvinfo : EIATTR_MERCURY_ISA_VERSION
	.align		4
.L_56:
        /*0284*/ 	.byte	0x03, 0x5f
        /*0286*/ 	.short	0x0101


	//----- nvinfo : EIATTR_INT_WARP_WIDE_INSTR_OFFSETS
	.align		4
        /*0288*/ 	.byte	0x04, 0x31
        /*028a*/ 	.short	(.L_58 - .L_57)


	//   ....[0]....
.L_57:
        /*028c*/ 	.word	0x00017460


	//   ....[1]....
        /*0290*/ 	.word	0x00017480


	//   ....[2]....
        /*0294*/ 	.word	0x000174b0


	//----- nvinfo : EIATTR_COOP_GROUP_MASK_REGIDS
	.align		4
.L_58:
        /*0298*/ 	.byte	0x04, 0x29
        /*029a*/ 	.short	(.L_60 - .L_59)


	//   ....[0]....
.L_59:
        /*029c*/ 	.word	0xffffffff


	//   ....[1]....
        /*02a0*/ 	.word	0xffffffff


	//   ....[2]....
        /*02a4*/ 	.word	0xffffffff


	//   ....[3]....
        /*02a8*/ 	.word	0xffffffff


	//   ....[4]....
        /*02ac*/ 	.word	0xffffffff


	//   ....[5]....
        /*02b0*/ 	.word	0xffffffff


	//   ....[6]....
        /*02b4*/ 	.word	0xffffffff


	//   ....[7]....
        /*02b8*/ 	.word	0xffffffff


	//   ....[8]....
        /*02bc*/ 	.word	0xffffffff


	//   ....[9]....
        /*02c0*/ 	.word	0xffffffff


	//   ....[10]....
        /*02c4*/ 	.word	0xffffffff


	//   ....[11]....
        /*02c8*/ 	.word	0xffffffff


	//   ....[12]....
        /*02cc*/ 	.word	0xffffffff


	//   ....[13]....
        /*02d0*/ 	.word	0xffffffff


	//   ....[14]....
        /*02d4*/ 	.word	0xffffffff


	//   ....[15]....
        /*02d8*/ 	.word	0xffffffff


	//   ....[16]....
        /*02dc*/ 	.word	0xffffffff


	//   ....[17]....
        /*02e0*/ 	.word	0xffffffff


	//   ....[18]....
        /*02e4*/ 	.word	0xffffffff


	//----- nvinfo : EIATTR_COOP_GROUP_INSTR_OFFSETS
	.align		4
.L_60:
        /*02e8*/ 	.byte	0x04, 0x28
        /*02ea*/ 	.short	(.L_62 - .L_61)


	//   ....[0]....
.L_61:
        /*02ec*/ 	.word	0x00000110


	//   ....[1]....
        /*02f0*/ 	.word	0x000008d0


	//   ....[2]....
        /*02f4*/ 	.word	0x00000b00


	//   ....[3]....
        /*02f8*/ 	.word	0x00000c30


	//   ....[4]....
        /*02fc*/ 	.word	0x00000d70


	//   ....[5]....
        /*0300*/ 	.word	0x00001030


	//   ....[6]....
        /*0304*/ 	.word	0x00001220


	//   ....[7]....
        /*0308*/ 	.word	0x00001330


	//   ....[8]....
        /*030c*/ 	.word	0x00001490


	//   ....[9]....
        /*0310*/ 	.word	0x000015f0


	//   ....[10]....
        /*0314*/ 	.word	0x000017f0


	//   ....[11]....
        /*0318*/ 	.word	0x00001a00


	//   ....[12]....
        /*031c*/ 	.word	0x00001a30


	//   ....[13]....
        /*0320*/ 	.word	0x000070b0


	//   ....[14]....
        /*0324*/ 	.word	0x000077d0


	//   ....[15]....
        /*0328*/ 	.word	0x000098b0


	//   ....[16]....
        /*032c*/ 	.word	0x0000df20


	//   ....[17]....
        /*0330*/ 	.word	0x00017360


	//   ....[18]....
        /*0334*/ 	.word	0x00017580


	//----- nvinfo : EIATTR_REG_RECONFIG
	.align		4
.L_62:
        /*0338*/ 	.byte	0x01, 0x54
	.zero		2


	//----- nvinfo : EIATTR_VRC_CTA_INIT_COUNT
	.align		4
        /*033c*/ 	.byte	0x02, 0x4a
        /*033e*/ 	.byte	0x80
	.zero		1


	//----- nvinfo : EIATTR_SYSCALL_OFFSETS
	.align		4
        /*0340*/ 	.byte	0x04, 0x46
        /*0342*/ 	.short	(.L_64 - .L_63)


	//   ....[0]....
.L_63:
        /*0344*/ 	.word	0x00003d80


	//   ....[1]....
        /*0348*/ 	.word	0x00003e50


	//   ....[2]....
        /*034c*/ 	.word	0x00003ec0


	//   ....[3]....
        /*0350*/ 	.word	0x00003f30


	//   ....[4]....
        /*0354*/ 	.word	0x00003fa0


	//   ....[5]....
        /*0358*/ 	.word	0x00004040


	//   ....[6]....
        /*035c*/ 	.word	0x00004100


	//   ....[7]....
        /*0360*/ 	.word	0x000041a0


	//   ....[8]....
        /*0364*/ 	.word	0x00004240


	//   ....[9]....
        /*0368*/ 	.word	0x000042e0


	//   ....[10]....
        /*036c*/ 	.word	0x00004350


	//   ....[11]....
        /*0370*/ 	.word	0x000043f0


	//   ....[12]....
        /*0374*/ 	.word	0x00004490


	//   ....[13]....
        /*0378*/ 	.word	0x00004500


	//   ....[14]....
        /*037c*/ 	.word	0x000045a0


	//   ....[15]....
        /*0380*/ 	.word	0x00004640


	//   ....[16]....
        /*0384*/ 	.word	0x000046e0


	//   ....[17]....
        /*0388*/ 	.word	0x00004780


	//   ....[18]....
        /*038c*/ 	.word	0x000047f0


	//   ....[19]....
        /*0390*/ 	.word	0x00004890


	//   ....[20]....
        /*0394*/ 	.word	0x00004930


	//   ....[21]....
        /*0398*/ 	.word	0x000049a0


	//   ....[22]....
        /*039c*/ 	.word	0x00004a40


	//   ....[23]....
        /*03a0*/ 	.word	0x00004ae0


	//   ....[24]....
        /*03a4*/ 	.word	0x00004b80


	//   ....[25]....
        /*03a8*/ 	.word	0x00004c20


	//   ....[26]....
        /*03ac*/ 	.word	0x00004c90


	//   ....[27]....
        /*03b0*/ 	.word	0x00004d30


	//   ....[28]....
        /*03b4*/ 	.word	0x00004dd0


	//   ....[29]....
        /*03b8*/ 	.word	0x00004e40


	//   ....[30]....
        /*03bc*/ 	.word	0x00004ee0


	//   ....[31]....
        /*03c0*/ 	.word	0x00004f80


	//   ....[32]....
        /*03c4*/ 	.word	0x00005020


	//   ....[33]....
        /*03c8*/ 	.word	0x000050c0


	//   ....[34]....
        /*03cc*/ 	.word	0x00005160


	//   ....[35]....
        /*03d0*/ 	.word	0x00005200


	//   ....[36]....
        /*03d4*/ 	.word	0x00005270


	//   ....[37]....
        /*03d8*/ 	.word	0x00005310


	//   ....[38]....
        /*03dc*/ 	.word	0x000053b0


	//   ....[39]....
        /*03e0*/ 	.word	0x00005420


	//   ....[40]....
        /*03e4*/ 	.word	0x000054c0


	//   ....[41]....
        /*03e8*/ 	.word	0x00005560


	//   ....[42]....
        /*03ec*/ 	.word	0x00005600


	//   ....[43]....
        /*03f0*/ 	.word	0x000056a0


	//   ....[44]....
        /*03f4*/ 	.word	0x00005710


	//   ....[45]....
        /*03f8*/ 	.word	0x000057b0


	//   ....[46]....
        /*03fc*/ 	.word	0x00005850


	//   ....[47]....
        /*0400*/ 	.word	0x000058c0


	//   ....[48]....
        /*0404*/ 	.word	0x00005950


	//   ....[49]....
        /*0408*/ 	.word	0x000059f0


	//   ....[50]....
        /*040c*/ 	.word	0x00005a90


	//   ....[51]....
        /*0410*/ 	.word	0x00005b30


	//   ....[52]....
        /*0414*/ 	.word	0x00005ba0


	//   ....[53]....
        /*0418*/ 	.word	0x00005c30


	//   ....[54]....
        /*041c*/ 	.word	0x00005cd0


	//   ....[55]....
        /*0420*/ 	.word	0x00005d40


	//   ....[56]....
        /*0424*/ 	.word	0x00005de0


	//   ....[57]....
        /*0428*/ 	.word	0x00005e80


	//   ....[58]....
        /*042c*/ 	.word	0x00005f20


	//   ....[59]....
        /*0430*/ 	.word	0x00005fc0


	//   ....[60]....
        /*0434*/ 	.word	0x000071e0


	//   ....[61]....
        /*0438*/ 	.word	0x000073c0


	//   ....[62]....
        /*043c*/ 	.word	0x00007660


	//   ....[63]....
        /*0440*/ 	.word	0x00007900


	//   ....[64]....
        /*0444*/ 	.word	0x00007ae0


	//   ....[65]....
        /*0448*/ 	.word	0x00007fc0


	//   ....[66]....
        /*044c*/ 	.word	0x000089c0


	//   ....[67]....
        /*0450*/ 	.word	0x00008c50


	//   ....[68]....
        /*0454*/ 	.word	0x00009af0


	//   ....[69]....
        /*0458*/ 	.word	0x00009c60


	//   ....[70]....
        /*045c*/ 	.word	0x00009dd0


	//   ....[71]....
        /*0460*/ 	.word	0x00009f40


	//   ....[72]....
        /*0464*/ 	.word	0x0000a4d0


	//   ....[73]....
        /*0468*/ 	.word	0x0000d000


	//   ....[74]....
        /*046c*/ 	.word	0x0000d300


	//   ....[75]....
        /*0470*/ 	.word	0x0000dd30


	//   ....[76]....
        /*0474*/ 	.word	0x0000e160


	//   ....[77]....
        /*0478*/ 	.word	0x0000e2d0


	//   ....[78]....
        /*047c*/ 	.word	0x0000e440


	//   ....[79]....
        /*0480*/ 	.word	0x0000e5b0


	//   ....[80]....
        /*0484*/ 	.word	0x00011380


	//   ....[81]....
        /*0488*/ 	.word	0x00013ed0


	//   ....[82]....
        /*048c*/ 	.word	0x000141e0


	//   ....[83]....
        /*0490*/ 	.word	0x00014bc0


	//----- nvinfo : EIATTR_MBARRIER_INSTR_OFFSETS
	.align		4
.L_64:
        /*0494*/ 	.byte	0x04, 0x39
        /*0496*/ 	.short	(.L_66 - .L_65)


	//   ....[0]....
.L_65:
        /*0498*/ 	.word	0x000009b0
        /*049c*/ 	.word	0x000000ff
        /*04a0*/ 	.word	0x00005000
        /*04a4*/ 	.short	0x0100
        /*04a6*/ 	.byte	0x05
	.zero		1


	//   ....[1]....
        /*04a8*/ 	.word	0x000009c0
        /*04ac*/ 	.word	0x000000ff
        /*04b0*/ 	.word	0x00005010
        /*04b4*/ 	.short	0x0100
        /*04b6*/ 	.byte	0x05
	.zero		1


	//   ....[2]....
        /*04b8*/ 	.word	0x000009d0
        /*04bc*/ 	.word	0x000000ff
        /*04c0*/ 	.word	0x00005008
        /*04c4*/ 	.short	0x0100
        /*04c6*/ 	.byte	0x05
	.zero		1


	//   ....[3]....
        /*04c8*/ 	.word	0x000009e0
        /*04cc*/ 	.word	0x000000ff
        /*04d0*/ 	.word	0x00005018
        /*04d4*/ 	.short	0x0100
        /*04d6*/ 	.byte	0x05
	.zero		1


	//   ....[4]....
        /*04d8*/ 	.word	0x00000bc0
        /*04dc*/ 	.word	0x000000ff
        /*04e0*/ 	.word	0x00005020
        /*04e4*/ 	.short	0x0100
        /*04e6*/ 	.byte	0x05
	.zero		1


	//   ....[5]....
        /*04e8*/ 	.word	0x00000bd0
        /*04ec*/ 	.word	0x000000ff
        /*04f0*/ 	.word	0x00005038
        /*04f4*/ 	.short	0x0100
        /*04f6*/ 	.byte	0x05
	.zero		1


	//   ....[6]....
        /*04f8*/ 	.word	0x00000be0
        /*04fc*/ 	.word	0x000000ff
        /*0500*/ 	.word	0x00005028
        /*0504*/ 	.short	0x0100
        /*0506*/ 	.byte	0x05
	.zero		1


	//   ....[7]....
        /*0508*/ 	.word	0x00000bf0
        /*050c*/ 	.word	0x000000ff
        /*0510*/ 	.word	0x00005040
        /*0514*/ 	.short	0x0100
        /*0516*/ 	.byte	0x05
	.zero		1


	//   ....[8]....
        /*0518*/ 	.word	0x00000c00
        /*051c*/ 	.word	0x000000ff
        /*0520*/ 	.word	0x00005030
        /*0524*/ 	.short	0x0100
        /*0526*/ 	.byte	0x05
	.zero		1


	//   ....[9]....
        /*0528*/ 	.word	0x00000c10
        /*052c*/ 	.word	0x000000ff
        /*0530*/ 	.word	0x00005048
        /*0534*/ 	.short	0x0100
        /*0536*/ 	.byte	0x05
	.zero		1


	//   ....[10]....
        /*0538*/ 	.word	0x00000d40
        /*053c*/ 	.word	0x000000ff
        /*0540*/ 	.word	0x00005050
        /*0544*/ 	.short	0x0100
        /*0546*/ 	.byte	0x06
	.zero		1


	//   ....[11]....
        /*0548*/ 	.word	0x00000d50
        /*054c*/ 	.word	0x000000ff
        /*0550*/ 	.word	0x00005058
        /*0554*/ 	.short	0x0100
        /*0556*/ 	.byte	0x06
	.zero		1


	//   ....[12]....
        /*0558*/ 	.word	0x00000f00
        /*055c*/ 	.word	0x000000ff
        /*0560*/ 	.word	0x00005060
        /*0564*/ 	.short	0x0100
        /*0566*/ 	.byte	0x06
	.zero		1


	//   ....[13]....
        /*0568*/ 	.word	0x00000f10
        /*056c*/ 	.word	0x000000ff
        /*0570*/ 	.word	0x00005068
        /*0574*/ 	.short	0x0100
        /*0576*/ 	.byte	0x06
	.zero		1


	//   ....[14]....
        /*0578*/ 	.word	0x000010f0
        /*057c*/ 	.word	0x000000ff
        /*0580*/ 	.word	0x00005070
        /*0584*/ 	.short	0x0100
        /*0586*/ 	.byte	0x05
	.zero		1


	//   ....[15]....
        /*0588*/ 	.word	0x00001100
        /*058c*/ 	.word	0x000000ff
        /*0590*/ 	.word	0x00005078
        /*0594*/ 	.short	0x0100
        /*0596*/ 	.byte	0x05
	.zero		1


	//   ....[16]....
        /*0598*/ 	.word	0x00001300
        /*059c*/ 	.word	0x000000ff
        /*05a0*/ 	.word	0x00005080
        /*05a4*/ 	.short	0x0100
        /*05a6*/ 	.byte	0x05
	.zero		1


	//   ....[17]....
        /*05a8*/ 	.word	0x00001310
        /*05ac*/ 	.word	0x000000ff
        /*05b0*/ 	.word	0x00005088
        /*05b4*/ 	.short	0x0100
        /*05b6*/ 	.byte	0x05
	.zero		1


	//   ....[18]....
        /*05b8*/ 	.word	0x00001440
        /*05bc*/ 	.word	0x000000ff
        /*05c0*/ 	.word	0x00005090
        /*05c4*/ 	.short	0x0100
        /*05c6*/ 	.byte	0x08
	.zero		1


	//   ....[19]....
        /*05c8*/ 	.word	0x00001450
        /*05cc*/ 	.word	0x000000ff
        /*05d0*/ 	.word	0x000050a0
        /*05d4*/ 	.short	0x0100
        /*05d6*/ 	.byte	0x08
	.zero		1


	//   ....[20]....
        /*05d8*/ 	.word	0x00001460
        /*05dc*/ 	.word	0x000000ff
        /*05e0*/ 	.word	0x00005098
        /*05e4*/ 	.short	0x0100
        /*05e6*/ 	.byte	0x08
	.zero		1


	//   ....[21]....
        /*05e8*/ 	.word	0x00001470
        /*05ec*/ 	.word	0x000000ff
        /*05f0*/ 	.word	0x000050a8
        /*05f4*/ 	.short	0x0100
        /*05f6*/ 	.byte	0x08
	.zero		1


	//   ....[22]....
        /*05f8*/ 	.word	0x000015a0
        /*05fc*/ 	.word	0x000000ff
        /*0600*/ 	.word	0x000050b0
        /*0604*/ 	.short	0x0100
        /*0606*/ 	.byte	0x08
	.zero		1


	//   ....[23]....
        /*0608*/ 	.word	0x000015b0
        /*060c*/ 	.word	0x000000ff
        /*0610*/ 	.word	0x000050c0
        /*0614*/ 	.short	0x0100
        /*0616*/ 	.byte	0x08
	.zero		1


	//   ....[24]....
        /*0618*/ 	.word	0x000015c0
        /*061c*/ 	.word	0x000000ff
        /*0620*/ 	.word	0x000050b8
        /*0624*/ 	.short	0x0100
        /*0626*/ 	.byte	0x08
	.zero		1


	//   ....[25]....
        /*0628*/ 	.word	0x000015d0
        /*062c*/ 	.word	0x000000ff
        /*0630*/ 	.word	0x000050c8
        /*0634*/ 	.short	0x0100
        /*0636*/ 	.byte	0x08
	.zero		1


	//   ....[26]....
        /*0638*/ 	.word	0x000016c0
        /*063c*/ 	.word	0x000000ff
        /*0640*/ 	.word	0x000050d0
        /*0644*/ 	.short	0x0100
        /*0646*/ 	.byte	0x05
	.zero		1


	//   ....[27]....
        /*0648*/ 	.word	0x000016d0
        /*064c*/ 	.word	0x000000ff
        /*0650*/ 	.word	0x000050d8
        /*0654*/ 	.short	0x0100
        /*0656*/ 	.byte	0x05
	.zero		1


	//   ....[28]....
        /*0658*/ 	.word	0x00001bb0
        /*065c*/ 	.word	0x000000ff
        /*0660*/ 	.word	0x00005000
        /*0664*/ 	.short	0x010a
        /*0666*/ 	.byte	0x04
	.zero		1


	//   ....[29]....
        /*0668*/ 	.word	0x00001bf0
        /*066c*/ 	.word	0x000000ff
        /*0670*/ 	.word	0x00005020
        /*0674*/ 	.short	0x010a
        /*0676*/ 	.byte	0x04
	.zero		1


	//   ....[30]....
        /*0678*/ 	.word	0x00001c80
        /*067c*/ 	.word	0x000000ff
        /*0680*/ 	.word	0x00005058
        /*0684*/ 	.short	0x010a
        /*0686*/ 	.byte	0x04
	.zero		1


	//   ....[31]....
        /*0688*/ 	.word	0x00001d70
        /*068c*/ 	.word	0x000000ff
        /*0690*/ 	.word	0x00005008
        /*0694*/ 	.short	0x010a
        /*0696*/ 	.byte	0x04
	.zero		1


	//   ....[32]....
        /*0698*/ 	.word	0x00001dd0
        /*069c*/ 	.word	0x000000ff
        /*06a0*/ 	.word	0x00005068
        /*06a4*/ 	.short	0x010a
        /*06a6*/ 	.byte	0x04
	.zero		1


	//   ....[33]....
        /*06a8*/ 	.word	0x00001f10
        /*06ac*/ 	.word	0x000000ff
        /*06b0*/ 	.word	0x00005028
        /*06b4*/ 	.short	0x010a
        /*06b6*/ 	.byte	0x04
	.zero		1


	//   ....[34]....
        /*06b8*/ 	.word	0x00001f50
        /*06bc*/ 	.word	0x000000ff
        /*06c0*/ 	.word	0x000050a0
        /*06c4*/ 	.short	0x010a
        /*06c6*/ 	.byte	0x04
	.zero		1


	//   ....[35]....
        /*06c8*/ 	.word	0x00001f90
        /*06cc*/ 	.word	0x000000ff
        /*06d0*/ 	.word	0x00005058
        /*06d4*/ 	.short	0x010a
        /*06d6*/ 	.byte	0x04
	.zero		1


	//   ....[36]....
        /*06d8*/ 	.word	0x00002560
        /*06dc*/ 	.word	0x000000ff
        /*06e0*/ 	.word	0x00005020
        /*06e4*/ 	.short	0x010a
        /*06e6*/ 	.byte	0x0c
	.zero		1


	//   ....[37]....
        /*06e8*/ 	.word	0x000026d0
        /*06ec*/ 	.word	0x000000ff
        /*06f0*/ 	.word	0x000050a8
        /*06f4*/ 	.short	0x010a
        /*06f6*/ 	.byte	0x04
	.zero		1


	//   ....[38]....
        /*06f8*/ 	.word	0x00002740
        /*06fc*/ 	.word	0x000000ff
        /*0700*/ 	.word	0x00005068
        /*0704*/ 	.short	0x010a
        /*0706*/ 	.byte	0x04
	.zero		1


	//   ....[39]....
        /*0708*/ 	.word	0x00002db0
        /*070c*/ 	.word	0x000000ff
        /*0710*/ 	.word	0x00005020
        /*0714*/ 	.short	0x010a
        /*0716*/ 	.byte	0x07
	.zero		1


	//   ....[40]....
        /*0718*/ 	.word	0x00002e00
        /*071c*/ 	.word	0x000000ff
        /*0720*/ 	.word	0x000050a0
        /*0724*/ 	.short	0x010a
        /*0726*/ 	.byte	0x04
	.zero		1


	//   ....[41]....
        /*0728*/ 	.word	0x00002e70
        /*072c*/ 	.word	0x000000ff
        /*0730*/ 	.word	0x00005058
        /*0734*/ 	.short	0x010a
        /*0736*/ 	.byte	0x04
	.zero		1


	//   ....[42]....
        /*0738*/ 	.word	0x000034a0
        /*073c*/ 	.word	0x000000ff
        /*0740*/ 	.word	0x000050a8
        /*0744*/ 	.short	0x010a
        /*0746*/ 	.byte	0x04
	.zero		1


	//   ....[43]....
        /*0748*/ 	.word	0x00003510
        /*074c*/ 	.word	0x000000ff
        /*0750*/ 	.word	0x00005068
        /*0754*/ 	.short	0x010a
        /*0756*/ 	.byte	0x04
	.zero		1


	//   ....[44]....
        /*0758*/ 	.word	0x00003be0
        /*075c*/ 	.word	0x00000012
        /*0760*/ 	.word	0x000050c0
        /*0764*/ 	.short	0x010a
        /*0766*/ 	.byte	0xff
	.zero		1


	//   ....[45]....
        /*0768*/ 	.word	0x00006590
        /*076c*/ 	.word	0x00000012
        /*0770*/ 	.word	0x000050b0
        /*0774*/ 	.short	0x0101
        /*0776*/ 	.byte	0xff
	.zero		1


	//   ....[46]....
        /*0778*/ 	.word	0x000068c0
        /*077c*/ 	.word	0x00000012
        /*0780*/ 	.word	0x000050c8
        /*0784*/ 	.short	0x010a
        /*0786*/ 	.byte	0xff
	.zero		1


	//   ....[47]....
        /*0788*/ 	.word	0x00006bc0
        /*078c*/ 	.word	0x00000012
        /*0790*/ 	.word	0x000050b8
        /*0794*/ 	.short	0x0101
        /*0796*/ 	.byte	0xff
	.zero		1


	//   ....[48]....
        /*0798*/ 	.word	0x00006d10
        /*079c*/ 	.word	0x00000013
        /*07a0*/ 	.word	0x00005070
        /*07a4*/ 	.short	0x010a
        /*07a6*/ 	.byte	0xff
	.zero		1


	//   ....[49]....
        /*07a8*/ 	.word	0x00006d90
        /*07ac*/ 	.word	0x00000000
        /*07b0*/ 	.word	0x00000000
        /*07b4*/ 	.short	0x0101
        /*07b6*/ 	.byte	0xff
	.zero		1


	//   ....[50]....
        /*07b8*/ 	.word	0x00006dc0
        /*07bc*/ 	.word	0x00000013
        /*07c0*/ 	.word	0x00005080
        /*07c4*/ 	.short	0x010a
        /*07c6*/ 	.byte	0xff
	.zero		1


	//   ....[51]....
        /*07c8*/ 	.word	0x00006f40
        /*07cc*/ 	.word	0x00000013
        /*07d0*/ 	.word	0x00005070
        /*07d4*/ 	.short	0x010a
        /*07d6*/ 	.byte	0xff
	.zero		1


	//   ....[52]....
        /*07d8*/ 	.word	0x00007090
        /*07dc*/ 	.word	0x00000013
        /*07e0*/ 	.word	0x00005090
        /*07e4*/ 	.short	0x010a
        /*07e6*/ 	.byte	0xff
	.zero		1


	//   ....[53]....
        /*07e8*/ 	.word	0x00007470
        /*07ec*/ 	.word	0x00000000
        /*07f0*/ 	.word	0x00000000
        /*07f4*/ 	.short	0x0101
        /*07f6*/ 	.byte	0xff
	.zero		1


	//   ....[54]....
        /*07f8*/ 	.word	0x000074f0
        /*07fc*/ 	.word	0x00000000
        /*0800*/ 	.word	0x00000000
        /*0804*/ 	.short	0x0101
        /*0806*/ 	.byte	0xff
	.zero		1


	//   ....[55]....
        /*0808*/ 	.word	0x00007540
        /*080c*/ 	.word	0x00000013
        /*0810*/ 	.word	0x00005080
        /*0814*/ 	.short	0x010a
        /*0816*/ 	.byte	0xff
	.zero		1


	//   ....[56]....
        /*0818*/ 	.word	0x000077b0
        /*081c*/ 	.word	0x00000013
        /*0820*/ 	.word	0x00005098
        /*0824*/ 	.short	0x010a
        /*0826*/ 	.byte	0xff
	.zero		1


	//   ....[57]....
        /*0828*/ 	.word	0x00007b70
        /*082c*/ 	.word	0x00000000
        /*0830*/ 	.word	0x00000000
        /*0834*/ 	.short	0x0101
        /*0836*/ 	.byte	0xff
	.zero		1


	//   ....[58]....
        /*0838*/ 	.word	0x00007c10
        /*083c*/ 	.word	0x00000002
        /*0840*/ 	.word	0x00000000
        /*0844*/ 	.short	0x0101
        /*0846*/ 	.byte	0xff
	.zero		1


	//   ....[59]....
        /*0848*/ 	.word	0x00007cc0
        /*084c*/ 	.word	0x00000002
        /*0850*/ 	.word	0x00000000
        /*0854*/ 	.short	0x0101
        /*0856*/ 	.byte	0xff
	.zero		1


	//   ....[60]....
        /*0858*/ 	.word	0x00007d00
        /*085c*/ 	.word	0x0000001a
        /*0860*/ 	.word	0x00005070
        /*0864*/ 	.short	0x010a
        /*0866*/ 	.byte	0xff
	.zero		1


	//   ....[61]....
        /*0868*/ 	.word	0x00007d70
        /*086c*/ 	.word	0x00000000
        /*0870*/ 	.word	0x00000000
        /*0874*/ 	.short	0x0101
        /*0876*/ 	.byte	0xff
	.zero		1


	//   ....[62]....
        /*0878*/ 	.word	0x00007dc0
        /*087c*/ 	.word	0x0000001a
        /*0880*/ 	.word	0x00005090
        /*0884*/ 	.short	0x010a
        /*0886*/ 	.byte	0xff
	.zero		1


	//   ....[63]....
        /*0888*/ 	.word	0x00007e60
        /*088c*/ 	.word	0x0000001a
        /*0890*/ 	.word	0x000050c0
        /*0894*/ 	.short	0x010a
        /*0896*/ 	.byte	0xff
	.zero		1


	//   ....[64]....
        /*0898*/ 	.word	0x00008800
        /*089c*/ 	.word	0x00000000
        /*08a0*/ 	.word	0x00000000
        /*08a4*/ 	.short	0x0101
        /*08a6*/ 	.byte	0xff
	.zero		1


	//   ....[65]....
        /*08a8*/ 	.word	0x00008830
        /*08ac*/ 	.word	0x0000001a
        /*08b0*/ 	.word	0x000050b0
        /*08b4*/ 	.short	0x0101
        /*08b6*/ 	.byte	0xff
	.zero		1


	//   ....[66]....
        /*08b8*/ 	.word	0x00008890
        /*08bc*/ 	.word	0x0000001a
        /*08c0*/ 	.word	0x00005080
        /*08c4*/ 	.short	0x010a
        /*08c6*/ 	.byte	0xff
	.zero		1


	//   ....[67]....
        /*08c8*/ 	.word	0x00008a50
        /*08cc*/ 	.word	0x00000023
        /*08d0*/ 	.word	0x00000000
        /*08d4*/ 	.short	0x0101
        /*08d6*/ 	.byte	0xff
	.zero		1


	//   ....[68]....
        /*08d8*/ 	.word	0x00008a90
        /*08dc*/ 	.word	0x0000001a
        /*08e0*/ 	.word	0x00005098
        /*08e4*/ 	.short	0x010a
        /*08e6*/ 	.byte	0xff
	.zero		1


	//   ....[69]....
        /*08e8*/ 	.word	0x00008b20
        /*08ec*/ 	.word	0x0000001a
        /*08f0*/ 	.word	0x000050c8
        /*08f4*/ 	.short	0x010a
        /*08f6*/ 	.byte	0xff
	.zero		1


	//   ....[70]....
        /*08f8*/ 	.word	0x00009430
        /*08fc*/ 	.word	0x00000003
        /*0900*/ 	.word	0x00000000
        /*0904*/ 	.short	0x0101
        /*0906*/ 	.byte	0xff
	.zero		1


	//   ....[71]....
        /*0908*/ 	.word	0x00009460
        /*090c*/ 	.word	0x0000001a
        /*0910*/ 	.word	0x000050b8
        /*0914*/ 	.short	0x0101
        /*0916*/ 	.byte	0xff
	.zero		1


	//   ....[72]....
        /*0918*/ 	.word	0x000096e0
        /*091c*/ 	.word	0x000000ff
        /*0920*/ 	.word	0x00000000
        /*0924*/ 	.short	0x010a
        /*0926*/ 	.byte	0x05
	.zero		1


	//   ....[73]....
        /*0928*/ 	.word	0x000099d0
        /*092c*/ 	.word	0x000000ff
        /*0930*/ 	.word	0x00000000
        /*0934*/ 	.short	0x010a
        /*0936*/ 	.byte	0x05
	.zero		1


	//   ....[74]....
        /*0938*/ 	.word	0x0000a5f0
        /*093c*/ 	.word	0x000000ff
        /*0940*/ 	.word	0x00000000
        /*0944*/ 	.short	0x0101
        /*0946*/ 	.byte	0x04
	.zero		1


	//   ....[75]....
        /*0948*/ 	.word	0x0000a650
        /*094c*/ 	.word	0x00000004
        /*0950*/ 	.word	0x000050d0
        /*0954*/ 	.short	0x010a
        /*0956*/ 	.byte	0x2a
	.zero		1


	//   ....[76]....
        /*0958*/ 	.word	0x0000b960
        /*095c*/ 	.word	0x00000000
        /*0960*/ 	.word	0x000050d0
        /*0964*/ 	.short	0x0101
        /*0966*/ 	.byte	0x25
	.zero		1


	//   ....[77]....
        /*0968*/ 	.word	0x0000d440
        /*096c*/ 	.word	0x000000ff
        /*0970*/ 	.word	0x00000000
        /*0974*/ 	.short	0x0101
        /*0976*/ 	.byte	0x06
	.zero		1


	//   ....[78]....
        /*0978*/ 	.word	0x0000d5a0
        /*097c*/ 	.word	0x000000ff
        /*0980*/ 	.word	0x00000000
        /*0984*/ 	.short	0x010a
        /*0986*/ 	.byte	0x06
	.zero		1


	//   ....[79]....
        /*0988*/ 	.word	0x0000dc10
        /*098c*/ 	.word	0x000000ff
        /*0990*/ 	.word	0x00000000
        /*0994*/ 	.short	0x010a
        /*0996*/ 	.byte	0x06
	.zero		1


	//   ....[80]....
        /*0998*/ 	.word	0x0000e030
        /*099c*/ 	.word	0x000000ff
        /*09a0*/ 	.word	0x00000000
        /*09a4*/ 	.short	0x010a
        /*09a6*/ 	.byte	0x04
	.zero		1


	//   ....[81]....
        /*09a8*/ 	.word	0x000114b0
        /*09ac*/ 	.word	0x000000ff
        /*09b0*/ 	.word	0x00000000
        /*09b4*/ 	.short	0x0101
        /*09b6*/ 	.byte	0x04
	.zero		1


	//   ....[82]....
        /*09b8*/ 	.word	0x00011510
        /*09bc*/ 	.word	0x00000004
        /*09c0*/ 	.word	0x000050d0
        /*09c4*/ 	.short	0x010a
        /*09c6*/ 	.byte	0x2a
	.zero		1


	//   ....[83]....
        /*09c8*/ 	.word	0x00013b80
        /*09cc*/ 	.word	0x00000000
        /*09d0*/ 	.word	0x000050d0
        /*09d4*/ 	.short	0x0101
        /*09d6*/ 	.byte	0x28
	.zero		1


	//   ....[84]....
        /*09d8*/ 	.word	0x00014330
        /*09dc*/ 	.word	0x000000ff
        /*09e0*/ 	.word	0x00000000
        /*09e4*/ 	.short	0x0101
        /*09e6*/ 	.byte	0x05
	.zero		1


	//   ....[85]....
        /*09e8*/ 	.word	0x00014460
        /*09ec*/ 	.word	0x000000ff
        /*09f0*/ 	.word	0x00000000
        /*09f4*/ 	.short	0x010a
        /*09f6*/ 	.byte	0x05
	.zero		1


	//   ....[86]....
        /*09f8*/ 	.word	0x00014aa0
        /*09fc*/ 	.word	0x000000ff
        /*0a00*/ 	.word	0x00000000
        /*0a04*/ 	.short	0x010a
        /*0a06*/ 	.byte	0x05
	.zero		1


	//   ....[87]....
        /*0a08*/ 	.word	0x00014d60
        /*0a0c*/ 	.word	0x000000ff
        /*0a10*/ 	.word	0x00000000
        /*0a14*/ 	.short	0x0101
        /*0a16*/ 	.byte	0x04
	.zero		1


	//   ....[88]....
        /*0a18*/ 	.word	0x00014e00
        /*0a1c*/ 	.word	0x000000ff
        /*0a20*/ 	.word	0x00000000
        /*0a24*/ 	.short	0x010a
        /*0a26*/ 	.byte	0x07
	.zero		1


	//   ....[89]....
        /*0a28*/ 	.word	0x00014ec0
        /*0a2c*/ 	.word	0x000000ff
        /*0a30*/ 	.word	0x00000000
        /*0a34*/ 	.short	0x0101
        /*0a36*/ 	.byte	0x04
	.zero		1


	//   ....[90]....
        /*0a38*/ 	.word	0x000152b0
        /*0a3c*/ 	.word	0x000000ff
        /*0a40*/ 	.word	0x00005010
        /*0a44*/ 	.short	0x010a
        /*0a46*/ 	.byte	0x08
	.zero		1


	//   ....[91]....
        /*0a48*/ 	.word	0x00015450
        /*0a4c*/ 	.word	0x000000ff
        /*0a50*/ 	.word	0x00005038
        /*0a54*/ 	.short	0x010a
        /*0a56*/ 	.byte	0x08
	.zero		1


	//   ....[92]....
        /*0a58*/ 	.word	0x00015610
        /*0a5c*/ 	.word	0x000000ff
        /*0a60*/ 	.word	0x00005018
        /*0a64*/ 	.short	0x010a
        /*0a66*/ 	.byte	0x08
	.zero		1


	//   ....[93]....
        /*0a68*/ 	.word	0x000157c0
        /*0a6c*/ 	.word	0x000000ff
        /*0a70*/ 	.word	0x00005040
        /*0a74*/ 	.short	0x010a
        /*0a76*/ 	.byte	0x08
	.zero		1


	//   ....[94]....
        /*0a78*/ 	.word	0x00015ab0
        /*0a7c*/ 	.word	0x000000ff
        /*0a80*/ 	.word	0x00005038
        /*0a84*/ 	.short	0x010a
        /*0a86*/ 	.byte	0x21
	.zero		1


	//   ....[95]....
        /*0a88*/ 	.word	0x00015c80
        /*0a8c*/ 	.word	0x000000ff
        /*0a90*/ 	.word	0x00005038
        /*0a94*/ 	.short	0x010a
        /*0a96*/ 	.byte	0x11
	.zero		1


	//   ....[96]....
        /*0a98*/ 	.word	0x00015e70
        /*0a9c*/ 	.word	0x000000ff
        /*0aa0*/ 	.word	0x00005038
        /*0aa4*/ 	.short	0x010a
        /*0aa6*/ 	.byte	0x19
	.zero		1


	//   ....[97]....
        /*0aa8*/ 	.word	0x00016050
        /*0aac*/ 	.word	0x000000ff
        /*0ab0*/ 	.word	0x00005038
        /*0ab4*/ 	.short	0x010a
        /*0ab6*/ 	.byte	0x11
	.zero		1


	//   ....[98]....
        /*0ab8*/ 	.word	0x00016240
        /*0abc*/ 	.word	0x000000ff
        /*0ac0*/ 	.word	0x00005038
        /*0ac4*/ 	.short	0x010a
        /*0ac6*/ 	.byte	0x11
	.zero		1


	//   ....[99]....
        /*0ac8*/ 	.word	0x00016430
        /*0acc*/ 	.word	0x000000ff
        /*0ad0*/ 	.word	0x00005038
        /*0ad4*/ 	.short	0x010a
        /*0ad6*/ 	.byte	0x11
	.zero		1


	//   ....[100]....
        /*0ad8*/ 	.word	0x00016620
        /*0adc*/ 	.word	0x000000ff
        /*0ae0*/ 	.word	0x00005038
        /*0ae4*/ 	.short	0x010a
        /*0ae6*/ 	.byte	0x11
	.zero		1


	//   ....[101]....
        /*0ae8*/ 	.word	0x00016810
        /*0aec*/ 	.word	0x000000ff
        /*0af0*/ 	.word	0x00005038
        /*0af4*/ 	.short	0x010a
        /*0af6*/ 	.byte	0x11
	.zero		1


	//   ....[102]....
        /*0af8*/ 	.word	0x00016aa0
        /*0afc*/ 	.word	0x000000ff
        /*0b00*/ 	.word	0x00005038
        /*0b04*/ 	.short	0x010a
        /*0b06*/ 	.byte	0x19
	.zero		1


	//   ....[103]....
        /*0b08*/ 	.word	0x00016c80
        /*0b0c*/ 	.word	0x000000ff
        /*0b10*/ 	.word	0x00005038
        /*0b14*/ 	.short	0x010a
        /*0b16*/ 	.byte	0x11
	.zero		1


	//   ....[104]....
        /*0b18*/ 	.word	0x000170e0
        /*0b1c*/ 	.word	0x000000ff
        /*0b20*/ 	.word	0x000050b0
        /*0b24*/ 	.short	0x010a
        /*0b26*/ 	.byte	0x10
	.zero		1


	//   ....[105]....
        /*0b28*/ 	.word	0x00017180
        /*0b2c*/ 	.word	0x000000ff
        /*0b30*/ 	.word	0x000050b8
        /*0b34*/ 	.short	0x010a
        /*0b36*/ 	.byte	0x10
	.zero		1


	//   ....[106]....
        /*0b38*/ 	.word	0x000172a0
        /*0b3c*/ 	.word	0x000000ff
        /*0b40*/ 	.word	0x00000000
        /*0b44*/ 	.short	0x0101
        /*0b46*/ 	.byte	0x05
	.zero		1


	//   ....[107]....
        /*0b48*/ 	.word	0x00017320
        /*0b4c*/ 	.word	0x000000ff
        /*0b50*/ 	.word	0x00000000
        /*0b54*/ 	.short	0x0101
        /*0b56*/ 	.byte	0x05
	.zero		1


	//   ....[108]....
        /*0b58*/ 	.word	0x000175b0
        /*0b5c*/ 	.word	0x00000000
        /*0b60*/ 	.word	0x00005000
        /*0b64*/ 	.short	0x010a
        /*0b66*/ 	.byte	0xff
	.zero		1


	//   ....[109]....
        /*0b68*/ 	.word	0x00017610
        /*0b6c*/ 	.word	0x00000000
        /*0b70*/ 	.word	0x00005020
        /*0b74*/ 	.short	0x010a
        /*0b76*/ 	.byte	0xff
	.zero		1


	//   ....[110]....
        /*0b78*/ 	.word	0x00017670
        /*0b7c*/ 	.word	0x00000002
        /*0b80*/ 	.word	0x00005058
        /*0b84*/ 	.short	0x010a
        /*0b86*/ 	.byte	0xff
	.zero		1


	//   ....[111]....
        /*0b88*/ 	.word	0x000176d0
        /*0b8c*/ 	.word	0x00000000
        /*0b90*/ 	.word	0x00005008
        /*0b94*/ 	.short	0x010a
        /*0b96*/ 	.byte	0xff
	.zero		1


	//   ....[112]....
        /*0b98*/ 	.word	0x00017730
        /*0b9c*/ 	.word	0x00000002
        /*0ba0*/ 	.word	0x00005068
        /*0ba4*/ 	.short	0x010a
        /*0ba6*/ 	.byte	0xff
	.zero		1


	//   ....[113]....
        /*0ba8*/ 	.word	0x00017790
        /*0bac*/ 	.word	0x00000000
        /*0bb0*/ 	.word	0x00005028
        /*0bb4*/ 	.short	0x010a
        /*0bb6*/ 	.byte	0xff
	.zero		1


	//   ....[114]....
        /*0bb8*/ 	.word	0x000177f0
        /*0bbc*/ 	.word	0x00000000
        /*0bc0*/ 	.word	0x000050a0
        /*0bc4*/ 	.short	0x010a
        /*0bc6*/ 	.byte	0xff
	.zero		1


	//   ....[115]....
        /*0bc8*/ 	.word	0x00017850
        /*0bcc*/ 	.word	0x00000000
        /*0bd0*/ 	.word	0x00005058
        /*0bd4*/ 	.short	0x010a
        /*0bd6*/ 	.byte	0xff
	.zero		1


	//   ....[116]....
        /*0bd8*/ 	.word	0x000178b0
        /*0bdc*/ 	.word	0x00000002
        /*0be0*/ 	.word	0x00005020
        /*0be4*/ 	.short	0x010a
        /*0be6*/ 	.byte	0xff
	.zero		1


	//   ....[117]....
        /*0be8*/ 	.word	0x00017910
        /*0bec*/ 	.word	0x00000000
        /*0bf0*/ 	.word	0x000050a8
        /*0bf4*/ 	.short	0x010a
        /*0bf6*/ 	.byte	0xff
	.zero		1


	//   ....[118]....
        /*0bf8*/ 	.word	0x00017970
        /*0bfc*/ 	.word	0x00000000
        /*0c00*/ 	.word	0x00005068
        /*0c04*/ 	.short	0x010a
        /*0c06*/ 	.byte	0xff
	.zero		1


	//   ....[119]....
        /*0c08*/ 	.word	0x000179d0
        /*0c0c*/ 	.word	0x00000000
        /*0c10*/ 	.word	0x00005020
        /*0c14*/ 	.short	0x010a
        /*0c16*/ 	.byte	0xff
	.zero		1


	//   ....[120]....
        /*0c18*/ 	.word	0x00017a30
        /*0c1c*/ 	.word	0x00000000
        /*0c20*/ 	.word	0x000050a0
        /*0c24*/ 	.short	0x010a
        /*0c26*/ 	.byte	0xff
	.zero		1


	//   ....[121]....
        /*0c28*/ 	.word	0x00017a90
        /*0c2c*/ 	.word	0x00000003
        /*0c30*/ 	.word	0x00005058
        /*0c34*/ 	.short	0x010a
        /*0c36*/ 	.byte	0xff
	.zero		1


	//   ....[122]....
        /*0c38*/ 	.word	0x00017af0
        /*0c3c*/ 	.word	0x00000000
        /*0c40*/ 	.word	0x000050a8
        /*0c44*/ 	.short	0x010a
        /*0c46*/ 	.byte	0xff
	.zero		1


	//   ....[123]....
        /*0c48*/ 	.word	0x00017b50
        /*0c4c*/ 	.word	0x00000000
        /*0c50*/ 	.word	0x00005068
        /*0c54*/ 	.short	0x010a
        /*0c56*/ 	.byte	0xff
	.zero		1


	//   ....[124]....
        /*0c58*/ 	.word	0x00017ba0
        /*0c5c*/ 	.word	0x00000012
        /*0c60*/ 	.word	0x000050c0
        /*0c64*/ 	.short	0x010a
        /*0c66*/ 	.byte	0xff
	.zero		1


	//   ....[125]....
        /*0c68*/ 	.word	0x00017bf0
        /*0c6c*/ 	.word	0x00000012
        /*0c70*/ 	.word	0x000050c8
        /*0c74*/ 	.short	0x010a
        /*0c76*/ 	.byte	0xff
	.zero		1


	//   ....[126]....
        /*0c78*/ 	.word	0x00017c40
        /*0c7c*/ 	.word	0x00000013
        /*0c80*/ 	.word	0x00005070
        /*0c84*/ 	.short	0x010a
        /*0c86*/ 	.byte	0xff
	.zero		1


	//   ....[127]....
        /*0c88*/ 	.word	0x00017c90
        /*0c8c*/ 	.word	0x00000013
        /*0c90*/ 	.word	0x00005080
        /*0c94*/ 	.short	0x010a
        /*0c96*/ 	.byte	0xff
	.zero		1


	//   ....[128]....
        /*0c98*/ 	.word	0x00017ce0
        /*0c9c*/ 	.word	0x00000013
        /*0ca0*/ 	.word	0x00005070
        /*0ca4*/ 	.short	0x010a
        /*0ca6*/ 	.byte	0xff
	.zero		1


	//   ....[129]....
        /*0ca8*/ 	.word	0x00017d30
        /*0cac*/ 	.word	0x00000013
        /*0cb0*/ 	.word	0x00005090
        /*0cb4*/ 	.short	0x010a
        /*0cb6*/ 	.byte	0xff
	.zero		1


	//   ....[130]....
        /*0cb8*/ 	.word	0x00017d80
        /*0cbc*/ 	.word	0x00000013
        /*0cc0*/ 	.word	0x00005080
        /*0cc4*/ 	.short	0x010a
        /*0cc6*/ 	.byte	0xff
	.zero		1


	//   ....[131]....
        /*0cc8*/ 	.word	0x00017dd0
        /*0ccc*/ 	.word	0x00000013
        /*0cd0*/ 	.word	0x00005098
        /*0cd4*/ 	.short	0x010a
        /*0cd6*/ 	.byte	0xff
	.zero		1


	//   ....[132]....
        /*0cd8*/ 	.word	0x00017e20
        /*0cdc*/ 	.word	0x0000001a
        /*0ce0*/ 	.word	0x00005070
        /*0ce4*/ 	.short	0x010a
        /*0ce6*/ 	.byte	0xff
	.zero		1


	//   ....[133]....
        /*0ce8*/ 	.word	0x00017e70
        /*0cec*/ 	.word	0x0000001a
        /*0cf0*/ 	.word	0x00005090
        /*0cf4*/ 	.short	0x010a
        /*0cf6*/ 	.byte	0xff
	.zero		1


	//   ....[134]....
        /*0cf8*/ 	.word	0x00017ec0
        /*0cfc*/ 	.word	0x0000001a
        /*0d00*/ 	.word	0x000050c0
        /*0d04*/ 	.short	0x010a
        /*0d06*/ 	.byte	0xff
	.zero		1


	//   ....[135]....
        /*0d08*/ 	.word	0x00017f10
        /*0d0c*/ 	.word	0x0000001a
        /*0d10*/ 	.word	0x00005080
        /*0d14*/ 	.short	0x010a
        /*0d16*/ 	.byte	0xff
	.zero		1


	//   ....[136]....
        /*0d18*/ 	.word	0x00017f60
        /*0d1c*/ 	.word	0x0000001a
        /*0d20*/ 	.word	0x00005098
        /*0d24*/ 	.short	0x010a
        /*0d26*/ 	.byte	0xff
	.zero		1


	//   ....[137]....
        /*0d28*/ 	.word	0x00017fb0
        /*0d2c*/ 	.word	0x0000001a
        /*0d30*/ 	.word	0x000050c8
        /*0d34*/ 	.short	0x010a
        /*0d36*/ 	.byte	0xff
	.zero		1


	//   ....[138]....
        /*0d38*/ 	.word	0x00018010
        /*0d3c*/ 	.word	0x00000000
        /*0d40*/ 	.word	0x00000000
        /*0d44*/ 	.short	0x010a
        /*0d46*/ 	.byte	0xff
	.zero		1


	//   ....[139]....
        /*0d48*/ 	.word	0x00018070
        /*0d4c*/ 	.word	0x00000000
        /*0d50*/ 	.word	0x00000000
        /*0d54*/ 	.short	0x010a
        /*0d56*/ 	.byte	0xff
	.zero		1


	//   ....[140]....
        /*0d58*/ 	.word	0x000180d0
        /*0d5c*/ 	.word	0x00000004
        /*0d60*/ 	.word	0x000050d0
        /*0d64*/ 	.short	0x010a
        /*0d66*/ 	.byte	0xff
	.zero		1


	//   ....[141]....
        /*0d68*/ 	.word	0x00018130
        /*0d6c*/ 	.word	0x00000005
        /*0d70*/ 	.word	0x00000000
        /*0d74*/ 	.short	0x010a
        /*0d76*/ 	.byte	0xff
	.zero		1


	//   ....[142]....
        /*0d78*/ 	.word	0x00018190
        /*0d7c*/ 	.word	0x00000003
        /*0d80*/ 	.word	0x00000000
        /*0d84*/ 	.short	0x010a
        /*0d86*/ 	.byte	0xff
	.zero		1


	//   ....[143]....
        /*0d88*/ 	.word	0x000181f0
        /*0d8c*/ 	.word	0x00000000
        /*0d90*/ 	.word	0x00000000
        /*0d94*/ 	.short	0x010a
        /*0d96*/ 	.byte	0xff
	.zero		1


	//   ....[144]....
        /*0d98*/ 	.word	0x00018250
        /*0d9c*/ 	.word	0x00000004
        /*0da0*/ 	.word	0x000050d0
        /*0da4*/ 	.short	0x010a
        /*0da6*/ 	.byte	0xff
	.zero		1


	//   ....[145]....
        /*0da8*/ 	.word	0x000182b0
        /*0dac*/ 	.word	0x00000003
        /*0db0*/ 	.word	0x00000000
        /*0db4*/ 	.short	0x010a
        /*0db6*/ 	.byte	0xff
	.zero		1


	//   ....[146]....
        /*0db8*/ 	.word	0x00018310
        /*0dbc*/ 	.word	0x00000003
        /*0dc0*/ 	.word	0x00000000
        /*0dc4*/ 	.short	0x010a
        /*0dc6*/ 	.byte	0xff
	.zero		1


	//   ....[147]....
        /*0dc8*/ 	.word	0x00018370
        /*0dcc*/ 	.word	0x00000000
        /*0dd0*/ 	.word	0x00000000
        /*0dd4*/ 	.short	0x010a
        /*0dd6*/ 	.byte	0xff
	.zero		1


	//   ....[148]....
        /*0dd8*/ 	.word	0x000183d0
        /*0ddc*/ 	.word	0x00000000
        /*0de0*/ 	.word	0x00005010
        /*0de4*/ 	.short	0x010a
        /*0de6*/ 	.byte	0xff
	.zero		1


	//   ....[149]....
        /*0de8*/ 	.word	0x00018430
        /*0dec*/ 	.word	0x00000000
        /*0df0*/ 	.word	0x00005038
        /*0df4*/ 	.short	0x010a
        /*0df6*/ 	.byte	0xff
	.zero		1


	//   ....[150]....
        /*0df8*/ 	.word	0x00018490
        /*0dfc*/ 	.word	0x00000000
        /*0e00*/ 	.word	0x00005018
        /*0e04*/ 	.short	0x010a
        /*0e06*/ 	.byte	0xff
	.zero		1


	//   ....[151]....
        /*0e08*/ 	.word	0x000184f0
        /*0e0c*/ 	.word	0x00000000
        /*0e10*/ 	.word	0x00005040
        /*0e14*/ 	.short	0x010a
        /*0e16*/ 	.byte	0xff
	.zero		1


	//   ....[152]....
        /*0e18*/ 	.word	0x00018550
        /*0e1c*/ 	.word	0x00000000
        /*0e20*/ 	.word	0x00005038
        /*0e24*/ 	.short	0x010a
        /*0e26*/ 	.byte	0xff
	.zero		1


	//   ....[153]....
        /*0e28*/ 	.word	0x000185b0
        /*0e2c*/ 	.word	0x00000000
        /*0e30*/ 	.word	0x00005038
        /*0e34*/ 	.short	0x010a
        /*0e36*/ 	.byte	0xff
	.zero		1


	//   ....[154]....
        /*0e38*/ 	.word	0x00018610
        /*0e3c*/ 	.word	0x00000000
        /*0e40*/ 	.word	0x00005038
        /*0e44*/ 	.short	0x010a
        /*0e46*/ 	.byte	0xff
	.zero		1


	//   ....[155]....
        /*0e48*/ 	.word	0x00018670
        /*0e4c*/ 	.word	0x00000000
        /*0e50*/ 	.word	0x00005038
        /*0e54*/ 	.short	0x010a
        /*0e56*/ 	.byte	0xff
	.zero		1


	//   ....[156]....
        /*0e58*/ 	.word	0x000186d0
        /*0e5c*/ 	.word	0x00000000
        /*0e60*/ 	.word	0x00005038
        /*0e64*/ 	.short	0x010a
        /*0e66*/ 	.byte	0xff
	.zero		1


	//   ....[157]....
        /*0e68*/ 	.word	0x00018730
        /*0e6c*/ 	.word	0x00000000
        /*0e70*/ 	.word	0x00005038
        /*0e74*/ 	.short	0x010a
        /*0e76*/ 	.byte	0xff
	.zero		1


	//   ....[158]....
        /*0e78*/ 	.word	0x00018790
        /*0e7c*/ 	.word	0x00000000
        /*0e80*/ 	.word	0x00005038
        /*0e84*/ 	.short	0x010a
        /*0e86*/ 	.byte	0xff
	.zero		1


	//   ....[159]....
        /*0e88*/ 	.word	0x000187f0
        /*0e8c*/ 	.word	0x00000000
        /*0e90*/ 	.word	0x00005038
        /*0e94*/ 	.short	0x010a
        /*0e96*/ 	.byte	0xff
	.zero		1


	//   ....[160]....
        /*0e98*/ 	.word	0x00018850
        /*0e9c*/ 	.word	0x00000000
        /*0ea0*/ 	.word	0x00005038
        /*0ea4*/ 	.short	0x010a
        /*0ea6*/ 	.byte	0xff
	.zero		1


	//   ....[161]....
        /*0ea8*/ 	.word	0x000188b0
        /*0eac*/ 	.word	0x00000000
        /*0eb0*/ 	.word	0x00005038
        /*0eb4*/ 	.short	0x010a
        /*0eb6*/ 	.byte	0xff
	.zero		1


	//   ....[162]....
        /*0eb8*/ 	.word	0x00018910
        /*0ebc*/ 	.word	0x00000000
        /*0ec0*/ 	.word	0x000050b0
        /*0ec4*/ 	.short	0x010a
        /*0ec6*/ 	.byte	0xff
	.zero		1


	//   ....[163]....
        /*0ec8*/ 	.word	0x00018970
        /*0ecc*/ 	.word	0x00000000
        /*0ed0*/ 	.word	0x000050b8
        /*0ed4*/ 	.short	0x010a
        /*0ed6*/ 	.byte	0xff
	.zero		1


	//----- nvinfo : EIATTR_NUM_MBARRIERS
	.align		4
.L_66:
        /*0ed8*/ 	.byte	0x03, 0x38
        /*0eda*/ 	.short	0x001c


	//----- nvinfo : EIATTR_EXIT_INSTR_OFFSETS
	.align		4
        /*0edc*/ 	.byte	0x04, 0x1c
        /*0ede*/ 	.short	(.L_68 - .L_67)


	//   ....[0]....
.L_67:
        /*0ee0*/ 	.word	0x000017c0


	//   ....[1]....
        /*0ee4*/ 	.word	0x00001a40


	//   ....[2]....
        /*0ee8*/ 	.word	0x00003a50


	//   ....[3]....
        /*0eec*/ 	.word	0x00003a90


	//   ....[4]....
        /*0ef0*/ 	.word	0x00003b00


	//   ....[5]....
        /*0ef4*/ 	.word	0x00006bd0


	//   ....[6]....
        /*0ef8*/ 	.word	0x00009470


	//   ....[7]....
        /*0efc*/ 	.word	0x00009510


	//   ....[8]....
        /*0f00*/ 	.word	0x00014ed0


	//   ....[9]....
        /*0f04*/ 	.word	0x00014f60


	//   ....[10]....
        /*0f08*/ 	.word	0x00015000


	//   ....[11]....
        /*0f0c*/ 	.word	0x00015930


	//   ....[12]....
        /*0f10*/ 	.word	0x00016a20


	//   ....[13]....
        /*0f14*/ 	.word	0x00016e60


	//   ....[14]....
        /*0f18*/ 	.word	0x00016ed0


	//   ....[15]....
        /*0f1c*/ 	.word	0x00017590


	//----- nvinfo : EIATTR_INDIRECT_BRANCH_TARGETS
	.align		4
.L_68:
        /*0f20*/ 	.byte	0x04, 0x34
        /*0f22*/ 	.short	(.L_70 - .L_69)


	//   ....[0]....
.L_69:
        /*0f24*/ 	.word	.L_x_459@srel
        /*0f28*/ 	.short	0x0
        /*0f2a*/ 	.short	0x0
        /*0f2c*/ 	.word	0x3
        /*0f30*/ 	.word	.L_x_460@srel
        /*0f34*/ 	.word	.L_x_461@srel
        /*0f38*/ 	.word	.L_x_462@srel


	//----- nvinfo : EIATTR_MAX_THREADS
	.align		4
.L_70:
        /*0f3c*/ 	.byte	0x04, 0x05
        /*0f3e*/ 	.short	(.L_72 - .L_71)
.L_71:
        /*0f40*/ 	.word	0x00000200
        /*0f44*/ 	.word	0x00000001
        /*0f48*/ 	.word	0x00000001


	//----- nvinfo : EIATTR_CRS_STACK_SIZE
	.align		4
.L_72:
        /*0f4c*/ 	.byte	0x04, 0x1e
        /*0f4e*/ 	.short	(.L_74 - .L_73)
.L_73:
        /*0f50*/ 	.word	0x00000000


	//----- nvinfo : EIATTR_CBANK_PARAM_SIZE
	.align		4
.L_74:
        /*0f54*/ 	.byte	0x03, 0x19
        /*0f56*/ 	.short	0x0600


	//----- nvinfo : EIATTR_PARAM_CBANK
	.align		4
        /*0f58*/ 	.byte	0x04, 0x0a
        /*0f5a*/ 	.short	(.L_76 - .L_75)
	.align		4
.L_75:
        /*0f5c*/ 	.word	index@(.nv.constant0._ZN7cutlass13device_kernelINS_4fmha6kernel36Sm100FmhaFwdKernelTmaWarpspecializedIN4cute5tupleIJiiiNS5_IJNS5_IJiiEEEiEEEEEENS1_10collective38Sm100FmhaFwdMainloopTmaWarpspecializedINS_6half_tEffNS5_IJNS4_1CILi256EEENSC_ILi128EEENSC_ILi16EEEEEENS5_IJiNSC_ILi1EEES7_EEENS5_IJiSH_NS5_IJNS5_IJNSC_ILi0EEEiEEEiEEEEEESM_NS9_10CausalMaskILb1EEENS5_IJNSC_ILi2EEESH_SH_EEENSC_ILb0EEEEENS9_38Sm100FmhaFwdEpilogueTmaWarpspecializedISB_fNS5_IJSE_SF_SE_EEESI_NS5_IJSH_S7_EEESR_EENS2_23IndividualTileSchedulerENS2_41Sm100FmhaCtxKernelWarpspecializedScheduleEEEEEvNT_6ParamsE)
        /*0f60*/ 	.short	0x0380
        /*0f62*/ 	.short	0x0600


	//----- nvinfo : EIATTR_SW_WAR
	.align		4
.L_76:
        /*0f64*/ 	.byte	0x04, 0x36
        /*0f66*/ 	.short	(.L_78 - .L_77)
.L_77:
        /*0f68*/ 	.word	0x00000008
.L_78:


//--------------------- .nv.callgraph             --------------------------
	.section	.nv.callgraph,"",@"SHT_CUDA_CALLGRAPH"
	.align	4
	.sectionentsize	8
	.align		4
        /*0000*/ 	.word	0x00000000
	.align		4
        /*0004*/ 	.word	0xffffffff
	.align		4
        /*0008*/ 	.word	index@(_ZN7cutlass13device_kernelINS_4fmha6kernel36Sm100FmhaFwdKernelTmaWarpspecializedIN4cute5tupleIJiiiNS5_IJNS5_IJiiEEEiEEEEEENS1_10collective38Sm100FmhaFwdMainloopTmaWarpspecializedINS_6half_tEffNS5_IJNS4_1CILi256EEENSC_ILi128EEENSC_ILi16EEEEEENS5_IJiNSC_ILi1EEES7_EEENS5_IJiSH_NS5_IJNS5_IJNSC_ILi0EEEiEEEiEEEEEESM_NS9_10CausalMaskILb1EEENS5_IJNSC_ILi2EEESH_SH_EEENSC_ILb0EEEEENS9_38Sm100FmhaFwdEpilogueTmaWarpspecializedISB_fNS5_IJSE_SF_SE_EEESI_NS5_IJSH_S7_EEESR_EENS2_23IndividualTileSchedulerENS2_41Sm100FmhaCtxKernelWarpspecializedScheduleEEEEEvNT_6ParamsE)
	.align		4
        /*000c*/ 	.word	index@(__assertfail)
	.align		4
        /*0010*/ 	.word	index@(_ZN7cutlass13device_kernelINS_4fmha6kernel36Sm100FmhaFwdKernelTmaWarpspecializedIN4cute5tupleIJiiiNS5_IJNS5_IJiiEEEiEEEEEENS1_10collective38Sm100FmhaFwdMainloopTmaWarpspecializedINS_6half_tEffNS5_IJNS4_1CILi256EEENSC_ILi128EEENSC_ILi16EEEEEENS5_IJiNSC_ILi1EEES7_EEENS5_IJiSH_NS5_IJNS5_IJNSC_ILi0EEEiEEEiEEEEEESM_NS9_10CausalMaskILb1EEENS5_IJNSC_ILi2EEESH_SH_EEENSC_ILb0EEEEENS9_38Sm100FmhaFwdEpilogueTmaWarpspecializedISB_fNS5_IJSE_SF_SE_EEESI_NS5_IJSH_S7_EEESR_EENS2_23IndividualTileSchedulerENS2_41Sm100FmhaCtxKernelWarpspecializedScheduleEEEEEvNT_6ParamsE)
	.align		4
        /*0014*/ 	.word	index@(vprintf)
	.align		4
        /*0018*/ 	.word	0x00000000
	.align		4
        /*001c*/ 	.word	0xfffffffe
	.align		4
        /*0020*/ 	.word	0x00000000
	.align		4
        /*0024*/ 	.word	0xfffffffd
	.align		4
        /*0028*/ 	.word	0x00000000
	.align		4
        /*002c*/ 	.word	0xfffffffc


//--------------------- .nv.constant4             --------------------------
	.section	.nv.constant4,"a",@progbits
	.align	8
	.align		8
.nv.constant4:
        /*0000*/ 	.dword	vprintf
	.align		8
        /*0008*/ 	.dword	__assertfail
	.align		8
        /*0010*/ 	.dword	__unnamed_1
	.align		8
        /*0018*/ 	.dword	__unnamed_2
	.align		8
        /*0020*/ 	.dword	__unnamed_3
	.align		8
        /*0028*/ 	.dword	__unnamed_4
	.align		8
        /*0030*/ 	.dword	__unnamed_5
	.align		8
        /*0038*/ 	.dword	__unnamed_6
	.align		8
        /*0040*/ 	.dword	__unnamed_7
	.align		8
        /*0048*/ 	.dword	_ZN39_INTERNAL_0f8e4dbc_4_k_cu_1f5bf05f_31984cuda3std3__45__cpo5beginE
	.align		8
        /*0050*/ 	.dword	_ZN39_INTERNAL_0f8e4dbc_4_k_cu_1f5bf05f_31984cuda3std3__45__cpo3endE
	.align		8
        /*0058*/ 	.dword	_ZN39_INTERNAL_0f8e4dbc_4_k_cu_1f5bf05f_31984cuda3std3__45__cpo6cbeginE
	.align		8
        /*0060*/ 	.dword	_ZN39_INTERNAL_0f8e4dbc_4_k_cu_1f5bf05f_31984cuda3std3__45__cpo4cendE
	.align		8
        /*0068*/ 	.dword	_ZN39_INTERNAL_0f8e4dbc_4_k_cu_1f5bf05f_31984cuda3std3__441_GLOBAL__N__0f8e4dbc_4_k_cu_1f5bf05f_31986ignoreE
	.align		8
        /*0070*/ 	.dword	_ZN39_INTERNAL_0f8e4dbc_4_k_cu_1f5bf05f_31984cuda3std3__419piecewise_constructE
	.align		8
        /*0078*/ 	.dword	_ZN39_INTERNAL_0f8e4dbc_4_k_cu_1f5bf05f_31984cuda3std3__48in_placeE
	.align		8
        /*0080*/ 	.dword	_ZN39_INTERNAL_0f8e4dbc_4_k_cu_1f5bf05f_31984cuda3std6ranges3__45__cpo4swapE
	.align		8
        /*0088*/ 	.dword	_ZN39_INTERNAL_0f8e4dbc_4_k_cu_1f5bf05f_31984cuda3std6ranges3__45__cpo9iter_moveE
	.align		8
        /*0090*/ 	.dword	_ZN39_INTERNAL_0f8e4dbc_4_k_cu_1f5bf05f_31984cute7productE
	.align		8
        /*0098*/ 	.dword	_ZN39_INTERNAL_0f8e4dbc_4_k_cu_1f5bf05f_31984cute1_E
	.align		8
        /*00a0*/ 	.dword	$str$22
	.align		8
        /*00a8*/ 	.dword	$str$23
	.align		8
        /*00b0*/ 	.dword	$str$26
	.align		8
        /*00b8*/ 	.dword	$str$27
	.align		8
        /*00c0*/ 	.dword	$str$28
	.align		8
        /*00c8*/ 	.dword	$str$29
	.align		8
        /*00d0*/ 	.dword	$str$30
	.align		8
        /*00d8*/ 	.dword	$str$31
	.align		8
        /*00e0*/ 	.dword	$str$32
	.align		8
        /*00e8*/ 	.dword	$str$33
	.align		8
        /*00f0*/ 	.dword	$str$34
	.align		8
        /*00f8*/ 	.dword	$str$35
	.align		8
        /*0100*/ 	.dword	$str$36
	.align		8
        /*0108*/ 	.dword	$str$37


//--------------------- .nv.constant2._ZN7cutlass13device_kernelINS_4fmha6kernel36Sm100FmhaFwdKernelTmaWarpspecializedIN4cute5tupleIJiiiNS5_IJNS5_IJiiEEEiEEEEEENS1_10collective38Sm100FmhaFwdMainloopTmaWarpspecializedINS_6half_tEffNS5_IJNS4_1CILi256EEENSC_ILi128EEENSC_ILi16EEEEEENS5_IJiNSC_ILi1EEES7_EEENS5_IJiSH_NS5_IJNS5_IJNSC_ILi0EEEiEEEiEEEEEESM_NS9_10CausalMaskILb1EEENS5_IJNSC_ILi2EEESH_SH_EEENSC_ILb0EEEEENS9_38Sm100FmhaFwdEpilogueTmaWarpspecializedISB_fNS5_IJSE_SF_SE_EEESI_NS5_IJSH_S7_EEESR_EENS2_23IndividualTileSchedulerENS2_41Sm100FmhaCtxKernelWarpspecializedScheduleEEEEEvNT_6ParamsE --------------------------
	.section	.nv.constant2._ZN7cutlass13device_kernelINS_4fmha6kernel36Sm100FmhaFwdKernelTmaWarpspecializedIN4cute5tupleIJiiiNS5_IJNS5_IJiiEEEiEEEEEENS1_10collective38Sm100FmhaFwdMainloopTmaWarpspecializedINS_6half_tEffNS5_IJNS4_1CILi256EEENSC_ILi128EEENSC_ILi16EEEEEENS5_IJiNSC_ILi1EEES7_EEENS5_IJiSH_NS5_IJNS5_IJNSC_ILi0EEEiEEEiEEEEEESM_NS9_10CausalMaskILb1EEENS5_IJNSC_ILi2EEESH_SH_EEENSC_ILb0EEEEENS9_38Sm100FmhaFwdEpilogueTmaWarpspecializedISB_fNS5_IJSE_SF_SE_EEESI_NS5_IJSH_S7_EEESR_EENS2_23IndividualTileSchedulerENS2_41Sm100FmhaCtxKernelWarpspecializedScheduleEEEEEvNT_6ParamsE,"a",@progbits
	.sectionflags	@""
	.align	4
.nv.constant2._ZN7cutlass13device_kernelINS_4fmha6kernel36Sm100FmhaFwdKernelTmaWarpspecializedIN4cute5tupleIJiiiNS5_IJNS5_IJiiEEEiEEEEEENS1_10collective38Sm100FmhaFwdMainloopTmaWarpspecializedINS_6half_tEffNS5_IJNS4_1CILi256EEENSC_ILi128EEENSC_ILi16EEEEEENS5_IJiNSC_ILi1EEES7_EEENS5_IJiSH_NS5_IJNS5_IJNSC_ILi0EEEiEEEiEEEEEESM_NS9_10CausalMaskILb1EEENS5_IJNSC_ILi2EEESH_SH_EEENSC_ILb0EEEEENS9_38Sm100FmhaFwdEpilogueTmaWarpspecializedISB_fNS5_IJSE_SF_SE_EEESI_NS5_IJSH_S7_EEESR_EENS2_23IndividualTileSchedulerENS2_41Sm100FmhaCtxKernelWarpspecializedScheduleEEEEEvNT_6ParamsE:
        /*0000*/ 	.byte	0x70, 0x4f, 0x01, 0x00, 0x70, 0x6e, 0x01, 0x00, 0x40, 0x4f, 0x01, 0x00


//--------------------- .text._ZN7cutlass13device_kernelINS_4fmha6kernel36Sm100FmhaFwdKernelTmaWarpspecializedIN4cute5tupleIJiiiNS5_IJNS5_IJiiEEEiEEEEEENS1_10collective38Sm100FmhaFwdMainloopTmaWarpspecializedINS_6half_tEffNS5_IJNS4_1CILi256EEENSC_ILi128EEENSC_ILi16EEEEEENS5_IJiNSC_ILi1EEES7_EEENS5_IJiSH_NS5_IJNS5_IJNSC_ILi0EEEiEEEiEEEEEESM_NS9_10CausalMaskILb1EEENS5_IJNSC_ILi2EEESH_SH_EEENSC_ILb0EEEEENS9_38Sm100FmhaFwdEpilogueTmaWarpspecializedISB_fNS5_IJSE_SF_SE_EEESI_NS5_IJSH_S7_EEESR_EENS2_23IndividualTileSchedulerENS2_41Sm100FmhaCtxKernelWarpspecializedScheduleEEEEEvNT_6ParamsE --------------------------
	.section	.text._ZN7cutlass13device_kernelINS_4fmha6kernel36Sm100FmhaFwdKernelTmaWarpspecializedIN4cute5tupleIJiiiNS5_IJNS5_IJiiEEEiEEEEEENS1_10collective38Sm100FmhaFwdMainloopTmaWarpspecializedINS_6half_tEffNS5_IJNS4_1CILi256EEENSC_ILi128EEENSC_ILi16EEEEEENS5_IJiNSC_ILi1EEES7_EEENS5_IJiSH_NS5_IJNS5_IJNSC_ILi0EEEiEEEiEEEEEESM_NS9_10CausalMaskILb1EEENS5_IJNSC_ILi2EEESH_SH_EEENSC_ILb0EEEEENS9_38Sm100FmhaFwdEpilogueTmaWarpspecializedISB_fNS5_IJSE_SF_SE_EEESI_NS5_IJSH_S7_EEESR_EENS2_23IndividualTileSchedulerENS2_41Sm100FmhaCtxKernelWarpspecializedScheduleEEEEEvNT_6ParamsE,"ax",@progbits
	.align	128
.text._ZN7cutlass13device_kernelINS_4fmha6kernel36Sm100FmhaFwdKernelTmaWarpspecializedIN4cute5tupleIJiiiNS5_IJNS5_IJiiEEEiEEEEEENS1_10collective38Sm100FmhaFwdMainloopTmaWarpspecializedINS_6half_tEffNS5_IJNS4_1CILi256EEENSC_ILi128EEENSC_ILi16EEEEEENS5_IJiNSC_ILi1EEES7_EEENS5_IJiSH_NS5_IJNS5_IJNSC_ILi0EEEiEEEiEEEEEESM_NS9_10CausalMaskILb1EEENS5_IJNSC_ILi2EEESH_SH_EEENSC_ILb0EEEEENS9_38Sm100FmhaFwdEpilogueTmaWarpspecializedISB_fNS5_IJSE_SF_SE_EEESI_NS5_IJSH_S7_EEESR_EENS2_23IndividualTileSchedulerENS2_41Sm100FmhaCtxKernelWarpspecializedScheduleEEEEEvNT_6ParamsE:
        .type           _ZN7cutlass13device_kernelINS_4fmha6kernel36Sm100FmhaFwdKernelTmaWarpspecializedIN4cute5tupleIJiiiNS5_IJNS5_IJiiEEEiEEEEEENS1_10collective38Sm100FmhaFwdMainloopTmaWarpspecializedINS_6half_tEffNS5_IJNS4_1CILi256EEENSC_ILi128EEENSC_ILi16EEEEEENS5_IJiNSC_ILi1EEES7_EEENS5_IJiSH_NS5_IJNS5_IJNSC_ILi0EEEiEEEiEEEEEESM_NS9_10CausalMaskILb1EEENS5_IJNSC_ILi2EEESH_SH_EEENSC_ILb0EEEEENS9_38Sm100FmhaFwdEpilogueTmaWarpspecializedISB_fNS5_IJSE_SF_SE_EEESI_NS5_IJSH_S7_EEESR_EENS2_23IndividualTileSchedulerENS2_41Sm100FmhaCtxKernelWarpspecializedScheduleEEEEEvNT_6ParamsE,@function
        .size           _ZN7cutlass13device_kernelINS_4fmha6kernel36Sm100FmhaFwdKernelTmaWarpspecializedIN4cute5tupleIJiiiNS5_IJNS5_IJiiEEEiEEEEEENS1_10collective38Sm100FmhaFwdMainloopTmaWarpspecializedINS_6half_tEffNS5_IJNS4_1CILi256EEENSC_ILi128EEENSC_ILi16EEEEEENS5_IJiNSC_ILi1EEES7_EEENS5_IJiSH_NS5_IJNS5_IJNSC_ILi0EEEiEEEiEEEEEESM_NS9_10CausalMaskILb1EEENS5_IJNSC_ILi2EEESH_SH_EEENSC_ILb0EEEEENS9_38Sm100FmhaFwdEpilogueTmaWarpspecializedISB_fNS5_IJSE_SF_SE_EEESI_NS5_IJSH_S7_EEESR_EENS2_23IndividualTileSchedulerENS2_41Sm100FmhaCtxKernelWarpspecializedScheduleEEEEEvNT_6ParamsE,(.L_x_463 - _ZN7cutlass13device_kernelINS_4fmha6kernel36Sm100FmhaFwdKernelTmaWarpspecializedIN4cute5tupleIJiiiNS5_IJNS5_IJiiEEEiEEEEEENS1_10collective38Sm100FmhaFwdMainloopTmaWarpspecializedINS_6half_tEffNS5_IJNS4_1CILi256EEENSC_ILi128EEENSC_ILi16EEEEEENS5_IJiNSC_ILi1EEES7_EEENS5_IJiSH_NS5_IJNS5_IJNSC_ILi0EEEiEEEiEEEEEESM_NS9_10CausalMaskILb1EEENS5_IJNSC_ILi2EEESH_SH_EEENSC_ILb0EEEEENS9_38Sm100FmhaFwdEpilogueTmaWarpspecializedISB_fNS5_IJSE_SF_SE_EEESI_NS5_IJSH_S7_EEESR_EENS2_23IndividualTileSchedulerENS2_41Sm100FmhaCtxKernelWarpspecializedScheduleEEEEEvNT_6ParamsE)
        .other          _ZN7cutlass13device_kernelINS_4fmha6kernel36Sm100FmhaFwdKernelTmaWarpspecializedIN4cute5tupleIJiiiNS5_IJNS5_IJiiEEEiEEEEEENS1_10collective38Sm100FmhaFwdMainloopTmaWarpspecializedINS_6half_tEffNS5_IJNS4_1CILi256EEENSC_ILi128EEENSC_ILi16EEEEEENS5_IJiNSC_ILi1EEES7_EEENS5_IJiSH_NS5_IJNS5_IJNSC_ILi0EEEiEEEiEEEEEESM_NS9_10CausalMaskILb1EEENS5_IJNSC_ILi2EEESH_SH_EEENSC_ILb0EEEEENS9_38Sm100FmhaFwdEpilogueTmaWarpspecializedISB_fNS5_IJSE_SF_SE_EEESI_NS5_IJSH_S7_EEESR_EENS2_23IndividualTileSchedulerENS2_41Sm100FmhaCtxKernelWarpspecializedScheduleEEEEEvNT_6ParamsE,@"STO_CUDA_ENTRY STV_DEFAULT"
_ZN7cutlass13device_kernelINS_4fmha6kernel36Sm100FmhaFwdKernelTmaWarpspecializedIN4cute5tupleIJiiiNS5_IJNS5_IJiiEEEiEEEEEENS1_10collective38Sm100FmhaFwdMainloopTmaWarpspecializedINS_6half_tEffNS5_IJNS4_1CILi256EEENSC_ILi128EEENSC_ILi16EEEEEENS5_IJiNSC_ILi1EEES7_EEENS5_IJiSH_NS5_IJNS5_IJNSC_ILi0EEEiEEEiEEEEEESM_NS9_10CausalMaskILb1EEENS5_IJNSC_ILi2EEESH_SH_EEENSC_ILb0EEEEENS9_38Sm100FmhaFwdEpilogueTmaWarpspecializedISB_fNS5_IJSE_SF_SE_EEESI_NS5_IJSH_S7_EEESR_EENS2_23IndividualTileSchedulerENS2_41Sm100FmhaCtxKernelWarpspecializedScheduleEEEEEvNT_6ParamsE:
[----:B------:R-:W1:Y:S02]  /*0000*/  LDC R1, c[0x0][0x37c] ;  /* 0x0000df00ff017b82 */ /* 0x000e640000000800 */
[----:B-1----:R-:W-:Y:S01]  /*0010*/  IADD3 R1, PT, PT, R1, -0x78, RZ ;  /* 0xffffff8801017810 */ /* 0x002fe20007ffe0ff */
[----:B------:R-:W1:Y:S01]  /*0020*/  S2R R16, SR_TID.X ;  /* 0x0000000000107919 */ /* 0x000e620000002100 */
[----:B------:R-:W2:Y:S01]  /*0030*/  LDCU UR5, c[0x0][0x2f8] ;  /* 0x00005f00ff0577ac */ /* 0x000ea20008000800 */
[----:B------:R-:W3:Y:S01]  /*0040*/  LDCU UR4, c[0x0][0x2fc] ;  /* 0x00005f80ff0477ac */ /* 0x000ee20008000800 */
[----:B------:R-:W-:Y:S02]  /*0050*/  UPLOP3.LUT UP2, UPT, UPT, UPT, UPT, 0x40, 0x4 ;  /* 0x000000000004789c */ /* 0x000fe40003f4e870 */
[----:B------:R-:W-:Y:S02]  /*0060*/  UPLOP3.LUT UP1, UPT, UPT, UPT, UPT, 0x80, 0x8 ;  /* 0x000000000008789c */ /* 0x000fe40003f2f070 */
[----:B------:R-:W-:-:S02]  /*0070*/  UP2UR UR38, UPR, URZ, 0x4 ;  /* 0x00000004ff267883 */ /* 0x000fc40008000000 */
[----:B------:R-:W-:Y:S02]  /*0080*/  UPLOP3.LUT UP2, UPT, UPT, UPT, UPT, 0x80, 0x8 ;  /* 0x000000000008789c */ /* 0x000fe40003f4f070 */
[----:B------:R-:W-:Y:S01]  /*0090*/  UPLOP3.LUT UP0, UPT, UPT, UPT, UPT, 0x40, 0x4 ;  /* 0x000000000004789c */ /* 0x000fe20003f0e870 */
[----:B--2---:R-:W-:Y:S01]  /*00a0*/  IADD3 R23, P0, PT, R1, UR5, RZ ;  /* 0x0000000501177c10 */ /* 0x004fe2000ff1e0ff */
[----:B------:R-:W-:Y:S02]  /*00b0*/  UPLOP3.LUT UP6, UPT, UPT, UPT, UPT, 0x40, 0x4 ;  /* 0x000000000004789c */ /* 0x000fe40003fce870 */
[----:B------:R-:W-:Y:S02]  /*00c0*/  UPLOP3.LUT UP5, UPT, UPT, UPT, UPT, 0x40, 0x4 ;  /* 0x000000000004789c */ /* 0x000fe40003fae870 */
[----:B------:R-:W-:Y:S01]  /*00d0*/  UPLOP3.LUT UP4, UPT, UPT, UPT, UPT, 0x40, 0x4 ;  /* 0x000000000004789c */ /* 0x000fe20003f8e870 */
[----:B---3--:R-:W-:Y:S01]  /*00e0*/  IMAD.X R19, RZ, RZ, UR4, P0 ;  /* 0x00000004ff137e24 */ /* 0x008fe200080e06ff */
[----:B------:R-:W-:Y:S01]  /*00f0*/  UP2UR UR55, UPR, URZ, 0x4 ;  /* 0x00000004ff377883 */ /* 0x000fe20008000000 */
[----:B-1----:R-:W-:-:S05]  /*0100*/  SHF.R.U32.HI R18, RZ, 0x5, R16 ;  /* 0x00000005ff127819 */ /* 0x002fca0000011610 */
[----:B------:R-:W1:Y:S02]  /*0110*/  SHFL.IDX PT, R0, R18, RZ, 0x1f ;  /* 0x00001fff12007589 */ /* 0x000e6400000e0000 */
[----:B-1----:R-:W-:-:S04]  /*0120*/  SHF.R.S32.HI R3, RZ, 0x1f, R0 ;  /* 0x0000001fff037819 */ /* 0x002fc80000011400 */
[----:B------:R-:W-:-:S04]  /*0130*/  LEA.HI R2, R3, R0, RZ, 0x2 ;  /* 0x0000000003027211 */ /* 0x000fc800078f10ff */
[----:B------:R-:W-:-:S04]  /*0140*/  SHF.R.S32.HI R2, RZ, 0x2, R2 ;  /* 0x00000002ff027819 */ /* 0x000fc80000011402 */
[----:B------:R-:W-:-:S13]  /*0150*/  ISETP.NE.AND P1, PT, R2, RZ, PT ;  /* 0x000000ff0200720c */ /* 0x000fda0003f25270 */
[----:B------:R-:W-:Y:S05]  /*0160*/  @!P1 BRA `(.L_x_0) ;  /* 0x0000000400249947 */ /* 0x000fea0003800000 */
[----:B------:R-:W-:-:S13]  /*0170*/  ISETP.NE.AND P0, PT, R2, 0x2, PT ;  /* 0x000000020200780c */ /* 0x000fda0003f05270 */
[----:B------:R-:W-:Y:S05]  /*0180*/  @!P0 BRA `(.L_x_1) ;  /* 0x0000000000f48947 */ /* 0x000fea0003800000 */
[----:B------:R-:W-:-:S13]  /*0190*/  ISETP.NE.AND P0, PT, R2, 0x1, PT ;  /* 0x000000010200780c */ /* 0x000fda0003f05270 */
[----:B------:R-:W-:Y:S05]  /*01a0*/  @P0 BRA `(.L_x_2) ;  /* 0x00000000002c0947 */ /* 0x000fea0003800000 */
[----:B------:R-:W-:Y:S01]  /*01b0*/  HFMA2 R2, -RZ, RZ, 0, 5.9604644775390625e-08 ;  /* 0x00000001ff027431 */ /* 0x000fe200000001ff */
[----:B------:R-:W-:Y:S02]  /*01c0*/  UPLOP3.LUT UP3, UPT, UPT, UPT, UPT, 0x40, 0x4 ;  /* 0x000000000004789c */ /* 0x000fe40003f6e870 */
[----:B------:R-:W-:Y:S02]  /*01d0*/  UPLOP3.LUT UP2, UPT, UPT, UPT, UPT, 0x40, 0x4 ;  /* 0x000000000004789c */ /* 0x000fe40003f4e870 */
[----:B------:R-:W-:Y:S02]  /*01e0*/  UPLOP3.LUT UP1, UPT, UPT, UPT, UPT, 0x80, 0x8 ;  /* 0x000000000008789c */ /* 0x000fe40003f2f070 */
[----:B------:R-:W-:Y:S02]  /*01f0*/  UPLOP3.LUT UP0, UPT, UPT, UPT, UPT, 0x40, 0x4 ;  /* 0x000000000004789c */ /* 0x000fe40003f0e870 */
[----:B------:R-:W-:Y:S02]  /*0200*/  UPLOP3.LUT UP6, UPT, UPT, UPT, UPT, 0x40, 0x4 ;  /* 0x000000000004789c */ /* 0x000fe40003fce870 */
[----:B------:R-:W-:-:S02]  /*0210*/  UPLOP3.LUT UP5, UPT, UPT, UPT, UPT, 0x40, 0x4 ;  /* 0x000000000004789c */ /* 0x000fc40003fae870 */
[----:B------:R-:W-:Y:S02]  /*0220*/  UPLOP3.LUT UP4, UPT, UPT, UPT, UPT, 0x80, 0x8 ;  /* 0x000000000008789c */ /* 0x000fe40003f8f070 */
[----:B------:R-:W-:Y:S02]  /*0230*/  UP2UR UR38, UPR, URZ, 0x8 ;  /* 0x00000008ff267883 */ /* 0x000fe40008000000 */
[----:B------:R-:W-:Y:S01]  /*0240*/  UP2UR UR55, UPR, URZ, 0x4 ;  /* 0x00000004ff377883 */ /* 0x000fe20008000000 */
[----:B------:R-:W-:Y:S11]  /*0250*/  BRA `(.L_x_0) ;  /* 0x0000000000e87947 */ /* 0x000ff60003800000 */
.L_x_2:
[----:B------:R-:W-:Y:S01]  /*0260*/  ISETP.NE.AND P0, PT, R0, 0xc, PT ;  /* 0x0000000c0000780c */ /* 0x000fe20003f05270 */
[----:B------:R-:W-:Y:S01]  /*0270*/  UPLOP3.LUT UP2, UPT, UPT, UPT, UPT, 0x40, 0x4 ;  /* 0x000000000004789c */ /* 0x000fe20003f4e870 */
[----:B------:R-:W-:Y:S01]  /*0280*/  HFMA2 R2, -RZ, RZ, 0, 1.78813934326171875e-07 ;  /* 0x00000003ff027431 */ /* 0x000fe200000001ff */
[----:B------:R-:W-:Y:S02]  /*0290*/  UPLOP3.LUT UP1, UPT, UPT, UPT, UPT, 0x80, 0x8 ;  /* 0x000000000008789c */ /* 0x000fe40003f2f070 */
[----:B------:R-:W-:Y:S02]  /*02a0*/  UP2UR UR38, UPR, URZ, 0x4 ;  /* 0x00000004ff267883 */ /* 0x000fe40008000000 */
[----:B------:R-:W-:Y:S02]  /*02b0*/  UPLOP3.LUT UP2, UPT, UPT, UPT, UPT, 0x40, 0x4 ;  /* 0x000000000004789c */ /* 0x000fe40003f4e870 */
[----:B------:R-:W-:Y:S02]  /*02c0*/  UPLOP3.LUT UP0, UPT, UPT, UPT, UPT, 0x40, 0x4 ;  /* 0x000000000004789c */ /* 0x000fe40003f0e870 */
[----:B------:R-:W-:-:S02]  /*02d0*/  UPLOP3.LUT UP6, UPT, UPT, UPT, UPT, 0x40, 0x4 ;  /* 0x000000000004789c */ /* 0x000fc40003fce870 */
[----:B------:R-:W-:Y:S02]  /*02e0*/  UPLOP3.LUT UP5, UPT, UPT, UPT, UPT, 0x80, 0x8 ;  /* 0x000000000008789c */ /* 0x000fe40003faf070 */
[----:B------:R-:W-:Y:S02]  /*02f0*/  UPLOP3.LUT UP4, UPT, UPT, UPT, UPT, 0x40, 0x4 ;  /* 0x000000000004789c */ /* 0x000fe40003f8e870 */
[----:B------:R-:W-:Y:S01]  /*0300*/  UP2UR UR55, UPR, URZ, 0x4 ;  /* 0x00000004ff377883 */ /* 0x000fe20008000000 */
[----:B------:R-:W-:Y:S11]  /*0310*/  @!P0 BRA `(.L_x_0) ;  /* 0x0000000000b88947 */ /* 0x000ff60003800000 */
[----:B------:R-:W-:-:S13]  /*0320*/  ISETP.NE.AND P0, PT, R0, 0xe, PT ;  /* 0x0000000e0000780c */ /* 0x000fda0003f05270 */
[----:B------:R-:W-:Y:S05]  /*0330*/  @!P0 BRA `(.L_x_3) ;  /* 0x00000000005c8947 */ /* 0x000fea0003800000 */
[----:B------:R-:W-:-:S13]  /*0340*/  ISETP.NE.AND P0, PT, R0, 0xd, PT ;  /* 0x0000000d0000780c */ /* 0x000fda0003f05270 */
[----:B------:R-:W-:Y:S05]  /*0350*/  @P0 BRA `(.L_x_4) ;  /* 0x00000000002c0947 */ /* 0x000fea0003800000 */
[----:B------:R-:W-:Y:S01]  /*0360*/  HFMA2 R2, -RZ, RZ, 0, 2.384185791015625e-07 ;  /* 0x00000004ff027431 */ /* 0x000fe200000001ff */
        /* <DEDUP_REMOVED lines=10> */
.L_x_4:
[----:B------:R-:W-:Y:S01]  /*0410*/  HFMA2 R2, -RZ, RZ, 0, 3.5762786865234375e-07 ;  /* 0x00000006ff027431 */ /* 0x000fe200000001ff */
[----:B------:R-:W-:Y:S02]  /*0420*/  UPLOP3.LUT UP3, UPT, UPT, UPT, UPT, 0x40, 0x4 ;  /* 0x000000000004789c */ /* 0x000fe40003f6e870 */
[----:B------:R-:W-:Y:S02]  /*0430*/  UPLOP3.LUT UP2, UPT, UPT, UPT, UPT, 0x40, 0x4 ;  /* 0x000000000004789c */ /* 0x000fe40003f4e870 */
[----:B------:R-:W-:Y:S02]  /*0440*/  UPLOP3.LUT UP0, UPT, UPT, UPT, UPT, 0x40, 0x4 ;  /* 0x000000000004789c */ /* 0x000fe40003f0e870 */
[----:B------:R-:W-:Y:S02]  /*0450*/  UPLOP3.LUT UP6, UPT, UPT, UPT, UPT, 0x40, 0x4 ;  /* 0x000000000004789c */ /* 0x000fe40003fce870 */
[----:B------:R-:W-:Y:S02]  /*0460*/  UPLOP3.LUT UP5, UPT, UPT, UPT, UPT, 0x40, 0x4 ;  /* 0x000000000004789c */ /* 0x000fe40003fae870 */
[----:B------:R-:W-:-:S02]  /*0470*/  UPLOP3.LUT UP4, UPT, UPT, UPT, UPT, 0x40, 0x4 ;  /* 0x000000000004789c */ /* 0x000fc40003f8e870 */
[----:B------:R-:W-:Y:S02]  /*0480*/  UP2UR UR38, UPR, URZ, 0x8 ;  /* 0x00000008ff267883 */ /* 0x000fe40008000000 */
[----:B------:R-:W-:Y:S01]  /*0490*/  UP2UR UR55, UPR, URZ, 0x4 ;  /* 0x00000004ff377883 */ /* 0x000fe20008000000 */
[----:B------:R-:W-:Y:S11]  /*04a0*/  BRA `(.L_x_0) ;  /* 0x0000000000547947 */ /* 0x000ff60003800000 */
.L_x_3:
[----:B------:R-:W-:Y:S01]  /*04b0*/  HFMA2 R2, -RZ, RZ, 0, 2.98023223876953125e-07 ;  /* 0x00000005ff027431 */ /* 0x000fe200000001ff */
        /* <DEDUP_REMOVED lines=10> */
.L_x_1:
[----:B------:R-:W-:Y:S01]  /*0560*/  HFMA2 R2, -RZ, RZ, 0, 1.1920928955078125e-07 ;  /* 0x00000002ff027431 */ /* 0x000fe200000001ff */
        /* <DEDUP_REMOVED lines=8> */
[----:B------:R-:W-:-:S12]  /*05f0*/  UP2UR UR55, UPR, URZ, 0x4 ;  /* 0x00000004ff377883 */ /* 0x000fd80008000000 */
.L_x_0:
[----:B------:R-:W-:Y:S01]  /*0600*/  ELECT P0, URZ, PT ;  /* 0x0000000000ff782f */ /* 0x000fe20003800000 */
[----:B------:R-:W-:Y:S03]  /*0610*/  BSSY.RECONVERGENT B0, `(.L_x_5) ;  /* 0x000000f000007945 */ /* 0x000fe60003800200 */
[----:B------:R-:W-:Y:S02]  /*0620*/  PLOP3.LUT P2, PT, P0, PT, UP0, 0x5d, 0xd5 ;  /* 0x0000000000d5781c */ /* 0x000fe4000074eb0d */
[----:B------:R-:W-:-:S11]  /*0630*/  PLOP3.LUT P1, PT, P0, PT, UP6, 0x5d, 0xd5 ;  /* 0x0000000000d5781c */ /* 0x000fd6000072eb6d */
[----:B------:R-:W-:Y:S05]  /*0640*/  @P2 BRA `(.L_x_6) ;  /* 0x00000000002c2947 */ /* 0x000fea0003800000 */
[----:B------:R-:W1:Y:S02]  /*0650*/  LDCU.64 UR4, c[0x0][0x348] ;  /* 0x00006900ff0477ac */ /* 0x000e640008000a00 */
[----:B-1----:R-:W-:-:S04]  /*0660*/  UIADD3 UR8, UP0, UPT, UR4, 0x80, URZ ;  /* 0x0000008004087890 */ /* 0x002fc8000ff1e0ff */
[----:B------:R-:W-:Y:S02]  /*0670*/  UIADD3.X UR9, UPT, UPT, URZ, UR5, URZ, UP0, !UPT ;  /* 0x00000005ff097290 */ /* 0x000fe400087fe4ff */
[----:B------:R-:W-:-:S04]  /*0680*/  UIADD3 UR6, UP0, UPT, UR4, 0x180, URZ ;  /* 0x0000018004067890 */ /* 0x000fc8000ff1e0ff */
[----:B------:R-:W-:Y:S02]  /*0690*/  UIADD3.X UR7, UPT, UPT, URZ, UR5, URZ, UP0, !UPT ;  /* 0x00000005ff077290 */ /* 0x000fe400087fe4ff */
[----:B------:R-:W-:Y:S01]  /*06a0*/  UIADD3 UR4, UP0, UPT, UR4, 0x280, URZ ;  /* 0x0000028004047890 */ /* 0x000fe2000ff1e0ff */
[----:B------:R1:W-:Y:S03]  /*06b0*/  UTMACCTL.PF [UR8] ;  /* 0x00000000080079b9 */ /* 0x0003e60008040000 */
[----:B------:R-:W-:-:S03]  /*06c0*/  UIADD3.X UR5, UPT, UPT, URZ, UR5, URZ, UP0, !UPT ;  /* 0x00000005ff057290 */ /* 0x000fc600087fe4ff */
[----:B------:R1:W-:Y:S06]  /*06d0*/  UTMACCTL.PF [UR6] ;  /* 0x00000000060079b9 */ /* 0x0003ec0008040000 */
[----:B------:R1:W-:Y:S02]  /*06e0*/  UTMACCTL.PF [UR4] ;  /* 0x00000000040079b9 */ /* 0x0003e40008040000 */
[----:B-1----:R-:W-:Y:S01]  /*06f0*/  NOP ;  /* 0x0000000000007918 */ /* 0x002fe20000000000 */
.L_x_6:
[----:B------:R-:W-:Y:S05]  /*0700*/  BSYNC.RECONVERGENT B0 ;  /* 0x0000000000007941 */ /* 0x000fea0003800200 */
.L_x_5:
[----:B------:R-:W-:Y:S04]  /*0710*/  BSSY.RECONVERGENT B0, `(.L_x_7) ;  /* 0x000001b000007945 */ /* 0x000fe80003800200 */
[----:B------:R-:W-:Y:S05]  /*0720*/  @P1 BRA `(.L_x_8) ;  /* 0x0000000000241947 */ /* 0x000fea0003800000 */
[----:B------:R-:W1:Y:S01]  /*0730*/  LDCU.64 UR4, c[0x0][0x348] ;  /* 0x00006900ff0477ac */ /* 0x000e620008000a00 */
[----:B------:R-:W-:Y:S02]  /*0740*/  PLOP3.LUT P6, PT, PT, PT, PT, 0x80, 0x8 ;  /* 0x000000000008781c */ /* 0x000fe40003fcf070 */
[----:B------:R-:W-:Y:S02]  /*0750*/  PLOP3.LUT P5, PT, PT, PT, PT, 0x8, 0x80 ;  /* 0x000000000080781c */ /* 0x000fe40003fae170 */
[----:B------:R-:W-:Y:S02]  /*0760*/  PLOP3.LUT P4, PT, PT, PT, PT, 0x80, 0x8 ;  /* 0x000000000008781c */ /* 0x000fe40003f8f070 */
[----:B------:R-:W-:Y:S01]  /*0770*/  PLOP3.LUT P3, PT, PT, PT, PT, 0x80, 0x8 ;  /* 0x000000000008781c */ /* 0x000fe20003f6f070 */
[----:B-1----:R-:W-:-:S04]  /*0780*/  UIADD3 UR4, UP0, UPT, UR4, 0x400, URZ ;  /* 0x0000040004047890 */ /* 0x002fc8000ff1e0ff */
[----:B------:R-:W-:-:S09]  /*0790*/  UIADD3.X UR5, UPT, UPT, URZ, UR5, URZ, UP0, !UPT ;  /* 0x00000005ff057290 */ /* 0x000fd200087fe4ff */
[----:B------:R1:W-:Y:S02]  /*07a0*/  UTMACCTL.PF [UR4] ;  /* 0x00000000040079b9 */ /* 0x0003e40008040000 */
[----:B-1----:R-:W-:Y:S05]  /*07b0*/  BRA `(.L_x_9) ;  /* 0x0000000000407947 */ /* 0x002fea0003800000 */
.L_x_8:
[----:B------:R-:W-:-:S13]  /*07c0*/  ISETP.NE.AND P1, PT, R2, 0x3, PT ;  /* 0x000000030200780c */ /* 0x000fda0003f25270 */
[----:B------:R-:W-:Y:S05]  /*07d0*/  @!P1 BRA `(.L_x_10) ;  /* 0x0000000000289947 */ /* 0x000fea0003800000 */
[----:B------:R-:W-:Y:S02]  /*07e0*/  ISETP.NE.AND P1, PT, R2, 0x4, PT ;  /* 0x000000040200780c */ /* 0x000fe40003f25270 */
[----:B------:R-:W-:Y:S02]  /*07f0*/  PLOP3.LUT P4, PT, PT, PT, PT, 0x80, 0x8 ;  /* 0x000000000008781c */ /* 0x000fe40003f8f070 */
[----:B------:R-:W-:Y:S02]  /*0800*/  PLOP3.LUT P5, PT, PT, PT, PT, 0x8, 0x80 ;  /* 0x000000000080781c */ /* 0x000fe40003fae170 */
[----:B------:R-:W-:Y:S02]  /*0810*/  PLOP3.LUT P6, PT, PT, PT, PT, 0x80, 0x8 ;  /* 0x000000000008781c */ /* 0x000fe40003fcf070 */
[----:B------:R-:W-:-:S05]  /*0820*/  PLOP3.LUT P3, PT, PT, PT, PT, 0x80, 0x8 ;  /* 0x000000000008781c */ /* 0x000fca0003f6f070 */
[----:B------:R-:W-:Y:S08]  /*0830*/  @P1 BRA `(.L_x_9) ;  /* 0x0000000000201947 */ /* 0x000ff00003800000 */
[----:B------:R-:W-:Y:S02]  /*0840*/  PLOP3.LUT P5, PT, PT, PT, PT, 0x8, 0x80 ;  /* 0x000000000080781c */ /* 0x000fe40003fae170 */
[----:B------:R-:W-:Y:S02]  /*0850*/  PLOP3.LUT P6, PT, PT, PT, PT, 0x8, 0x80 ;  /* 0x000000000080781c */ /* 0x000fe40003fce170 */
[----:B------:R-:W-:Y:S01]  /*0860*/  PLOP3.LUT P3, PT, PT, PT, PT, 0x8, 0x80 ;  /* 0x000000000080781c */ /* 0x000fe20003f6e170 */
[----:B------:R-:W-:-:S12]  /*0870*/  BRA `(.L_x_9) ;  /* 0x0000000000107947 */ /* 0x000fd80003800000 */
.L_x_10:
[----:B------:R-:W-:Y:S02]  /*0880*/  PLOP3.LUT P6, PT, PT, PT, PT, 0x8, 0x80 ;  /* 0x000000000080781c */ /* 0x000fe40003fce170 */
[----:B------:R-:W-:Y:S02]  /*0890*/  PLOP3.LUT P5, PT, PT, PT, PT, 0x80, 0x8 ;  /* 0x000000000008781c */ /* 0x000fe40003faf070 */
[----:B------:R-:W-:Y:S02]  /*08a0*/  PLOP3.LUT P4, PT, PT, PT, PT, 0x8, 0x80 ;  /* 0x000000000080781c */ /* 0x000fe40003f8e170 */
[----:B------:R-:W-:-:S13]  /*08b0*/  PLOP3.LUT P3, PT, PT, PT, PT, 0x80, 0x8 ;  /* 0x000000000008781c */ /* 0x000fda0003f6f070 */
.L_x_9:
[----:B------:R-:W-:Y:S05]  /*08c0*/  BSYNC.RECONVERGENT B0 ;  /* 0x0000000000007941 */ /* 0x000fea0003800200 */
.L_x_7:
[----:B------:R-:W1:Y:S01]  /*08d0*/  SHFL.IDX PT, R0, R18, RZ, 0x1f ;  /* 0x00001fff12007589 */ /* 0x000e6200000e0000 */
[----:B------:R-:W-:Y:S02]  /*08e0*/  ISETP.NE.AND P1, PT, R2, 0x3, PT ;  /* 0x000000030200780c */ /* 0x000fe40003f25270 */
[----:B------:R-:W-:Y:S02]  /*08f0*/  PLOP3.LUT P0, PT, P0, PT, UP1, 0xae, 0xea ;  /* 0x0000000000ea781c */ /* 0x000fe4000070f51e */
[----:B-1----:R-:W-:-:S13]  /*0900*/  ISETP.NE.AND P2, PT, R0, RZ, PT ;  /* 0x000000ff0000720c */ /* 0x002fda0003f45270 */
[----:B------:R-:W-:Y:S05]  /*0910*/  @P2 BRA `(.L_x_11) ;  /* 0x0000000000382947 */ /* 0x000fea0003800000 */
[----:B------:R-:W1:Y:S01]  /*0920*/  S2UR UR5, SR_CgaCtaId ;  /* 0x00000000000579c3 */ /* 0x000e620000008800 */
[----:B------:R-:W-:Y:S01]  /*0930*/  UMOV UR6, 0x400 ;  /* 0x0000040000067882 */ /* 0x000fe20000000000 */
[----:B------:R-:W-:Y:S01]  /*0940*/  UMOV UR4, 0x1 ;  /* 0x0000000100047882 */ /* 0x000fe20000000000 */
[----:B------:R-:W-:Y:S01]  /*0950*/  ELECT P2, URZ, PT ;  /* 0x0000000000ff782f */ /* 0x000fe20003840000 */
[----:B-1----:R-:W-:Y:S02]  /*0960*/  ULEA UR5, UR5, UR6, 0x18 ;  /* 0x0000000605057291 */ /* 0x002fe4000f8ec0ff */
[----:B------:R-:W-:-:S04]  /*0970*/  UIADD3 UR6, UPT, UPT, -UR4, 0x100000, URZ ;  /* 0x0010000004067890 */ /* 0x000fc8000fffe1ff */
[----:B------:R-:W-:Y:S02]  /*0980*/  USHF.L.U32 UR7, UR6, 0xb, URZ ;  /* 0x0000000b06077899 */ /* 0x000fe400080006ff */
[----:B------:R-:W-:Y:S01]  /*0990*/  USHF.L.U32 UR6, UR6, 0x1, URZ ;  /* 0x0000000106067899 */ /* 0x000fe200080006ff */
[----:B------:R-:W1:Y:S11]  /*09a0*/  FENCE.VIEW.ASYNC.S ;  /* 0x00000000000073c6 */ /* 0x000e760000000000 */
[----:B-1----:R1:W2:Y:S01]  /*09b0*/  SYNCS.EXCH.64 URZ, [UR5+0x5000], UR6 ;  /* 0x0050000605ff75b2 */ /* 0x0022a20008000100 */
[----:B------:R1:W3:Y:S01]  /*09c0*/  SYNCS.EXCH.64 URZ, [UR5+0x5010], UR6 ;  /* 0x0050100605ff75b2 */ /* 0x0002e20008000100 */
[----:B------:R1:W4:Y:S01]  /*09d0*/  SYNCS.EXCH.64 URZ, [UR5+0x5008], UR6 ;  /* 0x0050080605ff75b2 */ /* 0x0003220008000100 */
[----:B------:R1:W1:Y:S01]  /*09e0*/  SYNCS.EXCH.64 URZ, [UR5+0x5018], UR6 ;  /* 0x0050180605ff75b2 */ /* 0x0002620008000100 */
[----:B------:R-:W-:Y:S01]  /*09f0*/  NOP ;  /* 0x0000000000007918 */ /* 0x000fe20000000000 */
.L_x_11:
[----:B------:R-:W-:Y:S01]  /*0a00*/  NOP ;  /* 0x0000000000007918 */ /* 0x000fe20000000000 */
[----:B------:R-:W-:Y:S05]  /*0a10*/  @!P1 BRA `(.L_x_12) ;  /* 0x0000000000289947 */ /* 0x000fea0003800000 */
[----:B------:R-:W-:Y:S01]  /*0a20*/  ISETP.NE.AND P1, PT, R2, 0x4, PT ;  /* 0x000000040200780c */ /* 0x000fe20003f25270 */
[----:B------:R-:W-:Y:S02]  /*0a30*/  UPLOP3.LUT UP3, UPT, UPT, UPT, UPT, 0x80, 0x8 ;  /* 0x000000000008789c */ /* 0x000fe40003f6f070 */
[----:B------:R-:W-:Y:S02]  /*0a40*/  UPLOP3.LUT UP2, UPT, UPT, UPT, UPT, 0x40, 0x4 ;  /* 0x000000000004789c */ /* 0x000fe40003f4e870 */
[----:B------:R-:W-:Y:S02]  /*0a50*/  UPLOP3.LUT UP1, UPT, UPT, UPT, UPT, 0x80, 0x8 ;  /* 0x000000000008789c */ /* 0x000fe40003f2f070 */
[----:B------:R-:W-:-:S06]  /*0a60*/  UPLOP3.LUT UP0, UPT, UPT, UPT, UPT, 0x80, 0x8 ;  /* 0x000000000008789c */ /* 0x000fcc0003f0f070 */
[----:B------:R-:W-:Y:S05]  /*0a70*/  @P1 BRA `(.L_x_13) ;  /* 0x0000000000201947 */ /* 0x000fea0003800000 */
[----:B------:R-:W-:Y:S02]  /*0a80*/  UPLOP3.LUT UP2, UPT, UPT, UPT, UPT, 0x40, 0x4 ;  /* 0x000000000004789c */ /* 0x000fe40003f4e870 */
[----:B------:R-:W-:Y:S02]  /*0a90*/  UPLOP3.LUT UP3, UPT, UPT, UPT, UPT, 0x40, 0x4 ;  /* 0x000000000004789c */ /* 0x000fe40003f6e870 */
[----:B------:R-:W-:Y:S01]  /*0aa0*/  UPLOP3.LUT UP0, UPT, UPT, UPT, UPT, 0x40, 0x4 ;  /* 0x000000000004789c */ /* 0x000fe20003f0e870 */
[----:B------:R-:W-:Y:S05]  /*0ab0*/  BRA `(.L_x_13) ;  /* 0x0000000000107947 */ /* 0x000fea0003800000 */
.L_x_12:
[----:B------:R-:W-:Y:S02]  /*0ac0*/  UPLOP3.LUT UP3, UPT, UPT, UPT, UPT, 0x40, 0x4 ;  /* 0x000000000004789c */ /* 0x000fe40003f6e870 */
[----:B------:R-:W-:Y:S02]  /*0ad0*/  UPLOP3.LUT UP2, UPT, UPT, UPT, UPT, 0x80, 0x8 ;  /* 0x000000000008789c */ /* 0x000fe40003f4f070 */
[----:B------:R-:W-:Y:S02]  /*0ae0*/  UPLOP3.LUT UP1, UPT, UPT, UPT, UPT, 0x40, 0x4 ;  /* 0x000000000004789c */ /* 0x000fe40003f2e870 */
[----:B------:R-:W-:Y:S02]  /*0af0*/  UPLOP3.LUT UP0, UPT, UPT, UPT, UPT, 0x80, 0x8 ;  /* 0x000000000008789c */ /* 0x000fe40003f0f070 */
.L_x_13:
[----:B------:R-:W5:Y:S02]  /*0b00*/  SHFL.IDX PT, R0, R18, RZ, 0x1f ;  /* 0x00001fff12007589 */ /* 0x000f6400000e0000 */
[----:B-----5:R-:W-:-:S13]  /*0b10*/  ISETP.NE.AND P1, PT, R0, RZ, PT ;  /* 0x000000ff0000720c */ /* 0x020fda0003f25270 */
[----:B------:R-:W-:Y:S05]  /*0b20*/  @P1 BRA `(.L_x_14) ;  /* 0x0000000000401947 */ /* 0x000fea0003800000 */
[----:B-1----:R-:W1:Y:S01]  /*0b30*/  S2UR UR5, SR_CgaCtaId ;  /* 0x00000000000579c3 */ /* 0x002e620000008800 */
        /* <DEDUP_REMOVED lines=8> */
[----:B-1----:R1:W1:Y:S01]  /*0bc0*/  SYNCS.EXCH.64 URZ, [UR5+0x5020], UR6 ;  /* 0x0050200605ff75b2 */ /* 0x0022620008000100 */
[----:B------:R1:W1:Y:S01]  /*0bd0*/  SYNCS.EXCH.64 URZ, [UR5+0x5038], UR6 ;  /* 0x0050380605ff75b2 */ /* 0x0002620008000100 */
[----:B------:R1:W1:Y:S01]  /*0be0*/  SYNCS.EXCH.64 URZ, [UR5+0x5028], UR6 ;  /* 0x0050280605ff75b2 */ /* 0x0002620008000100 */
[----:B------:R1:W1:Y:S01]  /*0bf0*/  SYNCS.EXCH.64 URZ, [UR5+0x5040], UR6 ;  /* 0x0050400605ff75b2 */ /* 0x0002620008000100 */
[----:B------:R1:W1:Y:S01]  /*0c00*/  SYNCS.EXCH.64 URZ, [UR5+0x5030], UR6 ;  /* 0x0050300605ff75b2 */ /* 0x0002620008000100 */
[----:B------:R1:W1:Y:S01]  /*0c10*/  SYNCS.EXCH.64 URZ, [UR5+0x5048], UR6 ;  /* 0x0050480605ff75b2 */ /* 0x0002620008000100 */
[----:B------:R-:W-:Y:S01]  /*0c20*/  NOP ;  /* 0x0000000000007918 */ /* 0x000fe20000000000 */
.L_x_14:
[----:B------:R-:W5:Y:S01]  /*0c30*/  SHFL.IDX PT, R0, R18, RZ, 0x1f ;  /* 0x00001fff12007589 */ /* 0x000f6200000e0000 */
[----:B------:R-:W-:Y:S01]  /*0c40*/  NOP ;  /* 0x0000000000007918 */ /* 0x000fe20000000000 */
[----:B-----5:R-:W-:-:S13]  /*0c50*/  ISETP.NE.AND P1, PT, R0, RZ, PT ;  /* 0x000000ff0000720c */ /* 0x020fda0003f25270 */
[----:B------:R-:W-:Y:S05]  /*0c60*/  @P1 BRA `(.L_x_15) ;  /* 0x0000000000401947 */ /* 0x000fea0003800000 */
[----:B-1----:R-:W1:Y:S01]  /*0c70*/  S2UR UR6, SR_CgaCtaId ;  /* 0x00000000000679c3 */ /* 0x002e620000008800 */
[----:B------:R-:W-:Y:S01]  /*0c80*/  UMOV UR7, 0x400 ;  /* 0x0000040000077882 */ /* 0x000fe20000000000 */
[----:B------:R-:W-:Y:S01]  /*0c90*/  UMOV UR5, 0x1 ;  /* 0x0000000100057882 */ /* 0x000fe20000000000 */
[----:B------:R-:W-:Y:S01]  /*0ca0*/  UMOV UR4, 0x80 ;  /* 0x0000008000047882 */ /* 0x000fe20000000000 */
[----:B------:R-:W-:-:S04]  /*0cb0*/  UIADD3 UR8, UPT, UPT, -UR5, 0x100000, URZ ;  /* 0x0010000005087890 */ /* 0x000fc8000fffe1ff */
[----:B------:R-:W-:Y:S02]  /*0cc0*/  USHF.L.U32 UR9, UR8, 0xb, URZ ;  /* 0x0000000b08097899 */ /* 0x000fe400080006ff */
[----:B------:R-:W-:Y:S02]  /*0cd0*/  USHF.L.U32 UR8, UR8, 0x1, URZ ;  /* 0x0000000108087899 */ /* 0x000fe400080006ff */
[----:B------:R-:W-:-:S04]  /*0ce0*/  UIADD3 UR4, UPT, UPT, -UR4, 0x100000, URZ ;  /* 0x0010000004047890 */ /* 0x000fc8000fffe1ff */
[----:B------:R-:W-:Y:S02]  /*0cf0*/  USHF.L.U32 UR5, UR4, 0xb, URZ ;  /* 0x0000000b04057899 */ /* 0x000fe400080006ff */
[----:B------:R-:W-:Y:S01]  /*0d00*/  USHF.L.U32 UR4, UR4, 0x1, URZ ;  /* 0x0000000104047899 */ /* 0x000fe200080006ff */
[----:B------:R-:W-:Y:S01]  /*0d10*/  ELECT P1, URZ, PT ;  /* 0x0000000000ff782f */ /* 0x000fe20003820000 */
[----:B-1----:R-:W-:Y:S01]  /*0d20*/  ULEA UR6, UR6, UR7, 0x18 ;  /* 0x0000000706067291 */ /* 0x002fe2000f8ec0ff */
[----:B------:R-:W1:Y:S11]  /*0d30*/  FENCE.VIEW.ASYNC.S ;  /* 0x00000000000073c6 */ /* 0x000e760000000000 */
[----:B-1----:R1:W1:Y:S01]  /*0d40*/  SYNCS.EXCH.64 URZ, [UR6+0x5050], UR8 ;  /* 0x0050500806ff75b2 */ /* 0x0022620008000100 */
[----:B------:R1:W1:Y:S01]  /*0d50*/  SYNCS.EXCH.64 URZ, [UR6+0x5058], UR4 ;  /* 0x0050580406ff75b2 */ /* 0x0002620008000100 */
[----:B------:R-:W-:Y:S01]  /*0d60*/  NOP ;  /* 0x0000000000007918 */ /* 0x000fe20000000000 */
.L_x_15:
[----:B------:R-:W5:Y:S01]  /*0d70*/  SHFL.IDX PT, R0, R18, RZ, 0x1f ;  /* 0x00001fff12007589 */ /* 0x000f6200000e0000 */
[----:B-1----:R-:W-:Y:S01]  /*0d80*/  UP2UR UR4, UPR, URZ, 0x1 ;  /* 0x00000001ff047883 */ /* 0x002fe20008000000 */
[----:B------:R-:W-:Y:S01]  /*0d90*/  ISETP.NE.AND P2, PT, R2, 0x2, PT ;  /* 0x000000020200780c */ /* 0x000fe20003f45270 */
[----:B------:R-:W-:Y:S01]  /*0da0*/  UISETP.NE.AND UP0, UPT, UR55, URZ, UPT ;  /* 0x000000ff3700728c */ /* 0x000fe2000bf05270 */
[----:B------:R-:W-:Y:S01]  /*0db0*/  NOP ;  /* 0x0000000000007918 */ /* 0x000fe20000000000 */
[----:B------:R-:W-:Y:S02]  /*0dc0*/  USEL UR47, URZ, 0x2, !UP4 ;  /* 0x00000002ff2f7887 */ /* 0x000fe4000e000000 */
[----:B------:R-:W-:Y:S02]  /*0dd0*/  USEL UR48, URZ, 0x2, !UP0 ;  /* 0x00000002ff307887 */ /* 0x000fe4000c000000 */
[----:B------:R-:W-:Y:S02]  /*0de0*/  UISETP.NE.AND UP0, UPT, UR4, URZ, UPT ;  /* 0x000000ff0400728c */ /* 0x000fe4000bf05270 */
[----:B------:R-:W-:-:S02]  /*0df0*/  USEL UR48, UR48, 0x1, !UP5 ;  /* 0x0000000130307887 */ /* 0x000fc4000e800000 */
[----:B------:R-:W-:Y:S01]  /*0e00*/  USEL UR47, UR47, 0x1, !UP5 ;  /* 0x000000012f2f7887 */ /* 0x000fe2000e800000 */
[----:B-----5:R-:W-:-:S13]  /*0e10*/  ISETP.NE.AND P1, PT, R0, RZ, PT ;  /* 0x000000ff0000720c */ /* 0x020fda0003f25270 */
[----:B------:R-:W-:Y:S05]  /*0e20*/  @P1 BRA `(.L_x_16) ;  /* 0x0000000000401947 */ /* 0x000fea0003800000 */
[----:B------:R-:W1:Y:S01]  /*0e30*/  S2UR UR6, SR_CgaCtaId ;  /* 0x00000000000679c3 */ /* 0x000e620000008800 */
        /* <DEDUP_REMOVED lines=15> */
.L_x_16:
[----:B------:R-:W-:Y:S01]  /*0f30*/  NOP ;  /* 0x0000000000007918 */ /* 0x000fe20000000000 */
[----:B------:R-:W-:Y:S05]  /*0f40*/  @!P2 BRA `(.L_x_17) ;  /* 0x000000000024a947 */ /* 0x000fea0003800000 */
[----:B------:R-:W-:Y:S01]  /*0f50*/  ISETP.NE.AND P1, PT, R2, RZ, PT ;  /* 0x000000ff0200720c */ /* 0x000fe20003f25270 */
[----:B-1----:R-:W-:Y:S02]  /*0f60*/  UP2UR UR4, UPR, URZ, 0x1 ;  /* 0x00000001ff047883 */ /* 0x002fe40008000000 */
[----:B------:R-:W-:Y:S01]  /*0f70*/  UPLOP3.LUT UP0, UPT, UPT, UPT, UPT, 0x80, 0x8 ;  /* 0x000000000008789c */ /* 0x000fe20003f0f070 */
[----:B------:R-:W-:-:S03]  /*0f80*/  UMOV UR7, URZ ;  /* 0x000000ff00077c82 */ /* 0x000fc60008000000 */
[----:B------:R-:W-:Y:S02]  /*0f90*/  UP2UR UR37, UPR, URZ, 0x1 ;  /* 0x00000001ff257883 */ /* 0x000fe40008000000 */
[----:B------:R-:W-:-:S04]  /*0fa0*/  UISETP.NE.AND UP0, UPT, UR4, URZ, UPT ;  /* 0x000000ff0400728c */ /* 0x000fc8000bf05270 */
[----:B------:R-:W-:Y:S07]  /*0fb0*/  @P1 BRA `(.L_x_18) ;  /* 0x00000000001c1947 */ /* 0x000fee0003800000 */
[----:B------:R-:W-:Y:S01]  /*0fc0*/  UMOV UR7, 0x1 ;  /* 0x0000000100077882 */ /* 0x000fe20000000000 */
[----:B------:R-:W-:Y:S05]  /*0fd0*/  BRA `(.L_x_18) ;  /* 0x0000000000147947 */ /* 0x000fea0003800000 */
.L_x_17:
[----:B-1----:R-:W-:Y:S02]  /*0fe0*/  UP2UR UR4, UPR, URZ, 0x1 ;  /* 0x00000001ff047883 */ /* 0x002fe40008000000 */
[----:B------:R-:W-:Y:S01]  /*0ff0*/  UPLOP3.LUT UP0, UPT, UPT, UPT, UPT, 0x40, 0x4 ;  /* 0x000000000004789c */ /* 0x000fe20003f0e870 */
[----:B------:R-:W-:-:S03]  /*1000*/  UMOV UR7, 0x2 ;  /* 0x0000000200077882 */ /* 0x000fc60000000000 */
[----:B------:R-:W-:Y:S02]  /*1010*/  UP2UR UR37, UPR, URZ, 0x1 ;  /* 0x00000001ff257883 */ /* 0x000fe40008000000 */
[----:B------:R-:W-:Y:S02]  /*1020*/  UISETP.NE.AND UP0, UPT, UR4, URZ, UPT ;  /* 0x000000ff0400728c */ /* 0x000fe4000bf05270 */
.L_x_18:
[----:B------:R-:W1:Y:S02]  /*1030*/  SHFL.IDX PT, R0, R18, RZ, 0x1f ;  /* 0x00001fff12007589 */ /* 0x000e6400000e0000 */
[----:B-1----:R-:W-:-:S13]  /*1040*/  ISETP.NE.AND P1, PT, R0, RZ, PT ;  /* 0x000000ff0000720c */ /* 0x002fda0003f25270 */
[----:B------:R-:W-:Y:S05]  /*1050*/  @P1 BRA `(.L_x_19) ;  /* 0x0000000000301947 */ /* 0x000fea0003800000 */
[----:B------:R-:W1:Y:S01]  /*1060*/  S2UR UR5, SR_CgaCtaId ;  /* 0x00000000000579c3 */ /* 0x000e620000008800 */
[----:B------:R-:W-:Y:S01]  /*1070*/  UMOV UR6, 0x400 ;  /* 0x0000040000067882 */ /* 0x000fe20000000000 */
[----:B------:R-:W-:Y:S01]  /*1080*/  UMOV UR4, 0x80 ;  /* 0x0000008000047882 */ /* 0x000fe20000000000 */
[----:B------:R-:W-:Y:S01]  /*1090*/  ELECT P1, URZ, PT ;  /* 0x0000000000ff782f */ /* 0x000fe20003820000 */
[----:B------:R-:W-:-:S04]  /*10a0*/  UIADD3 UR8, UPT, UPT, -UR4, 0x100000, URZ ;  /* 0x0010000004087890 */ /* 0x000fc8000fffe1ff */
[----:B------:R-:W-:Y:S02]  /*10b0*/  USHF.L.U32 UR9, UR8, 0xb, URZ ;  /* 0x0000000b08097899 */ /* 0x000fe400080006ff */
[----:B------:R-:W-:Y:S02]  /*10c0*/  USHF.L.U32 UR8, UR8, 0x1, URZ ;  /* 0x0000000108087899 */ /* 0x000fe400080006ff */
[----:B-1----:R-:W-:Y:S01]  /*10d0*/  ULEA UR5, UR5, UR6, 0x18 ;  /* 0x0000000605057291 */ /* 0x002fe2000f8ec0ff */
[----:B------:R-:W1:Y:S11]  /*10e0*/  FENCE.VIEW.ASYNC.S ;  /* 0x00000000000073c6 */ /* 0x000e760000000000 */
[----:B-1----:R1:W1:Y:S01]  /*10f0*/  SYNCS.EXCH.64 URZ, [UR5+0x5070], UR8 ;  /* 0x0050700805ff75b2 */ /* 0x0022620008000100 */
[----:B------:R1:W1:Y:S01]  /*1100*/  SYNCS.EXCH.64 URZ, [UR5+0x5078], UR8 ;  /* 0x0050780805ff75b2 */ /* 0x0002620008000100 */
[----:B------:R-:W-:Y:S01]  /*1110*/  NOP ;  /* 0x0000000000007918 */ /* 0x000fe20000000000 */
.L_x_19:
[----:B------:R-:W-:Y:S01]  /*1120*/  NOP ;  /* 0x0000000000007918 */ /* 0x000fe20000000000 */
[----:B------:R-:W-:Y:S05]  /*1130*/  @!P2 BRA `(.L_x_20) ;  /* 0x000000000024a947 */ /* 0x000fea0003800000 */
[----:B------:R-:W-:Y:S01]  /*1140*/  ISETP.NE.AND P1, PT, R2, 0x1, PT ;  /* 0x000000010200780c */ /* 0x000fe20003f25270 */
[----:B------:R-:W-:Y:S02]  /*1150*/  UP2UR UR4, UPR, URZ, 0x1 ;  /* 0x00000001ff047883 */ /* 0x000fe40008000000 */
[----:B------:R-:W-:Y:S01]  /*1160*/  UPLOP3.LUT UP0, UPT, UPT, UPT, UPT, 0x80, 0x8 ;  /* 0x000000000008789c */ /* 0x000fe20003f0f070 */
[----:B------:R-:W-:-:S03]  /*1170*/  UMOV UR6, URZ ;  /* 0x000000ff00067c82 */ /* 0x000fc60008000000 */
[----:B------:R-:W-:Y:S02]  /*1180*/  UP2UR UR36, UPR, URZ, 0x1 ;  /* 0x00000001ff247883 */ /* 0x000fe40008000000 */
[----:B------:R-:W-:-:S04]  /*1190*/  UISETP.NE.AND UP0, UPT, UR4, URZ, UPT ;  /* 0x000000ff0400728c */ /* 0x000fc8000bf05270 */
[----:B------:R-:W-:Y:S07]  /*11a0*/  @P1 BRA `(.L_x_21) ;  /* 0x00000000001c1947 */ /* 0x000fee0003800000 */
[----:B------:R-:W-:Y:S01]  /*11b0*/  UMOV UR6, 0x1 ;  /* 0x0000000100067882 */ /* 0x000fe20000000000 */
[----:B------:R-:W-:Y:S05]  /*11c0*/  BRA `(.L_x_21) ;  /* 0x0000000000147947 */ /* 0x000fea0003800000 */
.L_x_20:
[----:B------:R-:W-:Y:S02]  /*11d0*/  UP2UR UR4, UPR, URZ, 0x1 ;  /* 0x00000001ff047883 */ /* 0x000fe40008000000 */
[----:B------:R-:W-:Y:S01]  /*11e0*/  UPLOP3.LUT UP0, UPT, UPT, UPT, UPT, 0x40, 0x4 ;  /* 0x000000000004789c */ /* 0x000fe20003f0e870 */
[----:B------:R-:W-:-:S03]  /*11f0*/  UMOV UR6, 0x2 ;  /* 0x0000000200067882 */ /* 0x000fc60000000000 */
[----:B------:R-:W-:Y:S02]  /*1200*/  UP2UR UR36, UPR, URZ, 0x1 ;  /* 0x00000001ff247883 */ /* 0x000fe40008000000 */
[----:B------:R-:W-:Y:S02]  /*1210*/  UISETP.NE.AND UP0, UPT, UR4, URZ, UPT ;  /* 0x000000ff0400728c */ /* 0x000fe4000bf05270 */
.L_x_21:
[----:B------:R-:W5:Y:S01]  /*1220*/  SHFL.IDX PT, R0, R18, RZ, 0x1f ;  /* 0x00001fff12007589 */ /* 0x000f6200000e0000 */
[----:B------:R-:W-:Y:S02]  /*1230*/  USEL UR45, URZ, 0x1, !UP4 ;  /* 0x00000001ff2d7887 */ /* 0x000fe4000e000000 */
[----:B------:R-:W-:Y:S01]  /*1240*/  USEL UR54, URZ, 0x1, UP4 ;  /* 0x00000001ff367887 */ /* 0x000fe2000a000000 */
        /* <DEDUP_REMOVED lines=13> */
[----:B------:R-:W-:Y:S01]  /*1320*/  NOP ;  /* 0x0000000000007918 */ /* 0x000fe20000000000 */
.L_x_22:
        /* <DEDUP_REMOVED lines=19> */
[----:B------:R1:W1:Y:S01]  /*1460*/  SYNCS.EXCH.64 URZ, [UR8+0x5098], UR10 ;  /* 0x0050980a08ff75b2 */ /* 0x0002620008000100 */
[----:B------:R1:W1:Y:S01]  /*1470*/  SYNCS.EXCH.64 URZ, [UR8+0x50a8], UR4 ;  /* 0x0050a80408ff75b2 */ /* 0x0002620008000100 */
[----:B------:R-:W-:Y:S01]  /*1480*/  NOP ;  /* 0x0000000000007918 */ /* 0x000fe20000000000 */
.L_x_23:
        /* <DEDUP_REMOVED lines=22> */
.L_x_24:
[----:B------:R-:W5:Y:S01]  /*15f0*/  SHFL.IDX PT, R0, R18, RZ, 0x1f ;  /* 0x00001fff12007589 */ /* 0x000f6200000e0000 */
[----:B------:R-:W-:Y:S01]  /*1600*/  NOP ;  /* 0x0000000000007918 */ /* 0x000fe20000000000 */
        /* <DEDUP_REMOVED lines=14> */
.L_x_25:
[----:B------:R-:W-:Y:S01]  /*16f0*/  ISETP.GT.AND P1, PT, R2, 0x3, PT ;  /* 0x000000030200780c */ /* 0x000fe20003f24270 */
[----:B------:R-:W-:Y:S01]  /*1700*/  NOP ;  /* 0x0000000000007918 */ /* 0x000fe20000000000 */
[----:B-1234-:R-:W-:Y:S11]  /*1710*/  BAR.SYNC.DEFER_BLOCKING 0x0 ;  /* 0x0000000000007b1d */ /* 0x01eff60000010000 */
[----:B------:R-:W-:Y:S05]  /*1720*/  @P1 BRA `(.L_x_26) ;  /* 0x0000013400ec1947 */ /* 0x000fea0003800000 */
[----:B------:R-:W-:-:S13]  /*1730*/  ISETP.GE.U32.AND P0, PT, R2, 0x2, PT ;  /* 0x000000020200780c */ /* 0x000fda0003f06070 */
[----:B------:R-:W-:Y:S05]  /*1740*/  @!P0 BRA `(.L_x_27) ;  /* 0x0000007c004c8947 */ /* 0x000fea0003800000 */
[----:B------:R-:W-:Y:S05]  /*1750*/  @!P2 BRA `(.L_x_28) ;  /* 0x0000002000d0a947 */ /* 0x000fea0003800000 */
[----:B------:R-:W-:-:S08]  /*1760*/  NOP ;  /* 0x0000000000007918 */ /* 0x000fd00000000000 */
[----:B------:R-:W1:-:S00]  /*1770*/  USETMAXREG.DEALLOC.CTAPOOL 0x20 ;  /* 0x00000020000079c8 */ /* 0x000e4000080e0500 */
[----:B------:R-:W2:Y:S08]  /*1780*/  S2UR UR9, SR_CTAID.X ;  /* 0x00000000000979c3 */ /* 0x000eb00000002500 */
[----:B-1----:R-:W1:Y:S01]  /*1790*/  LDC R0, c[0x0][0x380] ;  /* 0x0000e000ff007b82 */ /* 0x002e620000000800 */
[----:B--2---:R-:W-:-:S06]  /*17a0*/  USHF.L.U32 UR4, UR9, 0x8, URZ ;  /* 0x0000000809047899 */ /* 0x004fcc00080006ff */
[----:B-1----:R-:W-:-:S13]  /*17b0*/  ISETP.LE.U32.AND P0, PT, R0, UR4, PT ;  /* 0x0000000400007c0c */ /* 0x002fda000bf03070 */
[----:B------:R-:W-:Y:S05]  /*17c0*/  @P0 EXIT ;  /* 0x000000000000094d */ /* 0x000fea0003800000 */
[----:B------:R-:W1:Y:S01]  /*17d0*/  S2UR UR4, SR_CgaCtaId ;  /* 0x00000000000479c3 */ /* 0x000e620000008800 */
[----:B------:R-:W-:Y:S01]  /*17e0*/  UMOV UR6, 0x40 ;  /* 0x0000004000067882 */ /* 0x000fe20000000000 */
[----:B------:R-:W-:Y:S01]  /*17f0*/  NOP ;  /* 0x0000000000007918 */ /* 0x000fe20000000000 */
[----:B------:R-:W-:Y:S01]  /*1800*/  UMOV UR5, 0x400 ;  /* 0x0000040000057882 */ /* 0x000fe20000000000 */
[----:B-1----:R-:W-:Y:S02]  /*1810*/  ULEA UR6, UR4, UR6, 0x18 ;  /* 0x0000000604067291 */ /* 0x002fe4000f8ec0ff */
[----:B------:R-:W-:-:S07]  /*1820*/  ULEA UR4, UR4, UR5, 0x18 ;  /* 0x0000000504047291 */ /* 0x000fce000f8ec0ff */
[----:B------:R-:W1:Y:S02]  /*1830*/  LDS.U8 R0, [UR6+0x1c] ;  /* 0x00001c06ff007984 */ /* 0x000e640008000000 */
[----:B-1----:R-:W-:-:S13]  /*1840*/  ISETP.NE.AND P0, PT, R0, RZ, PT ;  /* 0x000000ff0000720c */ /* 0x002fda0003f05270 */
[----:B------:R-:W-:Y:S05]  /*1850*/  @P0 BRA `(.L_x_29) ;  /* 0x0000000000580947 */ /* 0x000fea0003800000 */
[----:B------:R-:W-:-:S13]  /*1860*/  ELECT P0, URZ, PT ;  /* 0x0000000000ff782f */ /* 0x000fda0003800000 */
[----:B------:R-:W-:Y:S05]  /*1870*/  @!P0 BRA `(.L_x_30) ;  /* 0x0000000000608947 */ /* 0x000fea0003800000 */
[----:B------:R-:W-:Y:S01]  /*1880*/  UMOV UR5, 0x10 ;  /* 0x0000001000057882 */ /* 0x000fe20000000000 */
[----:B------:R-:W-:Y:S01]  /*1890*/  HFMA2 R0, -RZ, RZ, 0, 5.9604644775390625e-08 ;  /* 0x00000001ff007431 */ /* 0x000fe200000001ff */
[----:B------:R-:W-:-:S03]  /*18a0*/  MOV R2, 0xffff ;  /* 0x0000ffff00027802 */ /* 0x000fc60000000f00 */
[----:B------:R-:W-:Y:S04]  /*18b0*/  DEPBAR.LE SB1, 0x36 ;  /* 0x00009d800000791a */ /* 0x000fe80000000000 */
[----:B------:R-:W1:Y:S02]  /*18c0*/  UTCATOMSWS.FIND_AND_SET.ALIGN UP0, UR5, UR5 ;  /* 0x00000005000575e3 */ /* 0x000e640008000800 */
[----:B-1----:R-:W-:Y:S01]  /*18d0*/  MOV R3, UR5 ;  /* 0x0000000500037c02 */ /* 0x002fe20008000f00 */
[----:B------:R-:W-:Y:S06]  /*18e0*/  BRA.U UP0, `(.L_x_31) ;  /* 0x0000000100187547 */ /* 0x000fec000b800000 */
.L_x_32:
[----:B------:R-:W-:Y:S05]  /*18f0*/  NANOSLEEP 0x64 ;  /* 0x000000640000795d */ /* 0x000fea0003800000 */
[----:B------:R-:W-:-:S05]  /*1900*/  UMOV UR5, 0x10 ;  /* 0x0000001000057882 */ /* 0x000fca0000000000 */
[----:B------:R-:W-:Y:S04]  /*1910*/  DEPBAR.LE SB1, 0x36 ;  /* 0x00009d800000791a */ /* 0x000fe80000000000 */
[----:B------:R-:W1:Y:S02]  /*1920*/  UTCATOMSWS.FIND_AND_SET.ALIGN UP0, UR5, UR5 ;  /* 0x00000005000575e3 */ /* 0x000e640008000800 */
[----:B-1----:R-:W-:Y:S01]  /*1930*/  MOV R3, UR5 ;  /* 0x0000000500037c02 */ /* 0x002fe20008000f00 */
[----:B------:R-:W-:Y:S05]  /*1940*/  BRA.U !UP0, `(.L_x_32) ;  /* 0xfffffffd08e87547 */ /* 0x000fea000b83ffff */
.L_x_31:
[-C--:B------:R-:W-:Y:S02]  /*1950*/  SHF.L.U32 R2, R2, R3.reuse, RZ ;  /* 0x0000000302027219 */ /* 0x080fe400000006ff */
[----:B------:R-:W-:Y:S01]  /*1960*/  SHF.L.U32 R0, R0, R3, RZ ;  /* 0x0000000300007219 */ /* 0x000fe200000006ff */
[----:B------:R-:W-:Y:S02]  /*1970*/  IMAD.SHL.U32 R3, R3, 0x20, RZ ;  /* 0x0000002003037824 */ /* 0x000fe400078e00ff */
[----:B------:R1:W-:Y:S04]  /*1980*/  ATOMS.OR RZ, [UR6+0x14], R2 ;  /* 0x00001402ffff798c */ /* 0x0003e8000b000006 */
[----:B------:R1:W-:Y:S04]  /*1990*/  ATOMS.OR RZ, [UR6+0x18], R0 ;  /* 0x00001800ffff798c */ /* 0x0003e8000b000006 */
[----:B------:R1:W-:Y:S01]  /*19a0*/  STS [UR4+0x50e0], R3 ;  /* 0x0050e003ff007988 */ /* 0x0003e20008000804 */
[----:B------:R-:W-:Y:S05]  /*19b0*/  BRA `(.L_x_30) ;  /* 0x0000000000107947 */ /* 0x000fea0003800000 */
.L_x_29:
[----:B------:R-:W-:Y:S02]  /*19c0*/  MOV R0, 0xffffffff ;  /* 0xffffffff00007802 */ /* 0x000fe40000000f00 */
[----:B------:R-:W-:-:S03]  /*19d0*/  MOV R2, 0x1a00 ;  /* 0x00001a0000027802 */ /* 0x000fc60000000f00 */
[----:B------:R1:W-:Y:S04]  /*19e0*/  STS [UR4+0x50e0], R0 ;  /* 0x0050e000ff007988 */ /* 0x0003e80008000804 */
[----:B-1----:R-:W-:Y:S05]  /*19f0*/  CALL.REL.NOINC `($__internal_1_$__cuda_sm10x_tcgen05_guardrail_trap_phase_invalid_during_alloc) ;  /* 0x0000016c00fc7944 */ /* 0x002fea0003c00000 */
.L_x_30:
[----:B------:R-:W-:Y:S05]  /*1a00*/  WARPSYNC.ALL ;  /* 0x0000000000007948 */ /* 0x000fea0003800000 */
[----:B------:R-:W2:Y:S02]  /*1a10*/  LDCU UR7, c[0x0][0x384] ;  /* 0x00007080ff0777ac */ /* 0x000ea40008000800 */
[----:B--2---:R-:W-:Y:S01]  /*1a20*/  ISETP.NE.AND P0, PT, RZ, UR7, PT ;  /* 0x00000007ff007c0c */ /* 0x004fe2000bf05270 */
[----:B------:R-:W-:-:S12]  /*1a30*/  NOP ;  /* 0x0000000000007918 */ /* 0x000fd80000000000 */
[----:B------:R-:W-:Y:S05]  /*1a40*/  @!P0 EXIT ;  /* 0x000000000000894d */ /* 0x000fea0003800000 */
[----:B------:R-:W-:Y:S01]  /*1a50*/  UIADD3 UR8, UPT, UPT, UR7, 0x7f, URZ ;  /* 0x0000007f07087890 */ /* 0x000fe2000fffe0ff */
[----:B------:R-:W-:Y:S01]  /*1a60*/  BSSY.RECONVERGENT B0, `(.L_x_33) ;  /* 0x0000013000007945 */ /* 0x000fe20003800200 */
[----:B------:R-:W-:Y:S02]  /*1a70*/  ULEA UR5, UR9, 0x2, 0x1 ;  /* 0x0000000209057891 */ /* 0x000fe4000f8e08ff */
[----:B------:R-:W-:Y:S02]  /*1a80*/  USHF.R.S32.HI UR10, URZ, 0x1f, UR8 ;  /* 0x0000001fff0a7899 */ /* 0x000fe40008011408 */
[----:B------:R-:W-:Y:S02]  /*1a90*/  UIADD3 UR6, UPT, UPT, UR4, 0x2000, URZ ;  /* 0x0000200004067890 */ /* 0x000fe4000fffe0ff */
[----:B------:R-:W-:Y:S02]  /*1aa0*/  ULEA.HI UR10, UR10, UR8, URZ, 0x7 ;  /* 0x000000080a0a7291 */ /* 0x000fe4000f8f38ff */
[----:B------:R-:W-:-:S02]  /*1ab0*/  USHF.R.U32.HI UR28, URZ, 0x4, UR4 ;  /* 0x00000004ff1c7899 */ /* 0x000fc40008011604 */
[----:B------:R-:W-:Y:S02]  /*1ac0*/  ULOP3.LUT UR5, UR5, 0x1fffffe, URZ, 0xc0, !UPT ;  /* 0x01fffffe05057892 */ /* 0x000fe4000f8ec0ff */
[----:B------:R-:W-:Y:S02]  /*1ad0*/  USHF.R.U32.HI UR6, URZ, 0x4, UR6 ;  /* 0x00000004ff067899 */ /* 0x000fe40008011606 */
[----:B------:R-:W-:Y:S02]  /*1ae0*/  USHF.R.S32.HI UR10, URZ, 0x7, UR10 ;  /* 0x00000007ff0a7899 */ /* 0x000fe4000801140a */
[----:B------:R-:W-:Y:S02]  /*1af0*/  ULOP3.LUT UR28, UR28, 0x3fff, URZ, 0xc0, !UPT ;  /* 0x00003fff1c1c7892 */ /* 0x000fe4000f8ec0ff */
[----:B------:R-:W-:Y:S02]  /*1b00*/  ULOP3.LUT UR6, UR6, 0x3fff, URZ, 0xc0, !UPT ;  /* 0x00003fff06067892 */ /* 0x000fe4000f8ec0ff */
[----:B------:R-:W-:-:S02]  /*1b10*/  UISETP.LT.AND UP0, UPT, UR10, UR5, UPT ;  /* 0x000000050a00728c */ /* 0x000fc4000bf01270 */
[----:B------:R-:W-:Y:S02]  /*1b20*/  ULOP3.LUT UR28, UR28, 0x10000, URZ, 0xfc, !UPT ;  /* 0x000100001c1c7892 */ /* 0x000fe4000f8efcff */
[----:B------:R-:W-:Y:S02]  /*1b30*/  ULOP3.LUT UR8, UR6, 0x10000, URZ, 0xfc, !UPT ;  /* 0x0001000006087892 */ /* 0x000fe4000f8efcff */
[----:B------:R-:W-:Y:S01]  /*1b40*/  USEL UR5, UR10, UR5, UP0 ;  /* 0x000000050a057287 */ /* 0x000fe20008000000 */
[----:B------:R-:W-:Y:S01]  /*1b50*/  UMOV UR29, 0xc0004010 ;  /* 0xc0004010001d7882 */ /* 0x000fe20000000000 */
[----:B------:R-:W-:Y:S01]  /*1b60*/  UMOV UR9, 0xc0004010 ;  /* 0xc000401000097882 */ /* 0x000fe20000000000 */
[----:B------:R-:W-:Y:S06]  /*1b70*/  @!P4 BRA `(.L_x_34) ;  /* 0x000000000004c947 */ /* 0x000fec0003800000 */
[----:B------:R-:W-:Y:S05]  /*1b80*/  BPT.TRAP 0x1 ;  /* 0x000000040000795c */ /* 0x000fea0000300000 */
.L_x_34:
[----:B------:R-:W-:Y:S05]  /*1b90*/  BSYNC.RECONVERGENT B0 ;  /* 0x0000000000007941 */ /* 0x000fea0003800200 */
.L_x_33:
[----:B------:R-:W-:-:S04]  /*1ba0*/  SHF.L.U32 R5, RZ, 0x1f, RZ ;  /* 0x0000001fff057819 */ /* 0x000fc800000006ff */
[----:B------:R-:W2:Y:S02]  /*1bb0*/  SYNCS.PHASECHK.TRANS64.TRYWAIT P0, [UR4+0x5000], R5 ;  /* 0x00500005ff0075a7 */ /* 0x000ea40008001104 */
[----:B--2---:R-:W-:Y:S05]  /*1bc0*/  @!P0 BRA `(.L_x_35) ;  /* 0x0000015800748947 */ /* 0x004fea0003800000 */
.L_x_352:
[----:B------:R-:W-:Y:S05]  /*1bd0*/  BRA.U !UP1, `(.L_x_36) ;  /* 0x0000000109047547 */ /* 0x000fea000b800000 */
[----:B------:R-:W-:Y:S05]  /*1be0*/  BPT.TRAP 0x1 ;  /* 0x000000040000795c */ /* 0x000fea0000300000 */
.L_x_36:
[----:B------:R-:W2:Y:S01]  /*1bf0*/  SYNCS.PHASECHK.TRANS64.TRYWAIT P0, [UR4+0x5020], R5 ;  /* 0x00502005ff0075a7 */ /* 0x000ea20008001104 */
[----:B------:R-:W-:Y:S01]  /*1c00*/  ULOP3.LUT UR48, UR48, 0x1, URZ, 0xc0, !UPT ;  /* 0x0000000130307892 */ /* 0x000fe2000f8ec0ff */
[----:B--2---:R-:W-:Y:S11]  /*1c10*/  @!P0 BRA `(.L_x_37) ;  /* 0x0000015800788947 */ /* 0x004ff60003800000 */
.L_x_354:
[----:B------:R-:W-:-:S09]  /*1c20*/  UISETP.NE.U32.AND UP0, UPT, UR48, 0x1, UPT ;  /* 0x000000013000788c */ /* 0x000fd2000bf05070 */
[----:B------:R-:W-:Y:S05]  /*1c30*/  BRA.U !UP0, `(.L_x_38) ;  /* 0x0000000108047547 */ /* 0x000fea000b800000 */
[----:B------:R-:W-:Y:S05]  /*1c40*/  BPT.TRAP 0x1 ;  /* 0x000000040000795c */ /* 0x000fea0000300000 */
.L_x_38:
[----:B-1----:R-:W-:Y:S02]  /*1c50*/  IMAD.MOV.U32 R3, RZ, RZ, 0x1 ;  /* 0x00000001ff037424 */ /* 0x002fe400078e00ff */
[----:B------:R-:W-:-:S03]  /*1c60*/  HFMA2 R0, -RZ, RZ, 0, 0 ;  /* 0x00000000ff007431 */ /* 0x000fc600000001ff */
[----:B------:R-:W-:-:S04]  /*1c70*/  SHF.L.U32 R3, R3, 0x1f, RZ ;  /* 0x0000001f03037819 */ /* 0x000fc800000006ff */
[----:B------:R-:W1:Y:S02]  /*1c80*/  SYNCS.PHASECHK.TRANS64.TRYWAIT P0, [UR4+0x5058], R3 ;  /* 0x00505803ff0075a7 */ /* 0x000e640008001104 */
[----:B-1----:R-:W-:Y:S05]  /*1c90*/  @!P0 BRA `(.L_x_39) ;  /* 0x0000015800708947 */ /* 0x002fea0003800000 */
.L_x_356:
[----:B------:R-:W-:Y:S01]  /*1ca0*/  R2UR UR7, R0 ;  /* 0x00000000000772ca */ /* 0x000fe200000e0000 */
[----:B------:R-:W-:Y:S01]  /*1cb0*/  UMOV UR10, 0x0 ;  /* 0x00000000000a7882 */ /* 0x000fe20000000000 */
[----:B------:R-:W-:Y:S01]  /*1cc0*/  UMOV UR11, 0x8200010 ;  /* 0x08200010000b7882 */ /* 0x000fe20000000000 */
[----:B------:R-:W-:-:S10]  /*1cd0*/  UISETP.NE.AND UP4, UPT, UR48, URZ, UPT ;  /* 0x000000ff3000728c */ /* 0x000fd4000bf85270 */
[----:B------:R2:W-:Y:S01]  /*1ce0*/  UTCHMMA gdesc[UR28], gdesc[UR8], tmem[UR7], tmem[UR10], idesc[UR11], !UPT ;  /* 0x00ff0a081c0075ea */ /* 0x0005e2000f800007 */
[----:B------:R-:W-:Y:S05]  /*1cf0*/  BRA.U UP4, `(.L_x_40) ;  /* 0x0000000104047547 */ /* 0x000fea000b800000 */
[----:B--2---:R-:W-:Y:S05]  /*1d00*/  BPT.TRAP 0x1 ;  /* 0x000000040000795c */ /* 0x004fea0000300000 */
.L_x_40:
[----:B--2---:R-:W-:Y:S01]  /*1d10*/  UIADD3 UR7, UPT, UPT, UR4, 0x5050, URZ ;  /* 0x0000505004077890 */ /* 0x004fe2000fffe0ff */
[----:B------:R-:W-:Y:S08]  /*1d20*/  BSSY.RECONVERGENT B0, `(.L_x_41) ;  /* 0x0000004000007945 */ /* 0x000ff00003800200 */
[----:B------:R2:W-:Y:S01]  /*1d30*/  UTCBAR [UR7], URZ ;  /* 0x000000ff070073e9 */ /* 0x0005e200080000ff */
[----:B------:R-:W-:Y:S05]  /*1d40*/  @!P4 BRA `(.L_x_42) ;  /* 0x000000000004c947 */ /* 0x000fea0003800000 */
[----:B--2---:R-:W-:Y:S05]  /*1d50*/  BPT.TRAP 0x1 ;  /* 0x000000040000795c */ /* 0x004fea0000300000 */
.L_x_42:
[----:B--2---:R-:W-:Y:S05]  /*1d60*/  BSYNC.RECONVERGENT B0 ;  /* 0x0000000000007941 */ /* 0x004fea0003800200 */
.L_x_41:
[----:B------:R-:W2:Y:S01]  /*1d70*/  SYNCS.PHASECHK.TRANS64.TRYWAIT P0, [UR4+0x5008], R5 ;  /* 0x00500805ff0075a7 */ /* 0x000ea20008001104 */
[----:B------:R-:W-:Y:S01]  /*1d80*/  ULOP3.LUT UR47, UR47, 0x1, URZ, 0xc0, !UPT ;  /* 0x000000012f2f7892 */ /* 0x000fe2000f8ec0ff */
[----:B--2---:R-:W-:Y:S11]  /*1d90*/  @!P0 BRA `(.L_x_43) ;  /* 0x0000015800488947 */ /* 0x004ff60003800000 */
.L_x_358:
[----:B------:R-:W-:-:S09]  /*1da0*/  UISETP.NE.U32.AND UP0, UPT, UR47, 0x1, UPT ;  /* 0x000000012f00788c */ /* 0x000fd2000bf05070 */
[----:B------:R-:W-:Y:S05]  /*1db0*/  BRA.U !UP0, `(.L_x_44) ;  /* 0x0000000108047547 */ /* 0x000fea000b800000 */
[----:B------:R-:W-:Y:S05]  /*1dc0*/  BPT.TRAP 0x1 ;  /* 0x000000040000795c */ /* 0x000fea0000300000 */
.L_x_44:
[----:B------:R-:W3:Y:S01]  /*1dd0*/  SYNCS.PHASECHK.TRANS64.TRYWAIT P0, [UR4+0x5068], R3 ;  /* 0x00506803ff0075a7 */ /* 0x000ee20008001104 */
[----:B--2---:R-:W-:Y:S01]  /*1de0*/  MOV R0, 0x80 ;  /* 0x0000008000007802 */ /* 0x004fe20000000f00 */
[----:B---3--:R-:W-:Y:S06]  /*1df0*/  @!P0 BRA `(.L_x_45) ;  /* 0x0000015800488947 */ /* 0x008fec0003800000 */
.L_x_360:
[----:B------:R-:W-:Y:S01]  /*1e00*/  R2UR UR7, R0 ;  /* 0x00000000000772ca */ /* 0x000fe200000e0000 */
[----:B------:R-:W-:Y:S01]  /*1e10*/  UIADD3 UR50, UPT, UPT, UR28, 0x100, URZ ;  /* 0x000001001c327890 */ /* 0x000fe2000fffe0ff */
[----:B------:R-:W-:Y:S01]  /*1e20*/  UMOV UR10, 0x0 ;  /* 0x00000000000a7882 */ /* 0x000fe20000000000 */
[----:B------:R-:W-:Y:S01]  /*1e30*/  UMOV UR11, 0x8200010 ;  /* 0x08200010000b7882 */ /* 0x000fe20000000000 */
[----:B------:R-:W-:Y:S01]  /*1e40*/  UMOV UR51, 0xc0004010 ;  /* 0xc000401000337882 */ /* 0x000fe20000000000 */
[----:B------:R-:W-:-:S08]  /*1e50*/  UISETP.NE.AND UP3, UPT, UR47, URZ, UPT ;  /* 0x000000ff2f00728c */ /* 0x000fd0000bf65270 */
[----:B------:R2:W-:Y:S01]  /*1e60*/  UTCHMMA gdesc[UR50], gdesc[UR8], tmem[UR7], tmem[UR10], idesc[UR11], !UPT ;  /* 0x00ff0a08320075ea */ /* 0x0005e2000f800007 */
[----:B------:R-:W-:Y:S05]  /*1e70*/  BRA.U UP3, `(.L_x_46) ;  /* 0x0000000103047547 */ /* 0x000fea000b800000 */
[----:B--2---:R-:W-:Y:S05]  /*1e80*/  BPT.TRAP 0x1 ;  /* 0x000000040000795c */ /* 0x004fea0000300000 */
.L_x_46:
[----:B--2---:R-:W-:-:S09]  /*1e90*/  UIADD3 UR7, UPT, UPT, UR4, 0x5060, URZ ;  /* 0x0000506004077890 */ /* 0x004fd2000fffe0ff */
[----:B------:R2:W-:Y:S01]  /*1ea0*/  UTCBAR [UR7], URZ ;  /* 0x000000ff070073e9 */ /* 0x0005e200080000ff */
[----:B------:R-:W-:Y:S05]  /*1eb0*/  BRA.U !UP1, `(.L_x_47) ;  /* 0x0000000109047547 */ /* 0x000fea000b800000 */
[----:B--2---:R-:W-:Y:S05]  /*1ec0*/  BPT.TRAP 0x1 ;  /* 0x000000040000795c */ /* 0x004fea0000300000 */
.L_x_47:
[----:B--2---:R-:W-:-:S09]  /*1ed0*/  UIADD3 UR7, UPT, UPT, UR4, 0x5038, URZ ;  /* 0x0000503804077890 */ /* 0x004fd2000fffe0ff */
[----:B------:R2:W-:Y:S01]  /*1ee0*/  UTCBAR [UR7], URZ ;  /* 0x000000ff070073e9 */ /* 0x0005e200080000ff */
[----:B------:R-:W-:Y:S05]  /*1ef0*/  BRA.U !UP1, `(.L_x_48) ;  /* 0x0000000109047547 */ /* 0x000fea000b800000 */
[----:B--2---:R-:W-:Y:S05]  /*1f00*/  BPT.TRAP 0x1 ;  /* 0x000000040000795c */ /* 0x004fea0000300000 */
.L_x_48:
[----:B------:R-:W3:Y:S02]  /*1f10*/  SYNCS.PHASECHK.TRANS64.TRYWAIT P0, [UR4+0x5028], R5 ;  /* 0x00502805ff0075a7 */ /* 0x000ee40008001104 */
[----:B---3--:R-:W-:Y:S05]  /*1f20*/  @!P0 BRA `(.L_x_49) ;  /* 0x0000015800148947 */ /* 0x008fea0003800000 */
.L_x_362:
[----:B------:R-:W-:Y:S05]  /*1f30*/  BRA.U UP5, `(.L_x_50) ;  /* 0x0000000105047547 */ /* 0x000fea000b800000 */
[----:B--2---:R-:W-:Y:S05]  /*1f40*/  BPT.TRAP 0x1 ;  /* 0x000000040000795c */ /* 0x004fea0000300000 */
.L_x_50:
[----:B------:R-:W4:Y:S02]  /*1f50*/  SYNCS.PHASECHK.TRANS64.TRYWAIT P0, [UR4+0x50a0], R3 ;  /* 0x0050a003ff0075a7 */ /* 0x000f240008001104 */
[----:B----4-:R-:W-:Y:S05]  /*1f60*/  @!P0 BRA `(.L_x_51) ;  /* 0x00000158001c8947 */ /* 0x010fea0003800000 */
.L_x_364:
[----:B------:R-:W-:Y:S05]  /*1f70*/  BRA.U UP4, `(.L_x_52) ;  /* 0x0000000104047547 */ /* 0x000fea000b800000 */
[----:B--2---:R-:W-:Y:S05]  /*1f80*/  BPT.TRAP 0x1 ;  /* 0x000000040000795c */ /* 0x004fea0000300000 */
.L_x_52:
[----:B------:R-:W4:Y:S01]  /*1f90*/  SYNCS.PHASECHK.TRANS64.TRYWAIT P0, [UR4+0x5058], R5 ;  /* 0x00505805ff0075a7 */ /* 0x000f220008001104 */
[----:B------:R-:W-:Y:S01]  /*1fa0*/  HFMA2 R4, -RZ, RZ, 0, 1.9073486328125e-06 ;  /* 0x00000020ff047431 */ /* 0x000fe200000001ff */
[----:B-1-3--:R-:W-:Y:S01]  /*1fb0*/  MOV R3, 0x100 ;  /* 0x0000010000037802 */ /* 0x00afe20000000f00 */
[----:B----4-:R-:W-:Y:S06]  /*1fc0*/  @!P0 BRA `(.L_x_53) ;  /* 0x00000158001c8947 */ /* 0x010fec0003800000 */
.L_x_366:
[----:B------:R-:W-:Y:S01]  /*1fd0*/  IMAD.MOV.U32 R2, RZ, RZ, 0x28 ;  /* 0x00000028ff027424 */ /* 0x000fe200078e00ff */
[----:B------:R-:W-:Y:S01]  /*1fe0*/  R2UR UR23, R4 ;  /* 0x00000000041772ca */ /* 0x000fe200000e0000 */
[----:B------:R-:W-:Y:S01]  /*1ff0*/  IMAD.MOV.U32 R4, RZ, RZ, 0x30 ;  /* 0x00000030ff047424 */ /* 0x000fe200078e00ff */
[----:B------:R-:W-:Y:S01]  /*2000*/  R2UR UR24, R3 ;  /* 0x00000000031872ca */ /* 0x000fe200000e0000 */
[----:B-1----:R-:W-:Y:S01]  /*2010*/  IMAD.MOV.U32 R0, RZ, RZ, 0x100 ;  /* 0x00000100ff007424 */ /* 0x002fe200078e00ff */
[----:B------:R-:W-:Y:S01]  /*2020*/  R2UR UR21, R2 ;  /* 0x00000000021572ca */ /* 0x000fe200000e0000 */
[----:B------:R-:W-:Y:S01]  /*2030*/  IMAD.MOV.U32 R2, RZ, RZ, 0x38 ;  /* 0x00000038ff027424 */ /* 0x000fe200078e00ff */
[----:B------:R-:W-:Y:S01]  /*2040*/  R2UR UR19, R4 ;  /* 0x00000000041372ca */ /* 0x000fe200000e0000 */
[----:B------:R-:W-:Y:S01]  /*2050*/  IMAD.MOV.U32 R3, RZ, RZ, 0x100 ;  /* 0x00000100ff037424 */ /* 0x000fe200078e00ff */
[----:B------:R-:W-:Y:S01]  /*2060*/  R2UR UR22, R0 ;  /* 0x00000000001672ca */ /* 0x000fe200000e0000 */
[----:B------:R-:W-:Y:S01]  /*2070*/  IMAD.MOV.U32 R4, RZ, RZ, 0x40 ;  /* 0x00000040ff047424 */ /* 0x000fe200078e00ff */
[----:B------:R-:W-:Y:S01]  /*2080*/  R2UR UR17, R2 ;  /* 0x00000000021172ca */ /* 0x000fe200000e0000 */
[----:B------:R-:W-:Y:S01]  /*2090*/  IMAD.MOV.U32 R2, RZ, RZ, 0x48 ;  /* 0x00000048ff027424 */ /* 0x000fe200078e00ff */
[C---:B------:R-:W-:Y:S01]  /*20a0*/  R2UR UR20, R3.reuse ;  /* 0x00000000031472ca */ /* 0x040fe200000e0000 */
[----:B------:R-:W-:Y:S01]  /*20b0*/  UIADD3 UR64, UPT, UPT, UR6, 0x100, URZ ;  /* 0x0000010006407890 */ /* 0x000fe2000fffe0ff */
[----:B------:R-:W-:Y:S01]  /*20c0*/  R2UR UR18, R0 ;  /* 0x00000000001272ca */ /* 0x000fe200000e0000 */
[----:B------:R-:W-:Y:S01]  /*20d0*/  UIADD3 UR62, UPT, UPT, UR6, 0x120, URZ ;  /* 0x00000120063e7890 */ /* 0x000fe2000fffe0ff */
[----:B------:R-:W-:Y:S01]  /*20e0*/  R2UR UR13, R2 ;  /* 0x00000000020d72ca */ /* 0x000fe200000e0000 */
[----:B------:R-:W-:Y:S01]  /*20f0*/  IMAD.MOV.U32 R2, RZ, RZ, 0x50 ;  /* 0x00000050ff027424 */ /* 0x000fe200078e00ff */
[----:B------:R-:W-:Y:S01]  /*2100*/  R2UR UR15, R4 ;  /* 0x00000000040f72ca */ /* 0x000fe200000e0000 */
[----:B------:R-:W-:Y:S01]  /*2110*/  UIADD3 UR60, UPT, UPT, UR6, 0x140, URZ ;  /* 0x00000140063c7890 */ /* 0x000fe2000fffe0ff */
[----:B------:R-:W-:Y:S01]  /*2120*/  R2UR UR16, R3 ;  /* 0x00000000031072ca */ /* 0x000fe200000e0000 */
[----:B------:R-:W-:Y:S01]  /*2130*/  UIADD3 UR58, UPT, UPT, UR6, 0x160, URZ ;  /* 0x00000160063a7890 */ /* 0x000fe2000fffe0ff */
[----:B------:R-:W-:Y:S01]  /*2140*/  R2UR UR11, R2 ;  /* 0x00000000020b72ca */ /* 0x000fe200000e0000 */
[----:B------:R-:W-:Y:S01]  /*2150*/  IMAD.MOV.U32 R2, RZ, RZ, 0x58 ;  /* 0x00000058ff027424 */ /* 0x000fe200078e00ff */
[C---:B------:R-:W-:Y:S01]  /*2160*/  R2UR UR14, R0.reuse ;  /* 0x00000000000e72ca */ /* 0x040fe200000e0000 */
[----:B------:R-:W-:Y:S01]  /*2170*/  UIADD3 UR56, UPT, UPT, UR6, 0x180, URZ ;  /* 0x0000018006387890 */ /* 0x000fe2000fffe0ff */
[----:B------:R-:W-:Y:S01]  /*2180*/  R2UR UR12, R0 ;  /* 0x00000000000c72ca */ /* 0x000fe200000e0000 */
[----:B------:R-:W-:Y:S01]  /*2190*/  UIADD3 UR54, UPT, UPT, UR6, 0x1a0, URZ ;  /* 0x000001a006367890 */ /* 0x000fe2000fffe0ff */
[----:B--2---:R-:W-:Y:S01]  /*21a0*/  R2UR UR7, R2 ;  /* 0x00000000020772ca */ /* 0x004fe200000e0000 */
[----:B------:R-:W-:Y:S01]  /*21b0*/  UIADD3 UR52, UPT, UPT, UR6, 0x1c0, URZ ;  /* 0x000001c006347890 */ /* 0x000fe2000fffe0ff */
[----:B------:R-:W-:Y:S01]  /*21c0*/  R2UR UR10, R0 ;  /* 0x00000000000a72ca */ /* 0x000fe200000e0000 */
[----:B------:R-:W-:Y:S01]  /*21d0*/  UMOV UR42, 0x0 ;  /* 0x00000000002a7882 */ /* 0x000fe20000000000 */
[----:B------:R-:W-:Y:S01]  /*21e0*/  UMOV UR43, 0x8050010 ;  /* 0x08050010002b7882 */ /* 0x000fe20000000000 */
[----:B------:R-:W-:Y:S01]  /*21f0*/  UIADD3 UR44, UPT, UPT, UR6, 0x1e0, URZ ;  /* 0x000001e0062c7890 */ /* 0x000fe2000fffe0ff */
[----:B------:R-:W-:Y:S01]  /*2200*/  UMOV UR65, 0xc0004010 ;  /* 0xc000401000417882 */ /* 0x000fe20000000000 */
[----:B------:R-:W-:Y:S01]  /*2210*/  UMOV UR40, 0x0 ;  /* 0x0000000000287882 */ /* 0x000fe20000000000 */
[----:B------:R-:W-:Y:S01]  /*2220*/  UMOV UR41, 0x8050010 ;  /* 0x0805001000297882 */ /* 0x000fe20000000000 */
[----:B------:R-:W-:Y:S01]  /*2230*/  UMOV UR63, 0xc0004010 ;  /* 0xc0004010003f7882 */ /* 0x000fe20000000000 */
[----:B------:R-:W-:Y:S01]  /*2240*/  UMOV UR38, 0x0 ;  /* 0x0000000000267882 */ /* 0x000fe20000000000 */
[----:B------:R-:W-:Y:S01]  /*2250*/  UMOV UR39, 0x8050010 ;  /* 0x0805001000277882 */ /* 0x000fe20000000000 */
[----:B------:R-:W-:Y:S01]  /*2260*/  UMOV UR61, 0xc0004010 ;  /* 0xc0004010003d7882 */ /* 0x000fe20000000000 */
[----:B------:R1:W-:Y:S01]  /*2270*/  UTCHMMA tmem[UR23], gdesc[UR64], tmem[UR24], tmem[UR42], idesc[UR43], !UPT ;  /* 0x00ff2a40170079ea */ /* 0x0003e2000f800018 */
[----:B------:R-:W-:Y:S01]  /*2280*/  UMOV UR36, 0x0 ;  /* 0x0000000000247882 */ /* 0x000fe20000000000 */
[----:B------:R-:W-:Y:S01]  /*2290*/  UMOV UR37, 0x8050010 ;  /* 0x0805001000257882 */ /* 0x000fe20000000000 */
[----:B------:R-:W-:Y:S01]  /*22a0*/  UMOV UR59, 0xc0004010 ;  /* 0xc0004010003b7882 */ /* 0x000fe20000000000 */
[----:B------:R1:W-:Y:S01]  /*22b0*/  UTCHMMA tmem[UR21], gdesc[UR62], tmem[UR22], tmem[UR40], idesc[UR41], UPT ;  /* 0x00ff283e150079ea */ /* 0x0003e2000b800016 */
        /* <DEDUP_REMOVED lines=16> */
[----:B------:R1:W-:Y:S01]  /*23c0*/  UTCHMMA tmem[UR11], gdesc[UR52], tmem[UR12], tmem[UR30], idesc[UR31], UPT ;  /* 0x00ff1e340b0079ea */ /* 0x0003e2000b80000c */
[----:B------:R1:W-:Y:S01]  /*23d0*/  UTCHMMA tmem[UR7], gdesc[UR44], tmem[UR10], tmem[UR26], idesc[UR27], UPT ;  /* 0x00ff1a2c070079ea */ /* 0x0003e2000b80000a */
[----:B------:R-:W-:Y:S05]  /*23e0*/  BRA.U UP5, `(.L_x_54) ;  /* 0x0000000105047547 */ /* 0x000fea000b800000 */
[----:B-1----:R-:W-:Y:S05]  /*23f0*/  BPT.TRAP 0x1 ;  /* 0x000000040000795c */ /* 0x002fea0000300000 */
.L_x_54:
[----:B-1----:R-:W-:Y:S01]  /*2400*/  UIADD3 UR10, UPT, UPT, UR4, 0x5090, URZ ;  /* 0x00005090040a7890 */ /* 0x002fe2000fffe0ff */
[----:B------:R-:W-:Y:S01]  /*2410*/  HFMA2 R8, -RZ, RZ, 0, 5.9604644775390625e-08 ;  /* 0x00000001ff087431 */ /* 0x000fe200000001ff */
[----:B------:R-:W-:Y:S01]  /*2420*/  UISETP.GE.AND UP0, UPT, UR5, 0x2, UPT ;  /* 0x000000020500788c */ /* 0x000fe2000bf06270 */
[----:B------:R-:W-:Y:S01]  /*2430*/  MOV R7, RZ ;  /* 0x000000ff00077202 */ /* 0x000fe20000000f00 */
[----:B------:R-:W-:Y:S01]  /*2440*/  UMOV UR7, URZ ;  /* 0x000000ff00077c82 */ /* 0x000fe20008000000 */
[----:B------:R-:W-:Y:S01]  /*2450*/  UMOV UR27, 0x100 ;  /* 0x00000100001b7882 */ /* 0x000fe20000000000 */
[----:B------:R-:W-:-:S03]  /*2460*/  UMOV UR26, 0x1 ;  /* 0x00000001001a7882 */ /* 0x000fc60000000000 */
[----:B------:R1:W-:Y:S02]  /*2470*/  UTCBAR [UR10], URZ ;  /* 0x000000ff0a0073e9 */ /* 0x0003e400080000ff */
[----:B------:R-:W-:Y:S05]  /*2480*/  BRA.U !UP0, `(.L_x_55) ;  /* 0x0000000d08c87547 */ /* 0x000fea000b800000 */
[----:B------:R-:W-:Y:S01]  /*2490*/  CS2R R6, SRZ ;  /* 0x0000000000067805 */ /* 0x000fe2000001ff00 */
[----:B------:R-:W-:Y:S01]  /*24a0*/  IMAD.MOV.U32 R8, RZ, RZ, 0x1 ;  /* 0x00000001ff087424 */ /* 0x000fe200078e00ff */
[----:B------:R-:W-:Y:S01]  /*24b0*/  MOV R5, RZ ;  /* 0x000000ff00057202 */ /* 0x000fe20000000f00 */
[----:B------:R-:W-:Y:S01]  /*24c0*/  UMOV UR11, 0x2 ;  /* 0x00000002000b7882 */ /* 0x000fe20000000000 */
[----:B------:R-:W-:Y:S01]  /*24d0*/  UMOV UR26, 0x1 ;  /* 0x00000001001a7882 */ /* 0x000fe20000000000 */
[----:B------:R-:W-:Y:S01]  /*24e0*/  UMOV UR7, URZ ;  /* 0x000000ff00077c82 */ /* 0x000fe20008000000 */
[----:B-1----:R-:W-:Y:S01]  /*24f0*/  UMOV UR10, 0x1 ;  /* 0x00000001000a7882 */ /* 0x002fe20000000000 */
[----:B------:R-:W-:Y:S01]  /*2500*/  UMOV UR51, 0xc0004010 ;  /* 0xc000401000337882 */ /* 0x000fe20000000000 */
.L_x_74:
[----:B--2---:R-:W-:Y:S05]  /*2510*/  BRA.U !UP1, `(.L_x_56) ;  /* 0x0000000109047547 */ /* 0x004fea000b800000 */
[----:B------:R-:W-:Y:S05]  /*2520*/  BPT.TRAP 0x1 ;  /* 0x000000040000795c */ /* 0x000fea0000300000 */
.L_x_56:
[----:B------:R-:W-:Y:S01]  /*2530*/  ULEA UR12, UR11, UR4, 0x3 ;  /* 0x000000040b0c7291 */ /* 0x000fe2000f8e18ff */
[----:B------:R-:W-:Y:S01]  /*2540*/  SHF.L.U32 R3, R5, 0x1f, RZ ;  /* 0x0000001f05037819 */ /* 0x000fe200000006ff */
[----:B------:R-:W-:Y:S07]  /*2550*/  HFMA2 R0, -RZ, RZ, 0, 0 ;  /* 0x00000000ff007431 */ /* 0x000fee00000001ff */
[----:B------:R-:W1:Y:S02]  /*2560*/  SYNCS.PHASECHK.TRANS64.TRYWAIT P0, [UR12+0x5020], R3 ;  /* 0x00502003ff0075a7 */ /* 0x000e64000800110c */
[----:B-1----:R-:W-:Y:S05]  /*2570*/  @!P0 BRA `(.L_x_57) ;  /* 0x0000015000c88947 */ /* 0x002fea0003800000 */
.L_x_368:
[----:B------:R-:W-:Y:S01]  /*2580*/  ULEA UR68, UR11, UR8, 0x8 ;  /* 0x000000080b447291 */ /* 0x000fe2000f8e40ff */
[----:B------:R-:W-:Y:S01]  /*2590*/  R2UR UR12, R0 ;  /* 0x00000000000c72ca */ /* 0x000fe200000e0000 */
[----:B------:R-:W-:Y:S02]  /*25a0*/  UIADD3 UR25, UPT, UPT, UR11, 0x1, URZ ;  /* 0x000000010b197890 */ /* 0x000fe4000fffe0ff */
[----:B------:R-:W-:Y:S02]  /*25b0*/  UISETP.NE.AND UP4, UPT, UR48, URZ, UPT ;  /* 0x000000ff3000728c */ /* 0x000fe4000bf85270 */
[----:B------:R-:W-:Y:S01]  /*25c0*/  UISETP.NE.AND UP0, UPT, UR25, 0x3, UPT ;  /* 0x000000031900788c */ /* 0x000fe2000bf05270 */
[----:B------:R-:W-:Y:S01]  /*25d0*/  UMOV UR14, 0x0 ;  /* 0x00000000000e7882 */ /* 0x000fe20000000000 */
[----:B------:R-:W-:Y:S02]  /*25e0*/  UMOV UR15, 0x8200010 ;  /* 0x08200010000f7882 */ /* 0x000fe40000000000 */
[----:B------:R-:W-:Y:S02]  /*25f0*/  USEL UR11, URZ, 0x1, UP0 ;  /* 0x00000001ff0b7887 */ /* 0x000fe40008000000 */
[----:B------:R-:W-:Y:S01]  /*2600*/  USEL UR25, UR25, URZ, UP0 ;  /* 0x000000ff19197287 */ /* 0x000fe20008000000 */
[----:B------:R-:W-:Y:S03]  /*2610*/  UMOV UR69, 0xc0004010 ;  /* 0xc000401000457882 */ /* 0x000fe60000000000 */
[----:B------:R-:W-:Y:S01]  /*2620*/  LOP3.LUT R5, R5, UR11, RZ, 0x3c, !PT ;  /* 0x0000000b05057c12 */ /* 0x000fe2000f8e3cff */
[----:B------:R2:W-:Y:S01]  /*2630*/  UTCHMMA gdesc[UR28], gdesc[UR68], tmem[UR12], tmem[UR14], idesc[UR15], !UPT ;  /* 0x00ff0e441c0075ea */ /* 0x0005e2000f80000c */
[----:B------:R-:W-:Y:S06]  /*2640*/  BRA.U UP4, `(.L_x_58) ;  /* 0x0000000104047547 */ /* 0x000fec000b800000 */
[----:B--2---:R-:W-:Y:S05]  /*2650*/  BPT.TRAP 0x1 ;  /* 0x000000040000795c */ /* 0x004fea0000300000 */
.L_x_58:
[----:B------:R-:W-:Y:S01]  /*2660*/  LOP3.LUT R6, R6, 0x1, RZ, 0x3c, !PT ;  /* 0x0000000106067812 */ /* 0x000fe200078e3cff */
[----:B------:R-:W-:Y:S09]  /*2670*/  UIADD3 UR11, UPT, UPT, UR4, 0x5050, URZ ;  /* 0x00005050040b7890 */ /* 0x000ff2000fffe0ff */
[----:B------:R3:W-:Y:S01]  /*2680*/  UTCBAR [UR11], URZ ;  /* 0x000000ff0b0073e9 */ /* 0x0007e200080000ff */
[----:B------:R-:W-:Y:S05]  /*2690*/  BRA.U UP5, `(.L_x_59) ;  /* 0x0000000105047547 */ /* 0x000fea000b800000 */
[----:B--23--:R-:W-:Y:S05]  /*26a0*/  BPT.TRAP 0x1 ;  /* 0x000000040000795c */ /* 0x00cfea0000300000 */
.L_x_59:
[----:B-1----:R-:W-:Y:S01]  /*26b0*/  SHF.L.U32 R3, R8, 0x1f, RZ ;  /* 0x0000001f08037819 */ /* 0x002fe200000006ff */
[----:B------:R-:W-:Y:S03]  /*26c0*/  UISETP.NE.AND UP3, UPT, UR47, URZ, UPT ;  /* 0x000000ff2f00728c */ /* 0x000fe6000bf65270 */
[----:B------:R-:W1:Y:S02]  /*26d0*/  SYNCS.PHASECHK.TRANS64.TRYWAIT P0, [UR4+0x50a8], R3 ;  /* 0x0050a803ff0075a7 */ /* 0x000e640008001104 */
[----:B-1----:R-:W-:Y:S06]  /*26e0*/  @!P0 BRA `(.L_x_60) ;  /* 0x0000015000848947 */ /* 0x002fec0003800000 */
.L_x_370:
[----:B------:R-:W-:Y:S05]  /*26f0*/  BRA.U UP3, `(.L_x_61) ;  /* 0x0000000103047547 */ /* 0x000fea000b800000 */
[----:B--23--:R-:W-:Y:S05]  /*2700*/  BPT.TRAP 0x1 ;  /* 0x000000040000795c */ /* 0x00cfea0000300000 */
.L_x_61:
[----:B------:R-:W-:Y:S01]  /*2710*/  SHF.L.U32 R9, R7, 0x1f, RZ ;  /* 0x0000001f07097819 */ /* 0x000fe200000006ff */
[----:B------:R-:W-:Y:S01]  /*2720*/  IMAD.MOV.U32 R4, RZ, RZ, 0xa0 ;  /* 0x000000a0ff047424 */ /* 0x000fe200078e00ff */
[----:B-1----:R-:W-:Y:S02]  /*2730*/  MOV R3, 0x180 ;  /* 0x0000018000037802 */ /* 0x002fe40000000f00 */
[----:B------:R-:W1:Y:S02]  /*2740*/  SYNCS.PHASECHK.TRANS64.TRYWAIT P0, [UR4+0x5068], R9 ;  /* 0x00506809ff0075a7 */ /* 0x000e640008001104 */
[----:B-1----:R-:W-:Y:S05]  /*2750*/  @!P0 BRA `(.L_x_62) ;  /* 0x0000015000808947 */ /* 0x002fea0003800000 */
.L_x_372:
[----:B------:R-:W-:Y:S01]  /*2760*/  ULEA UR66, UR10, UR6, 0x8 ;  /* 0x000000060a427291 */ /* 0x000fe2000f8e40ff */
[----:B------:R-:W-:Y:S01]  /*2770*/  IMAD.MOV.U32 R2, RZ, RZ, 0xa8 ;  /* 0x000000a8ff027424 */ /* 0x000fe200078e00ff */
[----:B------:R-:W-:Y:S01]  /*2780*/  UISETP.NE.U32.AND UP0, UPT, UR7, URZ, UPT ;  /* 0x000000ff0700728c */ /* 0x000fe2000bf05070 */
[----:B------:R-:W-:Y:S01]  /*2790*/  R2UR UR23, R4 ;  /* 0x00000000041772ca */ /* 0x000fe200000e0000 */
[----:B------:R-:W-:Y:S01]  /*27a0*/  UIADD3 UR64, UPT, UPT, UR66, 0x20, URZ ;  /* 0x0000002042407890 */ /* 0x000fe2000fffe0ff */
[----:B------:R-:W-:Y:S01]  /*27b0*/  IMAD.MOV.U32 R4, RZ, RZ, 0xb0 ;  /* 0x000000b0ff047424 */ /* 0x000fe200078e00ff */
[----:B------:R-:W-:Y:S01]  /*27c0*/  UIADD3 UR62, UPT, UPT, UR66, 0x40, URZ ;  /* 0x00000040423e7890 */ /* 0x000fe2000fffe0ff */
[----:B------:R-:W-:Y:S01]  /*27d0*/  R2UR UR21, R2 ;  /* 0x00000000021572ca */ /* 0x000fe200000e0000 */
[----:B------:R-:W-:Y:S01]  /*27e0*/  UIADD3 UR60, UPT, UPT, UR66, 0x60, URZ ;  /* 0x00000060423c7890 */ /* 0x000fe2000fffe0ff */
[----:B------:R-:W-:Y:S01]  /*27f0*/  IMAD.MOV.U32 R2, RZ, RZ, 0xb8 ;  /* 0x000000b8ff027424 */ /* 0x000fe200078e00ff */
[----:B------:R-:W-:Y:S01]  /*2800*/  UIADD3 UR58, UPT, UPT, UR66, 0x80, URZ ;  /* 0x00000080423a7890 */ /* 0x000fe2000fffe0ff */
[----:B------:R-:W-:Y:S01]  /*2810*/  R2UR UR24, R3 ;  /* 0x00000000031872ca */ /* 0x000fe200000e0000 */
[----:B------:R-:W-:Y:S01]  /*2820*/  UIADD3 UR56, UPT, UPT, UR66, 0xa0, URZ ;  /* 0x000000a042387890 */ /* 0x000fe2000fffe0ff */
[----:B-1----:R-:W-:Y:S01]  /*2830*/  IMAD.MOV.U32 R0, RZ, RZ, 0x180 ;  /* 0x00000180ff007424 */ /* 0x002fe200078e00ff */
[----:B------:R-:W-:Y:S01]  /*2840*/  UIADD3 UR54, UPT, UPT, UR66, 0xc0, URZ ;  /* 0x000000c042367890 */ /* 0x000fe2000fffe0ff */
[----:B------:R-:W-:Y:S01]  /*2850*/  R2UR UR17, R2 ;  /* 0x00000000021172ca */ /* 0x000fe200000e0000 */
[----:B------:R-:W-:Y:S01]  /*2860*/  UIADD3 UR52, UPT, UPT, UR66, 0xe0, URZ ;  /* 0x000000e042347890 */ /* 0x000fe2000fffe0ff */
        /* <DEDUP_REMOVED lines=8> */
[----:B------:R-:W-:Y:S01]  /*28f0*/  UMOV UR44, 0x0 ;  /* 0x00000000002c7882 */ /* 0x000fe20000000000 */
[----:B------:R-:W-:Y:S01]  /*2900*/  R2UR UR18, R0 ;  /* 0x00000000001272ca */ /* 0x000fe200000e0000 */
[----:B------:R-:W-:Y:S01]  /*2910*/  UMOV UR45, 0x8050010 ;  /* 0x08050010002d7882 */ /* 0x000fe20000000000 */
[----:B---3--:R-:W-:Y:S01]  /*2920*/  R2UR UR11, R2 ;  /* 0x00000000020b72ca */ /* 0x008fe200000e0000 */
[----:B------:R-:W-:Y:S01]  /*2930*/  IMAD.MOV.U32 R2, RZ, RZ, 0xd8 ;  /* 0x000000d8ff027424 */ /* 0x000fe200078e00ff */
[----:B--2---:R-:W-:Y:S01]  /*2940*/  R2UR UR15, R4 ;  /* 0x00000000040f72ca */ /* 0x004fe200000e0000 */
[----:B------:R-:W-:Y:S01]  /*2950*/  UMOV UR67, 0xc0004010 ;  /* 0xc000401000437882 */ /* 0x000fe20000000000 */
[----:B------:R-:W-:Y:S01]  /*2960*/  R2UR UR16, R3 ;  /* 0x00000000031072ca */ /* 0x000fe200000e0000 */
[----:B------:R1:W-:Y:S01]  /*2970*/  UTCHMMA tmem[UR23], gdesc[UR66], tmem[UR24], tmem[UR44], idesc[UR45], UP0 ;  /* 0x00ff2c42170079ea */ /* 0x0003e20008000018 */
[C---:B------:R-:W-:Y:S01]  /*2980*/  R2UR UR14, R0.reuse ;  /* 0x00000000000e72ca */ /* 0x040fe200000e0000 */
[----:B------:R-:W-:Y:S01]  /*2990*/  UMOV UR42, 0x0 ;  /* 0x00000000002a7882 */ /* 0x000fe20000000000 */
[----:B------:R-:W-:Y:S01]  /*29a0*/  R2UR UR12, R0 ;  /* 0x00000000000c72ca */ /* 0x000fe200000e0000 */
[----:B------:R-:W-:Y:S01]  /*29b0*/  UMOV UR43, 0x8050010 ;  /* 0x08050010002b7882 */ /* 0x000fe20000000000 */
[----:B------:R-:W-:Y:S01]  /*29c0*/  R2UR UR7, R2 ;  /* 0x00000000020772ca */ /* 0x000fe200000e0000 */
[----:B------:R-:W-:Y:S01]  /*29d0*/  UMOV UR65, 0xc0004010 ;  /* 0xc000401000417882 */ /* 0x000fe20000000000 */
[----:B------:R-:W-:Y:S01]  /*29e0*/  R2UR UR10, R0 ;  /* 0x00000000000a72ca */ /* 0x000fe200000e0000 */
[----:B------:R1:W-:Y:S01]  /*29f0*/  UTCHMMA tmem[UR21], gdesc[UR64], tmem[UR22], tmem[UR42], idesc[UR43], UPT ;  /* 0x00ff2a40150079ea */ /* 0x0003e2000b800016 */
[----:B------:R-:W-:Y:S01]  /*2a00*/  UMOV UR40, 0x0 ;  /* 0x0000000000287882 */ /* 0x000fe20000000000 */
        /* <DEDUP_REMOVED lines=21> */
[----:B------:R-:W-:Y:S02]  /*2b60*/  UMOV UR53, 0xc0004010 ;  /* 0xc000401000357882 */ /* 0x000fe40000000000 */
[----:B------:R1:W-:Y:S01]  /*2b70*/  UTCHMMA tmem[UR7], gdesc[UR52], tmem[UR10], tmem[UR30], idesc[UR31], UPT ;  /* 0x00ff1e34070079ea */ /* 0x0003e2000b80000a */
[----:B------:R-:W-:Y:S05]  /*2b80*/  BRA.U UP5, `(.L_x_63) ;  /* 0x0000000105047547 */ /* 0x000fea000b800000 */
[----:B-1----:R-:W-:Y:S05]  /*2b90*/  BPT.TRAP 0x1 ;  /* 0x000000040000795c */ /* 0x002fea0000300000 */
.L_x_63:
[----:B------:R-:W-:Y:S01]  /*2ba0*/  LOP3.LUT R8, R8, 0x1, RZ, 0x3c, !PT ;  /* 0x0000000108087812 */ /* 0x000fe200078e3cff */
[----:B-1----:R-:W-:Y:S09]  /*2bb0*/  UIADD3 UR7, UPT, UPT, UR4, 0x5098, URZ ;  /* 0x0000509804077890 */ /* 0x002ff2000fffe0ff */
[----:B------:R1:W-:Y:S01]  /*2bc0*/  UTCBAR [UR7], URZ ;  /* 0x000000ff070073e9 */ /* 0x0003e200080000ff */
[----:B------:R-:W-:Y:S05]  /*2bd0*/  BRA.U !UP1, `(.L_x_64) ;  /* 0x0000000109047547 */ /* 0x000fea000b800000 */
[----:B-1----:R-:W-:Y:S05]  /*2be0*/  BPT.TRAP 0x1 ;  /* 0x000000040000795c */ /* 0x002fea0000300000 */
.L_x_64:
[----:B------:R-:W-:Y:S01]  /*2bf0*/  ULEA UR11, UR26, UR4, 0x3 ;  /* 0x000000041a0b7291 */ /* 0x000fe2000f8e18ff */
[----:B------:R-:W-:Y:S01]  /*2c00*/  HFMA2 R0, -RZ, RZ, 0, 7.62939453125e-06 ;  /* 0x00000080ff007431 */ /* 0x000fe200000001ff */
[----:B------:R-:W-:Y:S01]  /*2c10*/  UMOV UR69, 0xc0004010 ;  /* 0xc000401000457882 */ /* 0x000fe20000000000 */
[----:B------:R-:W-:Y:S01]  /*2c20*/  UMOV UR12, 0x0 ;  /* 0x00000000000c7882 */ /* 0x000fe20000000000 */
[----:B------:R-:W-:Y:S02]  /*2c30*/  UIADD3 UR10, UPT, UPT, UR11, 0x5038, URZ ;  /* 0x000050380b0a7890 */ /* 0x000fe4000fffe0ff */
[----:B------:R-:W-:Y:S01]  /*2c40*/  UIADD3 UR11, UPT, UPT, UR26, 0x1, URZ ;  /* 0x000000011a0b7890 */ /* 0x000fe2000fffe0ff */
[----:B------:R-:W-:Y:S03]  /*2c50*/  UMOV UR13, 0x8200010 ;  /* 0x08200010000d7882 */ /* 0x000fe60000000000 */
[----:B------:R-:W-:Y:S01]  /*2c60*/  UISETP.NE.AND UP0, UPT, UR11, 0x3, UPT ;  /* 0x000000030b00788c */ /* 0x000fe2000bf05270 */
[----:B-1----:R-:W-:Y:S02]  /*2c70*/  R2UR UR7, R0 ;  /* 0x00000000000772ca */ /* 0x002fe400000e0000 */
[----:B------:R1:W-:Y:S01]  /*2c80*/  UTCBAR [UR10], URZ ;  /* 0x000000ff0a0073e9 */ /* 0x0003e200080000ff */
[----:B------:R-:W-:Y:S10]  /*2c90*/  USEL UR11, UR11, URZ, UP0 ;  /* 0x000000ff0b0b7287 */ /* 0x000ff40008000000 */
[----:B------:R1:W-:Y:S01]  /*2ca0*/  UTCHMMA gdesc[UR50], gdesc[UR68], tmem[UR7], tmem[UR12], idesc[UR13], !UPT ;  /* 0x00ff0c44320075ea */ /* 0x0003e2000f800007 */
[----:B------:R-:W-:Y:S05]  /*2cb0*/  BRA.U UP3, `(.L_x_65) ;  /* 0x0000000103047547 */ /* 0x000fea000b800000 */
[----:B-1----:R-:W-:Y:S05]  /*2cc0*/  BPT.TRAP 0x1 ;  /* 0x000000040000795c */ /* 0x002fea0000300000 */
.L_x_65:
[----:B-1----:R-:W-:Y:S09]  /*2cd0*/  UIADD3 UR7, UPT, UPT, UR4, 0x5060, URZ ;  /* 0x0000506004077890 */ /* 0x002ff2000fffe0ff */
[----:B------:R1:W-:Y:S01]  /*2ce0*/  UTCBAR [UR7], URZ ;  /* 0x000000ff070073e9 */ /* 0x0003e200080000ff */
[----:B------:R-:W-:Y:S05]  /*2cf0*/  BRA.U !UP1, `(.L_x_66) ;  /* 0x0000000109047547 */ /* 0x000fea000b800000 */
[----:B-1----:R-:W-:Y:S05]  /*2d00*/  BPT.TRAP 0x1 ;  /* 0x000000040000795c */ /* 0x002fea0000300000 */
.L_x_66:
[----:B------:R-:W-:Y:S02]  /*2d10*/  ULEA UR10, UR11, UR4, 0x3 ;  /* 0x000000040b0a7291 */ /* 0x000fe4000f8e18ff */
[----:B------:R-:W-:Y:S02]  /*2d20*/  UIADD3 UR11, UPT, UPT, UR11, 0x1, URZ ;  /* 0x000000010b0b7890 */ /* 0x000fe4000fffe0ff */
[----:B-1----:R-:W-:Y:S02]  /*2d30*/  UIADD3 UR7, UPT, UPT, UR10, 0x5038, URZ ;  /* 0x000050380a077890 */ /* 0x002fe4000fffe0ff */
[----:B------:R-:W-:Y:S04]  /*2d40*/  UISETP.NE.AND UP0, UPT, UR11, 0x3, UPT ;  /* 0x000000030b00788c */ /* 0x000fe8000bf05270 */
[----:B------:R-:W-:Y:S03]  /*2d50*/  USEL UR26, UR11, URZ, UP0 ;  /* 0x000000ff0b1a7287 */ /* 0x000fe60008000000 */
[----:B------:R1:W-:Y:S01]  /*2d60*/  UTCBAR [UR7], URZ ;  /* 0x000000ff070073e9 */ /* 0x0003e200080000ff */
[----:B------:R-:W-:Y:S08]  /*2d70*/  BRA.U !UP1, `(.L_x_67) ;  /* 0x0000000109047547 */ /* 0x000ff0000b800000 */
[----:B-1----:R-:W-:Y:S05]  /*2d80*/  BPT.TRAP 0x1 ;  /* 0x000000040000795c */ /* 0x002fea0000300000 */
.L_x_67:
[----:B-1----:R-:W-:Y:S01]  /*2d90*/  ULEA UR7, UR25, UR4, 0x3 ;  /* 0x0000000419077291 */ /* 0x002fe2000f8e18ff */
[----:B------:R-:W-:Y:S08]  /*2da0*/  SHF.L.U32 R3, R5, 0x1f, RZ ;  /* 0x0000001f05037819 */ /* 0x000ff000000006ff */
[----:B------:R-:W1:Y:S02]  /*2db0*/  SYNCS.PHASECHK.TRANS64.TRYWAIT P0, [UR7+0x5020], R3 ;  /* 0x00502003ff0075a7 */ /* 0x000e640008001107 */
[----:B-1----:R-:W-:Y:S05]  /*2dc0*/  @!P0 BRA `(.L_x_68) ;  /* 0x0000014800fc8947 */ /* 0x002fea0003800000 */
.L_x_374:
[----:B------:R-:W-:Y:S05]  /*2dd0*/  BRA.U UP5, `(.L_x_69) ;  /* 0x0000000105047547 */ /* 0x000fea000b800000 */
[----:B------:R-:W-:Y:S05]  /*2de0*/  BPT.TRAP 0x1 ;  /* 0x000000040000795c */ /* 0x000fea0000300000 */
.L_x_69:
[----:B-1----:R-:W-:Y:S04]  /*2df0*/  SHF.L.U32 R3, R8, 0x1f, RZ ;  /* 0x0000001f08037819 */ /* 0x002fe800000006ff */
[----:B------:R-:W1:Y:S02]  /*2e00*/  SYNCS.PHASECHK.TRANS64.TRYWAIT P0, [UR4+0x50a0], R3 ;  /* 0x0050a003ff0075a7 */ /* 0x000e640008001104 */
[----:B-1----:R-:W-:Y:S05]  /*2e10*/  @!P0 BRA `(.L_x_70) ;  /* 0x0000014c00008947 */ /* 0x002fea0003800000 */
.L_x_376:
[----:B------:R-:W-:Y:S05]  /*2e20*/  BRA.U UP4, `(.L_x_71) ;  /* 0x0000000104047547 */ /* 0x000fea000b800000 */
[----:B------:R-:W-:Y:S05]  /*2e30*/  BPT.TRAP 0x1 ;  /* 0x000000040000795c */ /* 0x000fea0000300000 */
.L_x_71:
[----:B------:R-:W-:Y:S01]  /*2e40*/  SHF.L.U32 R4, R6, 0x1f, RZ ;  /* 0x0000001f06047819 */ /* 0x000fe200000006ff */
[----:B-1----:R-:W-:Y:S02]  /*2e50*/  HFMA2 R0, -RZ, RZ, 0, 1.52587890625e-05 ;  /* 0x00000100ff007431 */ /* 0x002fe400000001ff */
[----:B------:R-:W-:Y:S01]  /*2e60*/  IMAD.MOV.U32 R2, RZ, RZ, 0x20 ;  /* 0x00000020ff027424 */ /* 0x000fe200078e00ff */
[----:B------:R-:W1:Y:S02]  /*2e70*/  SYNCS.PHASECHK.TRANS64.TRYWAIT P0, [UR4+0x5058], R4 ;  /* 0x00505804ff0075a7 */ /* 0x000e640008001104 */
[----:B-1----:R-:W-:Y:S05]  /*2e80*/  @!P0 BRA `(.L_x_72) ;  /* 0x0000014800fc8947 */ /* 0x002fea0003800000 */
.L_x_378:
[----:B------:R-:W-:Y:S01]  /*2e90*/  USHF.L.U32 UR27, UR25, 0x8, URZ ;  /* 0x00000008191b7899 */ /* 0x000fe200080006ff */
[----:B------:R-:W-:Y:S01]  /*2ea0*/  R2UR UR23, R2 ;  /* 0x00000000021772ca */ /* 0x000fe200000e0000 */
[----:B------:R-:W-:Y:S01]  /*2eb0*/  IMAD.MOV.U32 R2, RZ, RZ, 0x100 ;  /* 0x00000100ff027424 */ /* 0x000fe200078e00ff */
[----:B------:R-:W-:Y:S01]  /*2ec0*/  R2UR UR24, R0 ;  /* 0x00000000001872ca */ /* 0x000fe200000e0000 */
[----:B------:R-:W-:Y:S01]  /*2ed0*/  UIADD3 UR66, UPT, UPT, UR6, UR27, URZ ;  /* 0x0000001b06427290 */ /* 0x000fe2000fffe0ff */
[----:B-1----:R-:W-:Y:S01]  /*2ee0*/  IMAD.MOV.U32 R3, RZ, RZ, 0x28 ;  /* 0x00000028ff037424 */ /* 0x002fe200078e00ff */
[----:B------:R-:W-:Y:S01]  /*2ef0*/  UMOV UR44, 0x0 ;  /* 0x00000000002c7882 */ /* 0x000fe20000000000 */
[C---:B------:R-:W-:Y:S01]  /*2f00*/  R2UR UR22, R2.reuse ;  /* 0x00000000021672ca */ /* 0x040fe200000e0000 */
[----:B------:R-:W-:Y:S01]  /*2f10*/  UIADD3 UR64, UPT, UPT, UR66, 0x20, URZ ;  /* 0x0000002042407890 */ /* 0x000fe2000fffe0ff */
[----:B------:R-:W-:Y:S01]  /*2f20*/  R2UR UR20, R2 ;  /* 0x00000000021472ca */ /* 0x000fe200000e0000 */
[----:B------:R-:W-:Y:S01]  /*2f30*/  UIADD3 UR62, UPT, UPT, UR66, 0x40, URZ ;  /* 0x00000040423e7890 */ /* 0x000fe2000fffe0ff */
[----:B------:R-:W-:Y:S01]  /*2f40*/  IMAD.MOV.U32 R2, RZ, RZ, 0x40 ;  /* 0x00000040ff027424 */ /* 0x000fe200078e00ff */
[----:B------:R-:W-:Y:S01]  /*2f50*/  UIADD3 UR60, UPT, UPT, UR66, 0x60, URZ ;  /* 0x00000060423c7890 */ /* 0x000fe2000fffe0ff */
[----:B------:R-:W-:Y:S01]  /*2f60*/  IMAD.MOV.U32 R0, RZ, RZ, 0x30 ;  /* 0x00000030ff007424 */ /* 0x000fe200078e00ff */
[----:B------:R-:W-:Y:S01]  /*2f70*/  UIADD3 UR58, UPT, UPT, UR66, 0x80, URZ ;  /* 0x00000080423a7890 */ /* 0x000fe2000fffe0ff */
[----:B------:R-:W-:Y:S01]  /*2f80*/  R2UR UR21, R3 ;  /* 0x00000000031572ca */ /* 0x000fe200000e0000 */
[----:B------:R-:W-:Y:S01]  /*2f90*/  UIADD3 UR56, UPT, UPT, UR66, 0xa0, URZ ;  /* 0x000000a042387890 */ /* 0x000fe2000fffe0ff */
[----:B------:R-:W-:Y:S01]  /*2fa0*/  R2UR UR15, R2 ;  /* 0x00000000020f72ca */ /* 0x000fe200000e0000 */
[----:B------:R-:W-:Y:S01]  /*2fb0*/  UIADD3 UR54, UPT, UPT, UR66, 0xc0, URZ ;  /* 0x000000c042367890 */ /* 0x000fe2000fffe0ff */
[----:B------:R-:W-:Y:S01]  /*2fc0*/  IMAD.MOV.U32 R2, RZ, RZ, 0x100 ;  /* 0x00000100ff027424 */ /* 0x000fe200078e00ff */
        /* <DEDUP_REMOVED lines=8> */
[----:B------:R-:W-:Y:S01]  /*3050*/  R2UR UR18, R0 ;  /* 0x00000000001272ca */ /* 0x000fe200000e0000 */
[----:B------:R-:W-:Y:S01]  /*3060*/  UMOV UR45, 0x8050010 ;  /* 0x08050010002d7882 */ /* 0x000fe20000000000 */
[----:B------:R-:W-:Y:S01]  /*3070*/  R2UR UR11, R2 ;  /* 0x00000000020b72ca */ /* 0x000fe200000e0000 */
[----:B------:R-:W-:Y:S01]  /*3080*/  IMAD.MOV.U32 R2, RZ, RZ, 0x58 ;  /* 0x00000058ff027424 */ /* 0x000fe200078e00ff */
[C---:B------:R-:W-:Y:S01]  /*3090*/  R2UR UR16, R0.reuse ;  /* 0x00000000001072ca */ /* 0x040fe200000e0000 */
[----:B------:R-:W-:Y:S01]  /*30a0*/  UMOV UR67, 0xc0004010 ;  /* 0xc000401000437882 */ /* 0x000fe20000000000 */
[----:B------:R-:W-:Y:S01]  /*30b0*/  R2UR UR13, R3 ;  /* 0x00000000030d72ca */ /* 0x000fe200000e0000 */
[----:B------:R1:W-:Y:S01]  /*30c0*/  UTCHMMA tmem[UR23], gdesc[UR66], tmem[UR24], tmem[UR44], idesc[UR45], UPT ;  /* 0x00ff2c42170079ea */ /* 0x0003e2000b800018 */
[----:B------:R-:W-:Y:S01]  /*30d0*/  R2UR UR12, R0 ;  /* 0x00000000000c72ca */ /* 0x000fe200000e0000 */
[----:B------:R-:W-:Y:S01]  /*30e0*/  UMOV UR42, 0x0 ;  /* 0x00000000002a7882 */ /* 0x000fe20000000000 */
[----:B------:R-:W-:Y:S01]  /*30f0*/  R2UR UR7, R2 ;  /* 0x00000000020772ca */ /* 0x000fe200000e0000 */
[----:B------:R-:W-:Y:S01]  /*3100*/  UMOV UR43, 0x8050010 ;  /* 0x08050010002b7882 */ /* 0x000fe20000000000 */
[----:B------:R-:W-:Y:S01]  /*3110*/  R2UR UR10, R0 ;  /* 0x00000000000a72ca */ /* 0x000fe200000e0000 */
        /* <DEDUP_REMOVED lines=28> */
.L_x_73:
[----:B-1----:R-:W-:Y:S01]  /*32e0*/  UIADD3 UR12, UPT, UPT, UR4, 0x5090, URZ ;  /* 0x00005090040c7890 */ /* 0x002fe2000fffe0ff */
[----:B------:R-:W-:Y:S01]  /*32f0*/  LOP3.LUT R7, R7, 0x1, RZ, 0x3c, !PT ;  /* 0x0000000107077812 */ /* 0x000fe200078e3cff */
[----:B------:R-:W-:Y:S02]  /*3300*/  UIADD3 UR11, UPT, UPT, UR25, 0x1, URZ ;  /* 0x00000001190b7890 */ /* 0x000fe4000fffe0ff */
[----:B------:R-:W-:Y:S02]  /*3310*/  UISETP.GT.U32.AND UP0, UPT, UR5, 0x2, UPT ;  /* 0x000000020500788c */ /* 0x000fe4000bf04070 */
[----:B------:R-:W-:Y:S02]  /*3320*/  UISETP.NE.AND UP2, UPT, UR11, 0x3, UPT ;  /* 0x000000030b00788c */ /* 0x000fe4000bf45270 */
[----:B------:R-:W-:Y:S01]  /*3330*/  UIADD3 UR5, UPT, UPT, UR5, -0x1, URZ ;  /* 0xffffffff05057890 */ /* 0x000fe2000fffe0ff */
[----:B------:R2:W-:Y:S01]  /*3340*/  UTCBAR [UR12], URZ ;  /* 0x000000ff0c0073e9 */ /* 0x0005e200080000ff */
[----:B------:R-:W-:Y:S02]  /*3350*/  USEL UR7, URZ, 0x1, UP2 ;  /* 0x00000001ff077887 */ /* 0x000fe40009000000 */
[----:B------:R-:W-:Y:S01]  /*3360*/  USEL UR11, UR11, URZ, UP2 ;  /* 0x000000ff0b0b7287 */ /* 0x000fe20009000000 */
[----:B------:R-:W-:Y:S03]  /*3370*/  UMOV UR10, UR25 ;  /* 0x00000019000a7c82 */ /* 0x000fe60008000000 */
[----:B------:R-:W-:Y:S01]  /*3380*/  LOP3.LUT R5, R5, UR7, RZ, 0x3c, !PT ;  /* 0x0000000705057c12 */ /* 0x000fe2000f8e3cff */
[----:B------:R-:W-:Y:S01]  /*3390*/  UMOV UR7, 0x1 ;  /* 0x0000000100077882 */ /* 0x000fe20000000000 */
[----:B------:R-:W-:Y:S05]  /*33a0*/  BRA.U UP0, `(.L_x_74) ;  /* 0xfffffff100587547 */ /* 0x000fea000b83ffff */
.L_x_55:
[----:B------:R-:W-:Y:S04]  /*33b0*/  BSSY.RECONVERGENT B0, `(.L_x_75) ;  /* 0x0000003000007945 */ /* 0x000fe80003800200 */
[----:B------:R-:W-:Y:S05]  /*33c0*/  @!P4 BRA `(.L_x_76) ;  /* 0x000000000004c947 */ /* 0x000fea0003800000 */
[----:B-12---:R-:W-:Y:S05]  /*33d0*/  BPT.TRAP 0x1 ;  /* 0x000000040000795c */ /* 0x006fea0000300000 */
.L_x_76:
[----:B-12---:R-:W-:Y:S05]  /*33e0*/  BSYNC.RECONVERGENT B0 ;  /* 0x0000000000007941 */ /* 0x006fea0003800200 */
.L_x_75:
[----:B------:R-:W-:Y:S01]  /*33f0*/  UIADD3 UR5, UPT, UPT, UR4, 0x5010, URZ ;  /* 0x0000501004057890 */ /* 0x000fe2000fffe0ff */
[----:B------:R-:W-:Y:S08]  /*3400*/  BSSY.RECONVERGENT B0, `(.L_x_77) ;  /* 0x0000004000007945 */ /* 0x000ff00003800200 */
[----:B------:R1:W-:Y:S01]  /*3410*/  UTCBAR [UR5], URZ ;  /* 0x000000ff050073e9 */ /* 0x0003e200080000ff */
[----:B------:R-:W-:Y:S05]  /*3420*/  @!P4 BRA `(.L_x_78) ;  /* 0x000000000004c947 */ /* 0x000fea0003800000 */
[----:B-1----:R-:W-:Y:S05]  /*3430*/  BPT.TRAP 0x1 ;  /* 0x000000040000795c */ /* 0x002fea0000300000 */
.L_x_78:
[----:B-1----:R-:W-:Y:S05]  /*3440*/  BSYNC.RECONVERGENT B0 ;  /* 0x0000000000007941 */ /* 0x002fea0003800200 */
.L_x_77:
[----:B------:R-:W-:-:S09]  /*3450*/  UIADD3 UR5, UPT, UPT, UR4, 0x5018, URZ ;  /* 0x0000501804057890 */ /* 0x000fd2000fffe0ff */
[----:B------:R1:W-:Y:S01]  /*3460*/  UTCBAR [UR5], URZ ;  /* 0x000000ff050073e9 */ /* 0x0003e200080000ff */
[----:B------:R-:W-:Y:S05]  /*3470*/  BRA.U UP5, `(.L_x_79) ;  /* 0x0000000105047547 */ /* 0x000fea000b800000 */
[----:B-1----:R-:W-:Y:S05]  /*3480*/  BPT.TRAP 0x1 ;  /* 0x000000040000795c */ /* 0x002fea0000300000 */
.L_x_79:
[----:B------:R-:W-:-:S04]  /*3490*/  SHF.L.U32 R3, R8, 0x1f, RZ ;  /* 0x0000001f08037819 */ /* 0x000fc800000006ff */
[----:B------:R-:W2:Y:S02]  /*34a0*/  SYNCS.PHASECHK.TRANS64.TRYWAIT P0, [UR4+0x50a8], R3 ;  /* 0x0050a803ff0075a7 */ /* 0x000ea40008001104 */
[----:B--2---:R-:W-:Y:S05]  /*34b0*/  @!P0 BRA `(.L_x_80) ;  /* 0x0000014400888947 */ /* 0x004fea0003800000 */
.L_x_380:
[----:B------:R-:W-:Y:S05]  /*34c0*/  BRA.U UP3, `(.L_x_81) ;  /* 0x0000000103047547 */ /* 0x000fea000b800000 */
[----:B-1----:R-:W-:Y:S05]  /*34d0*/  BPT.TRAP 0x1 ;  /* 0x000000040000795c */ /* 0x002fea0000300000 */
.L_x_81:
[----:B------:R-:W-:Y:S01]  /*34e0*/  SHF.L.U32 R7, R7, 0x1f, RZ ;  /* 0x0000001f07077819 */ /* 0x000fe200000006ff */
[----:B--2---:R-:W-:Y:S02]  /*34f0*/  HFMA2 R3, -RZ, RZ, 0, 2.288818359375e-05 ;  /* 0x00000180ff037431 */ /* 0x004fe400000001ff */
[----:B------:R-:W-:Y:S01]  /*3500*/  IMAD.MOV.U32 R4, RZ, RZ, 0xa0 ;  /* 0x000000a0ff047424 */ /* 0x000fe200078e00ff */
[----:B------:R-:W2:Y:S02]  /*3510*/  SYNCS.PHASECHK.TRANS64.TRYWAIT P0, [UR4+0x5068], R7 ;  /* 0x00506807ff0075a7 */ /* 0x000ea40008001104 */
[----:B--2---:R-:W-:Y:S05]  /*3520*/  @!P0 BRA `(.L_x_82) ;  /* 0x0000014400848947 */ /* 0x004fea0003800000 */
.L_x_382:
[----:B------:R-:W-:Y:S01]  /*3530*/  IMAD.MOV.U32 R2, RZ, RZ, 0xa8 ;  /* 0x000000a8ff027424 */ /* 0x000fe200078e00ff */
[----:B------:R-:W-:Y:S01]  /*3540*/  R2UR UR17, R4 ;  /* 0x00000000041172ca */ /* 0x000fe200000e0000 */
[----:B------:R-:W-:Y:S01]  /*3550*/  IMAD.MOV.U32 R4, RZ, RZ, 0xb0 ;  /* 0x000000b0ff047424 */ /* 0x000fe200078e00ff */
[----:B------:R-:W-:Y:S01]  /*3560*/  R2UR UR18, R3 ;  /* 0x00000000031272ca */ /* 0x000fe200000e0000 */
[----:B--2---:R-:W-:Y:S01]  /*3570*/  IMAD.MOV.U32 R0, RZ, RZ, 0x180 ;  /* 0x00000180ff007424 */ /* 0x004fe200078e00ff */
        /* <DEDUP_REMOVED lines=8> */
[----:B------:R-:W-:Y:S01]  /*3600*/  UIADD3 UR22, UPT, UPT, UR6, UR27, URZ ;  /* 0x0000001b06167290 */ /* 0x000fe2000fffe0ff */
[C---:B------:R-:W-:Y:S01]  /*3610*/  R2UR UR14, R3.reuse ;  /* 0x00000000030e72ca */ /* 0x040fe200000e0000 */
[----:B------:R-:W-:Y:S01]  /*3620*/  UISETP.NE.U32.AND UP0, UPT, UR7, URZ, UPT ;  /* 0x000000ff0700728c */ /* 0x000fe2000bf05070 */
[----:B------:R-:W-:Y:S01]  /*3630*/  R2UR UR12, R0 ;  /* 0x00000000000c72ca */ /* 0x000fe200000e0000 */
[----:B------:R-:W-:Y:S01]  /*3640*/  UIADD3 UR54, UPT, UPT, UR22, 0x20, URZ ;  /* 0x0000002016367890 */ /* 0x000fe2000fffe0ff */
[----:B-1----:R-:W-:Y:S01]  /*3650*/  R2UR UR5, R2 ;  /* 0x00000000020572ca */ /* 0x002fe200000e0000 */
        /* <DEDUP_REMOVED lines=11> */
[----:B------:R-:W-:Y:S01]  /*3710*/  R2UR UR6, R2 ;  /* 0x00000000020672ca */ /* 0x000fe200000e0000 */
[----:B------:R-:W-:Y:S01]  /*3720*/  UIADD3 UR44, UPT, UPT, UR22, 0xc0, URZ ;  /* 0x000000c0162c7890 */ /* 0x000fe2000fffe0ff */
[----:B------:R-:W-:Y:S01]  /*3730*/  R2UR UR7, R0 ;  /* 0x00000000000772ca */ /* 0x000fe200000e0000 */
[----:B------:R-:W-:Y:S01]  /*3740*/  UMOV UR40, 0x0 ;  /* 0x0000000000287882 */ /* 0x000fe20000000000 */
[----:B------:R-:W-:Y:S01]  /*3750*/  UMOV UR41, 0x8050010 ;  /* 0x0805001000297882 */ /* 0x000fe20000000000 */
[----:B------:R-:W-:Y:S01]  /*3760*/  UMOV UR23, 0xc0004010 ;  /* 0xc000401000177882 */ /* 0x000fe20000000000 */
[----:B------:R-:W-:Y:S01]  /*3770*/  UIADD3 UR42, UPT, UPT, UR22, 0xe0, URZ ;  /* 0x000000e0162a7890 */ /* 0x000fe2000fffe0ff */
[----:B------:R1:W-:Y:S01]  /*3780*/  UTCHMMA tmem[UR17], gdesc[UR22], tmem[UR18], tmem[UR40], idesc[UR41], UP0 ;  /* 0x00ff2816110079ea */ /* 0x0003e20008000012 */
[----:B------:R-:W-:Y:S01]  /*3790*/  UMOV UR38, 0x0 ;  /* 0x0000000000267882 */ /* 0x000fe20000000000 */
        /* <DEDUP_REMOVED lines=29> */
.L_x_83:
[----:B-1----:R-:W-:-:S09]  /*3970*/  UIADD3 UR5, UPT, UPT, UR4, 0x5098, URZ ;  /* 0x0000509804057890 */ /* 0x002fd2000fffe0ff */
[----:B------:R1:W-:Y:S01]  /*3980*/  UTCBAR [UR5], URZ ;  /* 0x000000ff050073e9 */ /* 0x0003e200080000ff */
[----:B------:R-:W-:Y:S05]  /*3990*/  BRA.U !UP1, `(.L_x_84) ;  /* 0x0000000109047547 */ /* 0x000fea000b800000 */
[----:B-1----:R-:W-:Y:S05]  /*39a0*/  BPT.TRAP 0x1 ;  /* 0x000000040000795c */ /* 0x002fea0000300000 */
.L_x_84:
[----:B-1----:R-:W-:-:S04]  /*39b0*/  ULEA UR5, UR26, UR4, 0x3 ;  /* 0x000000041a057291 */ /* 0x002fc8000f8e18ff */
[----:B------:R-:W-:-:S09]  /*39c0*/  UIADD3 UR5, UPT, UPT, UR5, 0x5038, URZ ;  /* 0x0000503805057890 */ /* 0x000fd2000fffe0ff */
[----:B------:R1:W-:Y:S01]  /*39d0*/  UTCBAR [UR5], URZ ;  /* 0x000000ff050073e9 */ /* 0x0003e200080000ff */
[----:B------:R-:W-:Y:S05]  /*39e0*/  BRA.U UP4, `(.L_x_85) ;  /* 0x0000000104047547 */ /* 0x000fea000b800000 */
[----:B-1----:R-:W-:Y:S05]  /*39f0*/  BPT.TRAP 0x1 ;  /* 0x000000040000795c */ /* 0x002fea0000300000 */
.L_x_85:
[----:B-1----:R-:W-:-:S09]  /*3a00*/  UIADD3 UR5, UPT, UPT, UR4, 0x5050, URZ ;  /* 0x0000505004057890 */ /* 0x002fd2000fffe0ff */
[----:B------:R1:W-:Y:S01]  /*3a10*/  UTCBAR [UR5], URZ ;  /* 0x000000ff050073e9 */ /* 0x0003e200080000ff */
[----:B------:R-:W-:Y:S05]  /*3a20*/  BRA.U UP3, `(.L_x_86) ;  /* 0x0000000103047547 */ /* 0x000fea000b800000 */
[----:B-1----:R-:W-:Y:S05]  /*3a30*/  BPT.TRAP 0x1 ;  /* 0x000000040000795c */ /* 0x002fea0000300000 */
.L_x_86:
[----:B------:R-:W-:-:S13]  /*3a40*/  ELECT P0, URZ, PT ;  /* 0x0000000000ff782f */ /* 0x000fda0003800000 */
[----:B-1----:R-:W-:Y:S05]  /*3a50*/  @!P0 EXIT ;  /* 0x000000000000894d */ /* 0x002fea0003800000 */
[----:B------:R-:W-:-:S09]  /*3a60*/  UIADD3 UR4, UPT, UPT, UR4, 0x5060, URZ ;  /* 0x0000506004047890 */ /* 0x000fd2000fffe0ff */
[----:B------:R1:W-:Y:S01]  /*3a70*/  UTCBAR [UR4], URZ ;  /* 0x000000ff040073e9 */ /* 0x0003e200080000ff */
[----:B------:R-:W-:Y:S01]  /*3a80*/  NOP ;  /* 0x0000000000007918 */ /* 0x000fe20000000000 */
[----:B-1----:R-:W-:Y:S05]  /*3a90*/  EXIT ;  /* 0x000000000000794d */ /* 0x002fea0003800000 */
.L_x_28:
[----:B------:R-:W-:-:S08]  /*3aa0*/  NOP ;  /* 0x0000000000007918 */ /* 0x000fd00000000000 */
[----:B------:R-:W1:-:S00]  /*3ab0*/  USETMAXREG.DEALLOC.CTAPOOL 0x60 ;  /* 0x00000060000079c8 */ /* 0x000e4000080e0500 */
[----:B-1----:R-:W1:Y:S01]  /*3ac0*/  S2R R0, SR_CTAID.X ;  /* 0x0000000000007919 */ /* 0x002e620000002500 */
[----:B------:R-:W2:Y:S01]  /*3ad0*/  LDCU UR4, c[0x0][0x380] ;  /* 0x00007000ff0477ac */ /* 0x000ea20008000800 */
[----:B-1----:R-:W-:-:S04]  /*3ae0*/  SHF.L.U32 R17, R0, 0x8, RZ ;  /* 0x0000000800117819 */ /* 0x002fc800000006ff */
[----:B--2---:R-:W-:-:S13]  /*3af0*/  ISETP.GE.U32.AND P0, PT, R17, UR4, PT ;  /* 0x0000000411007c0c */ /* 0x004fda000bf06070 */
[----:B------:R-:W-:Y:S05]  /*3b00*/  @P0 EXIT ;  /* 0x000000000000094d */ /* 0x000fea0003800000 */
[----:B------:R-:W1:Y:S01]  /*3b10*/  LDCU UR5, c[0x0][0x384] ;  /* 0x00007080ff0577ac */ /* 0x000e620008000800 */
[----:B------:R-:W2:Y:S01]  /*3b20*/  LDCU.64 UR40, c[0x0][0x358] ;  /* 0x00006b00ff2877ac */ /* 0x000ea20008000a00 */
[----:B-1----:R-:W-:-:S09]  /*3b30*/  UISETP.NE.AND UP0, UPT, UR5, URZ, UPT ;  /* 0x000000ff0500728c */ /* 0x002fd2000bf05270 */
[----:B--2---:R-:W-:Y:S05]  /*3b40*/  BRA.U UP0, `(.L_x_87) ;  /* 0x0000003100247547 */ /* 0x004fea000b800000 */
[----:B------:R-:W-:-:S09]  /*3b50*/  UISETP.NE.AND UP0, UPT, UR38, URZ, UPT ;  /* 0x000000ff2600728c */ /* 0x000fd2000bf05270 */
[----:B------:R-:W-:Y:S05]  /*3b60*/  BRA.U UP0, `(.L_x_88) ;  /* 0x0000000100047547 */ /* 0x000fea000b800000 */
[----:B------:R-:W-:Y:S05]  /*3b70*/  BPT.TRAP 0x1 ;  /* 0x000000040000795c */ /* 0x000fea0000300000 */
.L_x_88:
[----:B------:R-:W1:Y:S01]  /*3b80*/  S2R R18, SR_CgaCtaId ;  /* 0x0000000000127919 */ /* 0x000e620000008800 */
[----:B------:R-:W-:Y:S01]  /*3b90*/  IMAD.MOV.U32 R3, RZ, RZ, 0x1 ;  /* 0x00000001ff037424 */ /* 0x000fe200078e00ff */
[----:B------:R-:W-:Y:S02]  /*3ba0*/  MOV R5, 0x400 ;  /* 0x0000040000057802 */ /* 0x000fe40000000f00 */
[----:B------:R-:W-:Y:S02]  /*3bb0*/  LOP3.LUT P1, R22, R16, 0x7f, RZ, 0xc0, !PT ;  /* 0x0000007f10167812 */ /* 0x000fe4000782c0ff */
[----:B------:R-:W-:Y:S02]  /*3bc0*/  SHF.L.U32 R3, R3, 0x1f, RZ ;  /* 0x0000001f03037819 */ /* 0x000fe400000006ff */
[----:B-1----:R-:W-:-:S04]  /*3bd0*/  LEA R18, R18, R5, 0x18 ;  /* 0x0000000512127211 */ /* 0x002fc800078ec0ff */
[----:B------:R-:W1:Y:S02]  /*3be0*/  SYNCS.PHASECHK.TRANS64.TRYWAIT P0, [R18+URZ+0x50c0], R3 ;  /* 0x0050c003120075a7 */ /* 0x000e6400080011ff */
[----:B-1----:R-:W-:Y:S05]  /*3bf0*/  @!P0 BRA `(.L_x_89) ;  /* 0x0000013c00e88947 */ /* 0x002fea0003800000 */
.L_x_383:
[----:B------:R-:W-:Y:S04]  /*3c00*/  BSSY.RECONVERGENT B6, `(.L_x_90) ;  /* 0x000023d000067945 */ /* 0x000fe80003800200 */
[----:B------:R-:W-:Y:S05]  /*3c10*/  @P1 BRA `(.L_x_91) ;  /* 0x0000002000ec1947 */ /* 0x000fea0003800000 */
[----:B------:R-:W2:Y:S01]  /*3c20*/  S2UR UR4, SR_CTAID.Z ;  /* 0x00000000000479c3 */ /* 0x000ea20000002700 */
[----:B-1----:R-:W1:Y:S01]  /*3c30*/  S2R R3, SR_CTAID.Y ;  /* 0x0000000000037919 */ /* 0x002e620000002600 */
[----:B------:R-:W2:Y:S01]  /*3c40*/  LDCU UR6, c[0x0][0x370] ;  /* 0x00006e00ff0677ac */ /* 0x000ea20008000800 */
[----:B------:R-:W3:Y:S01]  /*3c50*/  LDCU UR5, c[0x0][0x374] ;  /* 0x00006e80ff0577ac */ /* 0x000ee20008000800 */
[----:B--2---:R-:W-:-:S04]  /*3c60*/  UIMAD UR4, UR6, UR4, URZ ;  /* 0x00000004060472a4 */ /* 0x004fc8000f8e02ff */
[----:B------:R-:W-:-:S04]  /*3c70*/  UIADD3 UR4, UPT, UPT, URZ, -UR4, URZ ;  /* 0x80000004ff047290 */ /* 0x000fc8000fffe0ff */
[----:B---3--:R-:W-:Y:S01]  /*3c80*/  UIMAD UR4, UR4, UR5, URZ ;  /* 0x00000005040472a4 */ /* 0x008fe2000f8e02ff */
[----:B-1----:R-:W-:-:S05]  /*3c90*/  IMAD R3, R3, UR6, R0 ;  /* 0x0000000603037c24 */ /* 0x002fca000f8e0200 */
[----:B------:R-:W-:-:S13]  /*3ca0*/  ISETP.NE.AND P0, PT, R3, UR4, PT ;  /* 0x0000000403007c0c */ /* 0x000fda000bf05270 */
[----:B------:R-:W-:Y:S05]  /*3cb0*/  @P0 BRA `(.L_x_91) ;  /* 0x0000002000c40947 */ /* 0x000fea0003800000 */
[----:B------:R-:W1:Y:S01]  /*3cc0*/  LDC.64 R8, c[0x4][0xa0] ;  /* 0x01002800ff087b82 */ /* 0x000e620000000a00 */
[----:B------:R-:W-:Y:S01]  /*3cd0*/  MOV R26, 0x0 ;  /* 0x00000000001a7802 */ /* 0x000fe20000000f00 */
[----:B------:R-:W2:Y:S01]  /*3ce0*/  LDCU.64 UR4, c[0x4][0xd0] ;  /* 0x01001a00ff0477ac */ /* 0x000ea20008000a00 */
[----:B------:R-:W-:Y:S01]  /*3cf0*/  IADD3 R25, P0, PT, R23, 0x8, RZ ;  /* 0x0000000817197810 */ /* 0x000fe20007f1e0ff */
[----:B------:R-:W-:Y:S01]  /*3d00*/  IMAD.MOV.U32 R6, RZ, RZ, R23 ;  /* 0x000000ffff067224 */ /* 0x000fe200078e0017 */
[----:B------:R-:W-:-:S03]  /*3d10*/  MOV R7, R19 ;  /* 0x0000001300077202 */ /* 0x000fc60000000f00 */
[----:B------:R3:W4:Y:S01]  /*3d20*/  LDC.64 R2, c[0x4][R26] ;  /* 0x010000001a027b82 */ /* 0x0007220000000a00 */
[----:B------:R-:W-:Y:S02]  /*3d30*/  IMAD.X R24, RZ, RZ, R19, P0 ;  /* 0x000000ffff187224 */ /* 0x000fe400000e0613 */
[----:B--2---:R-:W-:Y:S01]  /*3d40*/  IMAD.U32 R4, RZ, RZ, UR4 ;  /* 0x00000004ff047e24 */ /* 0x004fe2000f8e00ff */
[----:B------:R-:W-:Y:S01]  /*3d50*/  MOV R5, UR5 ;  /* 0x0000000500057c02 */ /* 0x000fe20008000f00 */
[----:B-1----:R3:W-:Y:S04]  /*3d60*/  STL.64 [R1], R8 ;  /* 0x0000000801007387 */ /* 0x0027e80000100a00 */
[----:B------:R-:W-:-:S07]  /*3d70*/  LEPC R20, `(.L_x_92) ;  /* 0x000000001014794e */ /* 0x000fce0000000000 */
[----:B---34-:R-:W-:Y:S05]  /*3d80*/  CALL.ABS.NOINC R2 ;  /* 0x0000000002007343 */ /* 0x018fea0003c00000 */
.L_x_92:
[----:B------:R-:W-:Y:S01]  /*3d90*/  HFMA2 R2, -RZ, RZ, 0, 5.9604644775390625e-08 ;  /* 0x00000001ff027431 */ /* 0x000fe200000001ff */
[----:B------:R-:W-:Y:S01]  /*3da0*/  MOV R3, 0x4 ;  /* 0x0000000400037802 */ /* 0x000fe20000000f00 */
[----:B------:R-:W-:Y:S01]  /*3db0*/  IMAD.MOV.U32 R0, RZ, RZ, 0x3 ;  /* 0x00000003ff007424 */ /* 0x000fe200078e00ff */
[----:B------:R1:W2:Y:S01]  /*3dc0*/  LDC.64 R8, c[0x4][R26] ;  /* 0x010000001a087b82 */ /* 0x0002a20000000a00 */
[----:B------:R-:W3:Y:S01]  /*3dd0*/  LDCU.64 UR4, c[0x4][0xe8] ;  /* 0x01001d00ff0477ac */ /* 0x000ee20008000a00 */
[----:B------:R-:W-:Y:S01]  /*3de0*/  MOV R6, R25 ;  /* 0x0000001900067202 */ /* 0x000fe20000000f00 */
[----:B------:R-:W-:Y:S01]  /*3df0*/  IMAD.MOV.U32 R7, RZ, RZ, R24 ;  /* 0x000000ffff077224 */ /* 0x000fe200078e0018 */
[----:B------:R1:W-:Y:S04]  /*3e00*/  STL.64 [R1+0x8], R2 ;  /* 0x0000080201007387 */ /* 0x0003e80000100a00 */
[----:B------:R1:W-:Y:S01]  /*3e10*/  STL [R1+0x10], R0 ;  /* 0x0000100001007387 */ /* 0x0003e20000100800 */
[----:B---3--:R-:W-:Y:S01]  /*3e20*/  MOV R4, UR4 ;  /* 0x0000000400047c02 */ /* 0x008fe20008000f00 */
[----:B------:R-:W-:-:S02]  /*3e30*/  IMAD.U32 R5, RZ, RZ, UR5 ;  /* 0x00000005ff057e24 */ /* 0x000fc4000f8e00ff */
[----:B------:R-:W-:-:S07]  /*3e40*/  LEPC R20, `(.L_x_93) ;  /* 0x000000001014794e */ /* 0x000fce0000000000 */
[----:B-12---:R-:W-:Y:S05]  /*3e50*/  CALL.ABS.NOINC R8 ;  /* 0x0000000008007343 */ /* 0x006fea0003c00000 */
.L_x_93:
[----:B------:R1:W2:Y:S01]  /*3e60*/  LDC.64 R2, c[0x4][R26] ;  /* 0x010000001a027b82 */ /* 0x0002a20000000a00 */
[----:B------:R-:W3:Y:S01]  /*3e70*/  LDCU.64 UR4, c[0x4][0xe0] ;  /* 0x01001c00ff0477ac */ /* 0x000ee20008000a00 */
[----:B------:R-:W-:Y:S01]  /*3e80*/  CS2R R6, SRZ ;  /* 0x0000000000067805 */ /* 0x000fe2000001ff00 */
[----:B---3--:R-:W-:Y:S01]  /*3e90*/  IMAD.U32 R4, RZ, RZ, UR4 ;  /* 0x00000004ff047e24 */ /* 0x008fe2000f8e00ff */
[----:B------:R-:W-:-:S04]  /*3ea0*/  MOV R5, UR5 ;  /* 0x0000000500057c02 */ /* 0x000fc80008000f00 */
[----:B------:R-:W-:-:S07]  /*3eb0*/  LEPC R20, `(.L_x_94) ;  /* 0x000000001014794e */ /* 0x000fce0000000000 */
[----:B-12---:R-:W-:Y:S05]  /*3ec0*/  CALL.ABS.NOINC R2 ;  /* 0x0000000002007343 */ /* 0x006fea0003c00000 */
.L_x_94:
[----:B------:R1:W2:Y:S01]  /*3ed0*/  LDC.64 R2, c[0x4][R26] ;  /* 0x010000001a027b82 */ /* 0x0002a20000000a00 */
[----:B------:R-:W3:Y:S01]  /*3ee0*/  LDCU.64 UR4, c[0x4][0xf0] ;  /* 0x01001e00ff0477ac */ /* 0x000ee20008000a00 */
[----:B------:R-:W-:Y:S01]  /*3ef0*/  CS2R R6, SRZ ;  /* 0x0000000000067805 */ /* 0x000fe2000001ff00 */
[----:B---3--:R-:W-:Y:S01]  /*3f00*/  IMAD.U32 R4, RZ, RZ, UR4 ;  /* 0x00000004ff047e24 */ /* 0x008fe2000f8e00ff */
[----:B------:R-:W-:-:S04]  /*3f10*/  MOV R5, UR5 ;  /* 0x0000000500057c02 */ /* 0x000fc80008000f00 */
[----:B------:R-:W-:-:S07]  /*3f20*/  LEPC R20, `(.L_x_95) ;  /* 0x000000001014794e */ /* 0x000fce0000000000 */
[----:B-12---:R-:W-:Y:S05]  /*3f30*/  CALL.ABS.NOINC R2 ;  /* 0x0000000002007343 */ /* 0x006fea0003c00000 */
.L_x_95:
[----:B------:R1:W2:Y:S01]  /*3f40*/  LDC.64 R2, c[0x4][R26] ;  /* 0x010000001a027b82 */ /* 0x0002a20000000a00 */
[----:B------:R-:W3:Y:S01]  /*3f50*/  LDCU.64 UR4, c[0x4][0xf8] ;  /* 0x01001f00ff0477ac */ /* 0x000ee20008000a00 */
[----:B------:R-:W-:Y:S01]  /*3f60*/  CS2R R6, SRZ ;  /* 0x0000000000067805 */ /* 0x000fe2000001ff00 */
[----:B---3--:R-:W-:Y:S01]  /*3f70*/  IMAD.U32 R4, RZ, RZ, UR4 ;  /* 0x00000004ff047e24 */ /* 0x008fe2000f8e00ff */
[----:B------:R-:W-:-:S04]  /*3f80*/  MOV R5, UR5 ;  /* 0x0000000500057c02 */ /* 0x000fc80008000f00 */
[----:B------:R-:W-:-:S07]  /*3f90*/  LEPC R20, `(.L_x_96) ;  /* 0x000000001014794e */ /* 0x000fce0000000000 */
[----:B-12---:R-:W-:Y:S05]  /*3fa0*/  CALL.ABS.NOINC R2 ;  /* 0x0000000002007343 */ /* 0x006fea0003c00000 */
.L_x_96:
[----:B------:R-:W-:Y:S01]  /*3fb0*/  HFMA2 R0, -RZ, RZ, 0, 9.5367431640625e-07 ;  /* 0x00000010ff007431 */ /* 0x000fe200000001ff */
[----:B------:R1:W2:Y:S01]  /*3fc0*/  LDC.64 R2, c[0x4][R26] ;  /* 0x010000001a027b82 */ /* 0x0002a20000000a00 */
[----:B------:R-:W3:Y:S01]  /*3fd0*/  LDCU.64 UR4, c[0x4][0xc8] ;  /* 0x01001900ff0477ac */ /* 0x000ee20008000a00 */
[----:B------:R-:W-:Y:S01]  /*3fe0*/  MOV R6, R23 ;  /* 0x0000001700067202 */ /* 0x000fe20000000f00 */
[----:B------:R-:W-:Y:S01]  /*3ff0*/  IMAD.MOV.U32 R7, RZ, RZ, R19 ;  /* 0x000000ffff077224 */ /* 0x000fe200078e0013 */
[----:B------:R1:W-:Y:S01]  /*4000*/  STL [R1], R0 ;  /* 0x0000000001007387 */ /* 0x0003e20000100800 */
[----:B---3--:R-:W-:Y:S01]  /*4010*/  MOV R4, UR4 ;  /* 0x0000000400047c02 */ /* 0x008fe20008000f00 */
[----:B------:R-:W-:-:S04]  /*4020*/  IMAD.U32 R5, RZ, RZ, UR5 ;  /* 0x00000005ff057e24 */ /* 0x000fc8000f8e00ff */
[----:B------:R-:W-:-:S07]  /*4030*/  LEPC R20, `(.L_x_97) ;  /* 0x000000001014794e */ /* 0x000fce0000000000 */
[----:B-12---:R-:W-:Y:S05]  /*4040*/  CALL.ABS.NOINC R2 ;  /* 0x0000000002007343 */ /* 0x006fea0003c00000 */
.L_x_97:
[----:B------:R-:W1:Y:S01]  /*4050*/  S2R R3, SR_SWINHI ;  /* 0x0000000000037919 */ /* 0x000e620000002f00 */
[----:B------:R-:W2:Y:S01]  /*4060*/  LDCU.64 UR4, c[0x4][0x100] ;  /* 0x01002000ff0477ac */ /* 0x000ea20008000a00 */
[----:B------:R-:W-:Y:S02]  /*4070*/  MOV R6, R23 ;  /* 0x0000001700067202 */ /* 0x000fe40000000f00 */
[----:B------:R-:W-:Y:S01]  /*4080*/  MOV R7, R19 ;  /* 0x0000001300077202 */ /* 0x000fe20000000f00 */
[----:B--2---:R-:W-:Y:S02]  /*4090*/  IMAD.U32 R4, RZ, RZ, UR4 ;  /* 0x00000004ff047e24 */ /* 0x004fe4000f8e00ff */
[----:B------:R-:W-:Y:S01]  /*40a0*/  IMAD.U32 R5, RZ, RZ, UR5 ;  /* 0x00000005ff057e24 */ /* 0x000fe2000f8e00ff */
[----:B------:R-:W-:Y:S02]  /*40b0*/  MOV R8, R18 ;  /* 0x0000001200087202 */ /* 0x000fe40000000f00 */
[----:B-1----:R-:W-:-:S02]  /*40c0*/  MOV R9, R3 ;  /* 0x0000000300097202 */ /* 0x002fc40000000f00 */
[----:B------:R1:W2:Y:S03]  /*40d0*/  LDC.64 R2, c[0x4][R26] ;  /* 0x010000001a027b82 */ /* 0x0002a60000000a00 */
[----:B------:R1:W-:Y:S02]  /*40e0*/  STL.64 [R1], R8 ;  /* 0x0000000801007387 */ /* 0x0003e40000100a00 */
[----:B------:R-:W-:-:S07]  /*40f0*/  LEPC R20, `(.L_x_98) ;  /* 0x000000001014794e */ /* 0x000fce0000000000 */
[----:B-12---:R-:W-:Y:S05]  /*4100*/  CALL.ABS.NOINC R2 ;  /* 0x0000000002007343 */ /* 0x006fea0003c00000 */
.L_x_98:
[----:B------:R-:W1:Y:S01]  /*4110*/  LDC.64 R8, c[0x4][0xd8] ;  /* 0x01003600ff087b82 */ /* 0x000e620000000a00 */
[----:B------:R-:W2:Y:S01]  /*4120*/  LDCU.64 UR4, c[0x4][0xd0] ;  /* 0x01001a00ff0477ac */ /* 0x000ea20008000a00 */
[----:B------:R-:W-:Y:S02]  /*4130*/  MOV R6, R23 ;  /* 0x0000001700067202 */ /* 0x000fe40000000f00 */
[----:B------:R-:W-:-:S04]  /*4140*/  MOV R7, R19 ;  /* 0x0000001300077202 */ /* 0x000fc80000000f00 */
[----:B------:R3:W4:Y:S01]  /*4150*/  LDC.64 R2, c[0x4][R26] ;  /* 0x010000001a027b82 */ /* 0x0007220000000a00 */
[----:B--2---:R-:W-:Y:S02]  /*4160*/  IMAD.U32 R4, RZ, RZ, UR4 ;  /* 0x00000004ff047e24 */ /* 0x004fe4000f8e00ff */
[----:B------:R-:W-:Y:S01]  /*4170*/  IMAD.U32 R5, RZ, RZ, UR5 ;  /* 0x00000005ff057e24 */ /* 0x000fe2000f8e00ff */
[----:B-1----:R3:W-:Y:S04]  /*4180*/  STL.64 [R1], R8 ;  /* 0x0000000801007387 */ /* 0x0027e80000100a00 */
[----:B------:R-:W-:-:S07]  /*4190*/  LEPC R20, `(.L_x_99) ;  /* 0x000000001014794e */ /* 0x000fce0000000000 */
[----:B---34-:R-:W-:Y:S05]  /*41a0*/  CALL.ABS.NOINC R2 ;  /* 0x0000000002007343 */ /* 0x018fea0003c00000 */
.L_x_99:
[----:B------:R-:W-:Y:S01]  /*41b0*/  HFMA2 R0, -RZ, RZ, 0, 2.384185791015625e-06 ;  /* 0x00000028ff007431 */ /* 0x000fe200000001ff */
        /* <DEDUP_REMOVED lines=9> */
.L_x_100:
        /* <DEDUP_REMOVED lines=10> */
.L_x_101:
[----:B------:R1:W2:Y:S01]  /*42f0*/  LDC.64 R2, c[0x4][R26] ;  /* 0x010000001a027b82 */ /* 0x0002a20000000a00 */
[----:B------:R-:W3:Y:S01]  /*4300*/  LDCU.64 UR4, c[0x4][0xe0] ;  /* 0x01001c00ff0477ac */ /* 0x000ee20008000a00 */
[----:B------:R-:W-:Y:S01]  /*4310*/  CS2R R6, SRZ ;  /* 0x0000000000067805 */ /* 0x000fe2000001ff00 */
[----:B---3--:R-:W-:Y:S01]  /*4320*/  IMAD.U32 R4, RZ, RZ, UR4 ;  /* 0x00000004ff047e24 */ /* 0x008fe2000f8e00ff */
[----:B------:R-:W-:-:S04]  /*4330*/  MOV R5, UR5 ;  /* 0x0000000500057c02 */ /* 0x000fc80008000f00 */
[----:B------:R-:W-:-:S07]  /*4340*/  LEPC R20, `(.L_x_102) ;  /* 0x000000001014794e */ /* 0x000fce0000000000 */
[----:B-12---:R-:W-:Y:S05]  /*4350*/  CALL.ABS.NOINC R2 ;  /* 0x0000000002007343 */ /* 0x006fea0003c00000 */
.L_x_102:
[----:B------:R-:W-:Y:S01]  /*4360*/  HFMA2 R0, -RZ, RZ, 0, 4.76837158203125e-07 ;  /* 0x00000008ff007431 */ /* 0x000fe200000001ff */
        /* <DEDUP_REMOVED lines=9> */
.L_x_103:
[----:B------:R-:W-:Y:S01]  /*4400*/  HFMA2 R0, -RZ, RZ, 0, 2.6226043701171875e-06 ;  /* 0x0000002cff007431 */ /* 0x000fe200000001ff */
        /* <DEDUP_REMOVED lines=9> */
.L_x_104:
[----:B------:R1:W2:Y:S01]  /*44a0*/  LDC.64 R2, c[0x4][R26] ;  /* 0x010000001a027b82 */ /* 0x0002a20000000a00 */
[----:B------:R-:W3:Y:S01]  /*44b0*/  LDCU.64 UR4, c[0x4][0xe0] ;  /* 0x01001c00ff0477ac */ /* 0x000ee20008000a00 */
[----:B------:R-:W-:Y:S01]  /*44c0*/  CS2R R6, SRZ ;  /* 0x0000000000067805 */ /* 0x000fe2000001ff00 */
[----:B---3--:R-:W-:Y:S01]  /*44d0*/  IMAD.U32 R4, RZ, RZ, UR4 ;  /* 0x00000004ff047e24 */ /* 0x008fe2000f8e00ff */
[----:B------:R-:W-:-:S04]  /*44e0*/  MOV R5, UR5 ;  /* 0x0000000500057c02 */ /* 0x000fc80008000f00 */
[----:B------:R-:W-:-:S07]  /*44f0*/  LEPC R20, `(.L_x_105) ;  /* 0x000000001014794e */ /* 0x000fce0000000000 */
[----:B-12---:R-:W-:Y:S05]  /*4500*/  CALL.ABS.NOINC R2 ;  /* 0x0000000002007343 */ /* 0x006fea0003c00000 */
.L_x_105:
        /* <DEDUP_REMOVED lines=10> */
.L_x_106:
[----:B------:R-:W-:Y:S01]  /*45b0*/  HFMA2 R0, -RZ, RZ, 0, 2.443790435791015625e-06 ;  /* 0x00000029ff007431 */ /* 0x000fe200000001ff */
        /* <DEDUP_REMOVED lines=9> */
.L_x_107:
        /* <DEDUP_REMOVED lines=10> */
.L_x_108:
        /* <DEDUP_REMOVED lines=10> */
.L_x_109:
[----:B------:R1:W2:Y:S01]  /*4790*/  LDC.64 R2, c[0x4][R26] ;  /* 0x010000001a027b82 */ /* 0x0002a20000000a00 */
[----:B------:R-:W3:Y:S01]  /*47a0*/  LDCU.64 UR4, c[0x4][0xe0] ;  /* 0x01001c00ff0477ac */ /* 0x000ee20008000a00 */
[----:B------:R-:W-:Y:S01]  /*47b0*/  CS2R R6, SRZ ;  /* 0x0000000000067805 */ /* 0x000fe2000001ff00 */
[----:B---3--:R-:W-:Y:S01]  /*47c0*/  IMAD.U32 R4, RZ, RZ, UR4 ;  /* 0x00000004ff047e24 */ /* 0x008fe2000f8e00ff */
[----:B------:R-:W-:-:S04]  /*47d0*/  MOV R5, UR5 ;  /* 0x0000000500057c02 */ /* 0x000fc80008000f00 */
[----:B------:R-:W-:-:S07]  /*47e0*/  LEPC R20, `(.L_x_110) ;  /* 0x000000001014794e */ /* 0x000fce0000000000 */
[----:B-12---:R-:W-:Y:S05]  /*47f0*/  CALL.ABS.NOINC R2 ;  /* 0x0000000002007343 */ /* 0x006fea0003c00000 */
.L_x_110:
        /* <DEDUP_REMOVED lines=10> */
.L_x_111:
        /* <DEDUP_REMOVED lines=10> */
.L_x_112:
[----:B------:R1:W2:Y:S01]  /*4940*/  LDC.64 R2, c[0x4][R26] ;  /* 0x010000001a027b82 */ /* 0x0002a20000000a00 */
[----:B------:R-:W3:Y:S01]  /*4950*/  LDCU.64 UR4, c[0x4][0xe0] ;  /* 0x01001c00ff0477ac */ /* 0x000ee20008000a00 */
[----:B------:R-:W-:Y:S01]  /*4960*/  CS2R R6, SRZ ;  /* 0x0000000000067805 */ /* 0x000fe2000001ff00 */
[----:B---3--:R-:W-:Y:S01]  /*4970*/  IMAD.U32 R4, RZ, RZ, UR4 ;  /* 0x00000004ff047e24 */ /* 0x008fe2000f8e00ff */
[----:B------:R-:W-:-:S04]  /*4980*/  MOV R5, UR5 ;  /* 0x0000000500057c02 */ /* 0x000fc80008000f00 */
[----:B------:R-:W-:-:S07]  /*4990*/  LEPC R20, `(.L_x_113) ;  /* 0x000000001014794e */ /* 0x000fce0000000000 */
[----:B-12---:R-:W-:Y:S05]  /*49a0*/  CALL.ABS.NOINC R2 ;  /* 0x0000000002007343 */ /* 0x006fea0003c00000 */
.L_x_113:
[----:B------:R-:W-:Y:S01]  /*49b0*/  HFMA2 R0, -RZ, RZ, 0, 5.9604644775390625e-08 ;  /* 0x00000001ff007431 */ /* 0x000fe200000001ff */
        /* <DEDUP_REMOVED lines=9> */
.L_x_114:
        /* <DEDUP_REMOVED lines=10> */
.L_x_115:
        /* <DEDUP_REMOVED lines=10> */
.L_x_116:
        /* <DEDUP_REMOVED lines=10> */
.L_x_117:
[----:B------:R1:W2:Y:S01]  /*4c30*/  LDC.64 R2, c[0x4][R26] ;  /* 0x010000001a027b82 */ /* 0x0002a20000000a00 */
[----:B------:R-:W3:Y:S01]  /*4c40*/  LDCU.64 UR4, c[0x4][0xe0] ;  /* 0x01001c00ff0477ac */ /* 0x000ee20008000a00 */
[----:B------:R-:W-:Y:S01]  /*4c50*/  CS2R R6, SRZ ;  /* 0x0000000000067805 */ /* 0x000fe2000001ff00 */
[----:B---3--:R-:W-:Y:S01]  /*4c60*/  IMAD.U32 R4, RZ, RZ, UR4 ;  /* 0x00000004ff047e24 */ /* 0x008fe2000f8e00ff */
[----:B------:R-:W-:-:S04]  /*4c70*/  MOV R5, UR5 ;  /* 0x0000000500057c02 */ /* 0x000fc80008000f00 */
[----:B------:R-:W-:-:S07]  /*4c80*/  LEPC R20, `(.L_x_118) ;  /* 0x000000001014794e */ /* 0x000fce0000000000 */
[----:B-12---:R-:W-:Y:S05]  /*4c90*/  CALL.ABS.NOINC R2 ;  /* 0x0000000002007343 */ /* 0x006fea0003c00000 */
.L_x_118:
        /* <DEDUP_REMOVED lines=10> */
.L_x_119:
        /* <DEDUP_REMOVED lines=10> */
.L_x_120:
[----:B------:R1:W2:Y:S01]  /*4de0*/  LDC.64 R2, c[0x4][R26] ;  /* 0x010000001a027b82 */ /* 0x0002a20000000a00 */
[----:B------:R-:W3:Y:S01]  /*4df0*/  LDCU.64 UR4, c[0x4][0xe0] ;  /* 0x01001c00ff0477ac */ /* 0x000ee20008000a00 */
[----:B------:R-:W-:Y:S01]  /*4e00*/  CS2R R6, SRZ ;  /* 0x0000000000067805 */ /* 0x000fe2000001ff00 */
[----:B---3--:R-:W-:Y:S01]  /*4e10*/  IMAD.U32 R4, RZ, RZ, UR4 ;  /* 0x00000004ff047e24 */ /* 0x008fe2000f8e00ff */
[----:B------:R-:W-:-:S04]  /*4e20*/  MOV R5, UR5 ;  /* 0x0000000500057c02 */ /* 0x000fc80008000f00 */
[----:B------:R-:W-:-:S07]  /*4e30*/  LEPC R20, `(.L_x_121) ;  /* 0x000000001014794e */ /* 0x000fce0000000000 */
[----:B-12---:R-:W-:Y:S05]  /*4e40*/  CALL.ABS.NOINC R2 ;  /* 0x0000000002007343 */ /* 0x006fea0003c00000 */
.L_x_121:
[----:B------:R-:W-:Y:S01]  /*4e50*/  HFMA2 R0, -RZ, RZ, 0, 1.1920928955078125e-07 ;  /* 0x00000002ff007431 */ /* 0x000fe200000001ff */
        /* <DEDUP_REMOVED lines=9> */
.L_x_122:
        /* <DEDUP_REMOVED lines=10> */
.L_x_123:
        /* <DEDUP_REMOVED lines=10> */
.L_x_124:
        /* <DEDUP_REMOVED lines=10> */
.L_x_125:
        /* <DEDUP_REMOVED lines=10> */
.L_x_126:
        /* <DEDUP_REMOVED lines=10> */
.L_x_127:
[----:B------:R1:W2:Y:S01]  /*5210*/  LDC.64 R2, c[0x4][R26] ;  /* 0x010000001a027b82 */ /* 0x0002a20000000a00 */
[----:B------:R-:W3:Y:S01]  /*5220*/  LDCU.64 UR4, c[0x4][0xe0] ;  /* 0x01001c00ff0477ac */ /* 0x000ee20008000a00 */
[----:B------:R-:W-:Y:S01]  /*5230*/  CS2R R6, SRZ ;  /* 0x0000000000067805 */ /* 0x000fe2000001ff00 */
[----:B---3--:R-:W-:Y:S01]  /*5240*/  IMAD.U32 R4, RZ, RZ, UR4 ;  /* 0x00000004ff047e24 */ /* 0x008fe2000f8e00ff */
[----:B------:R-:W-:-:S04]  /*5250*/  MOV R5, UR5 ;  /* 0x0000000500057c02 */ /* 0x000fc80008000f00 */
[----:B------:R-:W-:-:S07]  /*5260*/  LEPC R20, `(.L_x_128) ;  /* 0x000000001014794e */ /* 0x000fce0000000000 */
[----:B-12---:R-:W-:Y:S05]  /*5270*/  CALL.ABS.NOINC R2 ;  /* 0x0000000002007343 */ /* 0x006fea0003c00000 */
.L_x_128:
        /* <DEDUP_REMOVED lines=10> */
.L_x_129:
        /* <DEDUP_REMOVED lines=10> */
.L_x_130:
[----:B------:R1:W2:Y:S01]  /*53c0*/  LDC.64 R2, c[0x4][R26] ;  /* 0x010000001a027b82 */ /* 0x0002a20000000a00 */
[----:B------:R-:W3:Y:S01]  /*53d0*/  LDCU.64 UR4, c[0x4][0xe0] ;  /* 0x01001c00ff0477ac */ /* 0x000ee20008000a00 */
[----:B------:R-:W-:Y:S01]  /*53e0*/  CS2R R6, SRZ ;  /* 0x0000000000067805 */ /* 0x000fe2000001ff00 */
[----:B---3--:R-:W-:Y:S01]  /*53f0*/  IMAD.U32 R4, RZ, RZ, UR4 ;  /* 0x00000004ff047e24 */ /* 0x008fe2000f8e00ff */
[----:B------:R-:W-:-:S04]  /*5400*/  MOV R5, UR5 ;  /* 0x0000000500057c02 */ /* 0x000fc80008000f00 */
[----:B------:R-:W-:-:S07]  /*5410*/  LEPC R20, `(.L_x_131) ;  /* 0x000000001014794e */ /* 0x000fce0000000000 */
[----:B-12---:R-:W-:Y:S05]  /*5420*/  CALL.ABS.NOINC R2 ;  /* 0x0000000002007343 */ /* 0x006fea0003c00000 */
.L_x_131:
[----:B------:R-:W-:Y:S01]  /*5430*/  HFMA2 R0, -RZ, RZ, 0, 7.62939453125e-06 ;  /* 0x00000080ff007431 */ /* 0x000fe200000001ff */
        /* <DEDUP_REMOVED lines=9> */
.L_x_132:
        /* <DEDUP_REMOVED lines=10> */
.L_x_133:
        /* <DEDUP_REMOVED lines=10> */
.L_x_134:
        /* <DEDUP_REMOVED lines=10> */
.L_x_135:
[----:B------:R1:W2:Y:S01]  /*56b0*/  LDC.64 R2, c[0x4][R26] ;  /* 0x010000001a027b82 */ /* 0x0002a20000000a00 */
[----:B------:R-:W3:Y:S01]  /*56c0*/  LDCU.64 UR4, c[0x4][0xe0] ;  /* 0x01001c00ff0477ac */ /* 0x000ee20008000a00 */
[----:B------:R-:W-:Y:S01]  /*56d0*/  CS2R R6, SRZ ;  /* 0x0000000000067805 */ /* 0x000fe2000001ff00 */
[----:B---3--:R-:W-:Y:S01]  /*56e0*/  IMAD.U32 R4, RZ, RZ, UR4 ;  /* 0x00000004ff047e24 */ /* 0x008fe2000f8e00ff */
[----:B------:R-:W-:-:S04]  /*56f0*/  MOV R5, UR5 ;  /* 0x0000000500057c02 */ /* 0x000fc80008000f00 */
[----:B------:R-:W-:-:S07]  /*5700*/  LEPC R20, `(.L_x_136) ;  /* 0x000000001014794e */ /* 0x000fce0000000000 */
[----:B-12---:R-:W-:Y:S05]  /*5710*/  CALL.ABS.NOINC R2 ;  /* 0x0000000002007343 */ /* 0x006fea0003c00000 */
.L_x_136:
        /* <DEDUP_REMOVED lines=10> */
.L_x_137:
        /* <DEDUP_REMOVED lines=10> */
.L_x_138:
[----:B------:R1:W2:Y:S01]  /*5860*/  LDC.64 R2, c[0x4][R26] ;  /* 0x010000001a027b82 */ /* 0x0002a20000000a00 */
[----:B------:R-:W3:Y:S01]  /*5870*/  LDCU.64 UR4, c[0x4][0xe0] ;  /* 0x01001c00ff0477ac */ /* 0x000ee20008000a00 */
[----:B------:R-:W-:Y:S01]  /*5880*/  CS2R R6, SRZ ;  /* 0x0000000000067805 */ /* 0x000fe2000001ff00 */
[----:B---3--:R-:W-:Y:S01]  /*5890*/  IMAD.U32 R4, RZ, RZ, UR4 ;  /* 0x00000004ff047e24 */ /* 0x008fe2000f8e00ff */
[----:B------:R-:W-:-:S04]  /*58a0*/  MOV R5, UR5 ;  /* 0x0000000500057c02 */ /* 0x000fc80008000f00 */
[----:B------:R-:W-:-:S07]  /*58b0*/  LEPC R20, `(.L_x_139) ;  /* 0x000000001014794e */ /* 0x000fce0000000000 */
[----:B-12---:R-:W-:Y:S05]  /*58c0*/  CALL.ABS.NOINC R2 ;  /* 0x0000000002007343 */ /* 0x006fea0003c00000 */
.L_x_139:
[----:B------:R1:W-:Y:S01]  /*58d0*/  STL [R1], RZ ;  /* 0x000000ff01007387 */ /* 0x0003e20000100800 */
[----:B------:R1:W2:Y:S01]  /*58e0*/  LDC.64 R2, c[0x4][R26] ;  /* 0x010000001a027b82 */ /* 0x0002a20000000a00 */
[----:B------:R-:W3:Y:S01]  /*58f0*/  LDCU.64 UR4, c[0x4][0xc8] ;  /* 0x01001900ff0477ac */ /* 0x000ee20008000a00 */
[----:B------:R-:W-:Y:S02]  /*5900*/  MOV R6, R23 ;  /* 0x0000001700067202 */ /* 0x000fe40000000f00 */
[----:B------:R-:W-:Y:S01]  /*5910*/  MOV R7, R19 ;  /* 0x0000001300077202 */ /* 0x000fe20000000f00 */
[----:B---3--:R-:W-:Y:S02]  /*5920*/  IMAD.U32 R4, RZ, RZ, UR4 ;  /* 0x00000004ff047e24 */ /* 0x008fe4000f8e00ff */
[----:B------:R-:W-:Y:S02]  /*5930*/  IMAD.U32 R5, RZ, RZ, UR5 ;  /* 0x00000005ff057e24 */ /* 0x000fe4000f8e00ff */
[----:B------:R-:W-:-:S07]  /*5940*/  LEPC R20, `(.L_x_140) ;  /* 0x000000001014794e */ /* 0x000fce0000000000 */
[----:B-12---:R-:W-:Y:S05]  /*5950*/  CALL.ABS.NOINC R2 ;  /* 0x0000000002007343 */ /* 0x006fea0003c00000 */
.L_x_140:
        /* <DEDUP_REMOVED lines=10> */
.L_x_141:
        /* <DEDUP_REMOVED lines=10> */
.L_x_142:
        /* <DEDUP_REMOVED lines=10> */
.L_x_143:
[----:B------:R1:W2:Y:S01]  /*5b40*/  LDC.64 R2, c[0x4][R26] ;  /* 0x010000001a027b82 */ /* 0x0002a20000000a00 */
[----:B------:R-:W3:Y:S01]  /*5b50*/  LDCU.64 UR4, c[0x4][0xe0] ;  /* 0x01001c00ff0477ac */ /* 0x000ee20008000a00 */
[----:B------:R-:W-:Y:S01]  /*5b60*/  CS2R R6, SRZ ;  /* 0x0000000000067805 */ /* 0x000fe2000001ff00 */
[----:B---3--:R-:W-:Y:S01]  /*5b70*/  IMAD.U32 R4, RZ, RZ, UR4 ;  /* 0x00000004ff047e24 */ /* 0x008fe2000f8e00ff */
[----:B------:R-:W-:-:S04]  /*5b80*/  MOV R5, UR5 ;  /* 0x0000000500057c02 */ /* 0x000fc80008000f00 */
[----:B------:R-:W-:-:S07]  /*5b90*/  LEPC R20, `(.L_x_144) ;  /* 0x000000001014794e */ /* 0x000fce0000000000 */
[----:B-12---:R-:W-:Y:S05]  /*5ba0*/  CALL.ABS.NOINC R2 ;  /* 0x0000000002007343 */ /* 0x006fea0003c00000 */
.L_x_144:
        /* <DEDUP_REMOVED lines=9> */
.L_x_145:
        /* <DEDUP_REMOVED lines=10> */
.L_x_146:
[----:B------:R1:W2:Y:S01]  /*5ce0*/  LDC.64 R2, c[0x4][R26] ;  /* 0x010000001a027b82 */ /* 0x0002a20000000a00 */
[----:B------:R-:W3:Y:S01]  /*5cf0*/  LDCU.64 UR4, c[0x4][0xe0] ;  /* 0x01001c00ff0477ac */ /* 0x000ee20008000a00 */
[----:B------:R-:W-:Y:S01]  /*5d00*/  CS2R R6, SRZ ;  /* 0x0000000000067805 */ /* 0x000fe2000001ff00 */
[----:B---3--:R-:W-:Y:S01]  /*5d10*/  IMAD.U32 R4, RZ, RZ, UR4 ;  /* 0x00000004ff047e24 */ /* 0x008fe2000f8e00ff */
[----:B------:R-:W-:-:S04]  /*5d20*/  MOV R5, UR5 ;  /* 0x0000000500057c02 */ /* 0x000fc80008000f00 */
[----:B------:R-:W-:-:S07]  /*5d30*/  LEPC R20, `(.L_x_147) ;  /* 0x000000001014794e */ /* 0x000fce0000000000 */
[----:B-12---:R-:W-:Y:S05]  /*5d40*/  CALL.ABS.NOINC R2 ;  /* 0x0000000002007343 */ /* 0x006fea0003c00000 */
.L_x_147:
[----:B------:R-:W-:Y:S01]  /*5d50*/  HFMA2 R0, -RZ, RZ, 0, 0.0001220703125 ;  /* 0x00000800ff007431 */ /* 0x000fe200000001ff */
        /* <DEDUP_REMOVED lines=9> */
.L_x_148:
        /* <DEDUP_REMOVED lines=10> */
.L_x_149:
        /* <DEDUP_REMOVED lines=10> */
.L_x_150:
[----:B------:R-:W1:Y:S01]  /*5f30*/  LDC.64 R2, c[0x4][0xa8] ;  /* 0x01002a00ff027b82 */ /* 0x000e620000000a00 */
[----:B------:R-:W2:Y:S01]  /*5f40*/  LDCU.64 UR4, c[0x4][0xd0] ;  /* 0x01001a00ff0477ac */ /* 0x000ea20008000a00 */
[----:B------:R-:W-:Y:S02]  /*5f50*/  MOV R6, R23 ;  /* 0x0000001700067202 */ /* 0x000fe40000000f00 */
[----:B------:R-:W-:-:S04]  /*5f60*/  MOV R7, R19 ;  /* 0x0000001300077202 */ /* 0x000fc80000000f00 */
[----:B------:R-:W3:Y:S01]  /*5f70*/  LDC.64 R26, c[0x4][R26] ;  /* 0x010000001a1a7b82 */ /* 0x000ee20000000a00 */
[----:B--2---:R-:W-:Y:S02]  /*5f80*/  IMAD.U32 R4, RZ, RZ, UR4 ;  /* 0x00000004ff047e24 */ /* 0x004fe4000f8e00ff */
[----:B------:R-:W-:Y:S01]  /*5f90*/  IMAD.U32 R5, RZ, RZ, UR5 ;  /* 0x00000005ff057e24 */ /* 0x000fe2000f8e00ff */
[----:B-1----:R1:W-:Y:S04]  /*5fa0*/  STL.64 [R1], R2 ;  /* 0x0000000201007387 */ /* 0x0023e80000100a00 */
[----:B------:R-:W-:-:S07]  /*5fb0*/  LEPC R20, `(.L_x_91) ;  /* 0x000000001014794e */ /* 0x000fce0000000000 */
[----:B-1-3--:R-:W-:Y:S05]  /*5fc0*/  CALL.ABS.NOINC R26 ;  /* 0x000000001a007343 */ /* 0x00afea0003c00000 */
.L_x_91:
[----:B------:R-:W-:Y:S05]  /*5fd0*/  BSYNC.RECONVERGENT B6 ;  /* 0x0000000000067941 */ /* 0x000fea0003800200 */
.L_x_90:
[----:B-1----:R-:W1:Y:S01]  /*5fe0*/  S2R R3, SR_SWINHI ;  /* 0x0000000000037919 */ /* 0x002e620000002f00 */
[----:B------:R-:W-:Y:S01]  /*5ff0*/  IMAD.SHL.U32 R14, R16, 0x2, RZ ;  /* 0x00000002100e7824 */ /* 0x000fe200078e00ff */
[----:B------:R-:W2:Y:S04]  /*6000*/  LDCU.64 UR4, c[0x0][0x880] ;  /* 0x00011000ff0477ac */ /* 0x000ea80008000a00 */
[----:B------:R-:W-:Y:S02]  /*6010*/  LOP3.LUT R14, R14, 0xfe, RZ, 0xc0, !PT ;  /* 0x000000fe0e0e7812 */ /* 0x000fe400078ec0ff */
[----:B--2---:R-:W-:-:S04]  /*6020*/  ISETP.NE.U32.AND P6, PT, RZ, UR4, PT ;  /* 0x00000004ff007c0c */ /* 0x004fc8000bfc5070 */
[----:B------:R-:W-:Y:S02]  /*6030*/  ISETP.NE.AND.EX P6, PT, RZ, UR5, PT, P6 ;  /* 0x00000005ff007c0c */ /* 0x000fe4000bfc5360 */
[----:B------:R-:W-:Y:S02]  /*6040*/  MOV R4, R18 ;  /* 0x0000001200047202 */ /* 0x000fe40000000f00 */
[----:B-1----:R-:W-:-:S03]  /*6050*/  MOV R5, R3 ;  /* 0x0000000300057202 */ /* 0x002fc60000000f00 */
[----:B------:R-:W-:-:S03]  /*6060*/  IMAD.WIDE.U32 R14, R14, 0x2, R4 ;  /* 0x000000020e0e7825 */ /* 0x000fc600078e0004 */
[C---:B------:R-:W-:Y:S02]  /*6070*/  IADD3 R3, P2, PT, R14.reuse, 0x200, RZ ;  /* 0x000002000e037810 */ /* 0x040fe40007f5e0ff */
[C---:B------:R-:W-:Y:S02]  /*6080*/  IADD3 R5, P1, PT, R14.reuse, 0x400, RZ ;  /* 0x000004000e057810 */ /* 0x040fe40007f3e0ff */
[C---:B------:R-:W-:Y:S01]  /*6090*/  IADD3 R7, P0, PT, R14.reuse, 0x600, RZ ;  /* 0x000006000e077810 */ /* 0x040fe20007f1e0ff */
[--C-:B------:R-:W-:Y:S01]  /*60a0*/  IMAD.X R31, RZ, RZ, R15.reuse, P2 ;  /* 0x000000ffff1f7224 */ /* 0x100fe200010e060f */
[--C-:B------:R-:W-:Y:S01]  /*60b0*/  SHF.R.U64 R9, R14, 0x3, R15.reuse ;  /* 0x000000030e097819 */ /* 0x100fe2000000120f */
[--C-:B------:R-:W-:Y:S02]  /*60c0*/  IMAD.X R29, RZ, RZ, R15.reuse, P1 ;  /* 0x000000ffff1d7224 */ /* 0x100fe400008e060f */
[----:B------:R-:W-:Y:S01]  /*60d0*/  IMAD.X R27, RZ, RZ, R15, P0 ;  /* 0x000000ffff1b7224 */ /* 0x000fe200000e060f */
[----:B------:R-:W-:-:S02]  /*60e0*/  SHF.R.U64 R0, R3, 0x3, R31 ;  /* 0x0000000303007819 */ /* 0x000fc4000000121f */
[----:B------:R-:W-:Y:S02]  /*60f0*/  SHF.R.U64 R2, R5, 0x3, R29 ;  /* 0x0000000305027819 */ /* 0x000fe4000000121d */
[----:B------:R-:W-:Y:S02]  /*6100*/  SHF.R.U64 R4, R7, 0x3, R27 ;  /* 0x0000000307047819 */ /* 0x000fe4000000121b */
[----:B------:R-:W-:Y:S02]  /*6110*/  LOP3.LUT R30, R3, 0x10, R0, 0x78, !PT ;  /* 0x00000010031e7812 */ /* 0x000fe400078e7800 */
[----:B------:R-:W-:Y:S02]  /*6120*/  LOP3.LUT R28, R5, 0x10, R2, 0x78, !PT ;  /* 0x00000010051c7812 */ /* 0x000fe400078e7802 */
[----:B------:R-:W-:Y:S02]  /*6130*/  IADD3 R0, P3, PT, R14, 0x800, RZ ;  /* 0x000008000e007810 */ /* 0x000fe40007f7e0ff */
[----:B------:R-:W-:-:S02]  /*6140*/  LOP3.LUT R26, R7, 0x10, R4, 0x78, !PT ;  /* 0x00000010071a7812 */ /* 0x000fc400078e7804 */
[C---:B------:R-:W-:Y:S01]  /*6150*/  IADD3 R2, P2, PT, R14.reuse, 0xa00, RZ ;  /* 0x00000a000e027810 */ /* 0x040fe20007f5e0ff */
[--C-:B------:R-:W-:Y:S01]  /*6160*/  IMAD.X R25, RZ, RZ, R15.reuse, P3 ;  /* 0x000000ffff197224 */ /* 0x100fe200018e060f */
[C---:B------:R-:W-:Y:S02]  /*6170*/  IADD3 R4, P1, PT, R14.reuse, 0xc00, RZ ;  /* 0x00000c000e047810 */ /* 0x040fe40007f3e0ff */
[C---:B------:R-:W-:Y:S01]  /*6180*/  IADD3 R11, P0, PT, R14.reuse, 0xe00, RZ ;  /* 0x00000e000e0b7810 */ /* 0x040fe20007f1e0ff */
[----:B------:R-:W-:Y:S01]  /*6190*/  IMAD.X R21, RZ, RZ, R15, P2 ;  /* 0x000000ffff157224 */ /* 0x000fe200010e060f */
[----:B------:R-:W-:Y:S01]  /*61a0*/  LOP3.LUT R8, R14, 0x10, R9, 0x78, !PT ;  /* 0x000000100e087812 */ /* 0x000fe200078e7809 */
[----:B------:R-:W-:Y:S01]  /*61b0*/  IMAD.MOV.U32 R9, RZ, RZ, R15 ;  /* 0x000000ffff097224 */ /* 0x000fe200078e000f */
[----:B------:R-:W-:Y:S01]  /*61c0*/  SHF.R.U64 R3, R0, 0x3, R25 ;  /* 0x0000000300037819 */ /* 0x000fe20000001219 */
[----:B------:R-:W-:Y:S01]  /*61d0*/  IMAD.X R13, RZ, RZ, R15, P1 ;  /* 0x000000ffff0d7224 */ /* 0x000fe200008e060f */
[----:B------:R-:W-:Y:S01]  /*61e0*/  SHF.R.U64 R7, R2, 0x3, R21 ;  /* 0x0000000302077819 */ /* 0x000fe20000001215 */
[----:B------:R-:W-:Y:S01]  /*61f0*/  IMAD.X R5, RZ, RZ, R15, P0 ;  /* 0x000000ffff057224 */ /* 0x000fe200000e060f */
[----:B------:R1:W-:Y:S01]  /*6200*/  ST.E desc[UR40][R8.64], RZ ;  /* 0x000000ff08007985 */ /* 0x0003e2000c101928 */
[----:B------:R-:W-:-:S02]  /*6210*/  LOP3.LUT R24, R0, 0x10, R3, 0x78, !PT ;  /* 0x0000001000187812 */ /* 0x000fc400078e7803 */
[----:B------:R-:W-:Y:S01]  /*6220*/  LOP3.LUT R20, R2, 0x10, R7, 0x78, !PT ;  /* 0x0000001002147812 */ /* 0x000fe200078e7807 */
[----:B------:R2:W-:Y:S01]  /*6230*/  ST.E desc[UR40][R30.64], RZ ;  /* 0x000000ff1e007985 */ /* 0x0005e2000c101928 */
[----:B------:R-:W-:-:S03]  /*6240*/  SHF.R.U64 R6, R11, 0x3, R5 ;  /* 0x000000030b067819 */ /* 0x000fc60000001205 */
[----:B------:R2:W-:Y:S04]  /*6250*/  ST.E desc[UR40][R28.64], RZ ;  /* 0x000000ff1c007985 */ /* 0x0005e8000c101928 */
[----:B------:R2:W-:Y:S04]  /*6260*/  ST.E desc[UR40][R26.64], RZ ;  /* 0x000000ff1a007985 */ /* 0x0005e8000c101928 */
[----:B------:R2:W-:Y:S04]  /*6270*/  ST.E desc[UR40][R24.64], RZ ;  /* 0x000000ff18007985 */ /* 0x0005e8000c101928 */
[----:B------:R2:W-:Y:S01]  /*6280*/  ST.E desc[UR40][R20.64], RZ ;  /* 0x000000ff14007985 */ /* 0x0005e2000c101928 */
[----:B------:R-:W3:Y:S01]  /*6290*/  S2R R2, SR_CTAID.Z ;  /* 0x0000000000027919 */ /* 0x000ee20000002700 */
[C---:B-1----:R-:W-:Y:S01]  /*62a0*/  SHF.R.U64 R9, R4.reuse, 0x3, R13 ;  /* 0x0000000304097819 */ /* 0x042fe2000000120d */
[----:B------:R-:W1:Y:S03]  /*62b0*/  S2R R0, SR_CTAID.Y ;  /* 0x0000000000007919 */ /* 0x000e660000002600 */
[----:B------:R-:W-:-:S02]  /*62c0*/  LOP3.LUT R12, R4, 0x10, R9, 0x78, !PT ;  /* 0x00000010040c7812 */ /* 0x000fc400078e7809 */
[----:B------:R-:W-:-:S03]  /*62d0*/  LOP3.LUT R4, R11, 0x10, R6, 0x78, !PT ;  /* 0x000000100b047812 */ /* 0x000fc600078e7806 */
[----:B------:R2:W-:Y:S04]  /*62e0*/  ST.E desc[UR40][R12.64], RZ ;  /* 0x000000ff0c007985 */ /* 0x0005e8000c101928 */
[----:B------:R2:W-:Y:S01]  /*62f0*/  ST.E desc[UR40][R4.64], RZ ;  /* 0x000000ff04007985 */ /* 0x0005e2000c101928 */
[----:B------:R-:W-:Y:S05]  /*6300*/  @!P6 BRA `(.L_x_151) ;  /* 0x000000000090e947 */ /* 0x000fea0003800000 */
[----:B------:R-:W4:Y:S01]  /*6310*/  LDCU UR4, c[0x0][0x380] ;  /* 0x00007000ff0477ac */ /* 0x000f220008000800 */
[----:B------:R-:W-:Y:S01]  /*6320*/  IADD3 R3, PT, PT, R22, R17, RZ ;  /* 0x0000001116037210 */ /* 0x000fe20007ffe0ff */
[----:B------:R-:W-:Y:S03]  /*6330*/  BSSY.RECONVERGENT B0, `(.L_x_151) ;  /* 0x0000021000007945 */ /* 0x000fe60003800200 */
[----:B----4-:R-:W-:-:S13]  /*6340*/  ISETP.GE.AND P0, PT, R3, UR4, PT ;  /* 0x0000000403007c0c */ /* 0x010fda000bf06270 */
[----:B------:R-:W-:Y:S05]  /*6350*/  @P0 BRA `(.L_x_152) ;  /* 0x0000000000780947 */ /* 0x000fea0003800000 */
[----:B------:R-:W4:Y:S01]  /*6360*/  LDCU UR7, c[0x0][0x38c] ;  /* 0x00007180ff0777ac */ /* 0x000f220008000800 */
[----:B------:R-:W3:Y:S01]  /*6370*/  LDCU UR6, c[0x0][0x890] ;  /* 0x00011200ff0677ac */ /* 0x000ee20008000800 */
[----:B------:R-:W5:Y:S01]  /*6380*/  LDCU.64 UR4, c[0x0][0x888] ;  /* 0x00011100ff0477ac */ /* 0x000f620008000a00 */
[----:B----4-:R-:W4:Y:S01]  /*6390*/  I2F.U32.RP R8, UR7 ;  /* 0x0000000700087d06 */ /* 0x010f220008209000 */
[----:B------:R-:W-:-:S07]  /*63a0*/  ISETP.NE.U32.AND P0, PT, RZ, UR7, PT ;  /* 0x00000007ff007c0c */ /* 0x000fce000bf05070 */
[----:B----4-:R-:W4:Y:S02]  /*63b0*/  MUFU.RCP R6, R8 ;  /* 0x0000000800067308 */ /* 0x010f240000001000 */
[----:B----4-:R-:W-:-:S06]  /*63c0*/  IADD3 R6, PT, PT, R6, 0xffffffe, RZ ;  /* 0x0ffffffe06067810 */ /* 0x010fcc0007ffe0ff */
[----:B--2---:R-:W2:Y:S02]  /*63d0*/  F2I.FTZ.U32.TRUNC.NTZ R5, R6 ;  /* 0x0000000600057305 */ /* 0x004ea4000021f000 */
[----:B--2---:R-:W-:-:S05]  /*63e0*/  IADD3 R4, PT, PT, RZ, -R5, RZ ;  /* 0x80000005ff047210 */ /* 0x004fca0007ffe0ff */
[----:B------:R-:W-:Y:S02]  /*63f0*/  IMAD R7, R4, UR7, RZ ;  /* 0x0000000704077c24 */ /* 0x000fe4000f8e02ff */
[----:B------:R-:W-:-:S05]  /*6400*/  HFMA2 R4, -RZ, RZ, 0, 0 ;  /* 0x00000000ff047431 */ /* 0x000fca00000001ff */
[----:B------:R-:W-:-:S04]  /*6410*/  IMAD.HI.U32 R5, R5, R7, R4 ;  /* 0x0000000705057227 */ /* 0x000fc800078e0004 */
[----:B---3--:R-:W-:Y:S02]  /*6420*/  IMAD R4, R2, UR6, R3 ;  /* 0x0000000602047c24 */ /* 0x008fe4000f8e0203 */
[----:B-1----:R-:W-:-:S04]  /*6430*/  IMAD.HI.U32 R5, R5, R0, RZ ;  /* 0x0000000005057227 */ /* 0x002fc800078e00ff */
[----:B------:R-:W-:-:S04]  /*6440*/  IMAD.MOV R7, RZ, RZ, -R5 ;  /* 0x000000ffff077224 */ /* 0x000fc800078e0a05 */
[----:B------:R-:W-:-:S05]  /*6450*/  IMAD R7, R7, UR7, R0 ;  /* 0x0000000707077c24 */ /* 0x000fca000f8e0200 */
[----:B------:R-:W-:-:S13]  /*6460*/  ISETP.GE.U32.AND P2, PT, R7, UR7, PT ;  /* 0x0000000707007c0c */ /* 0x000fda000bf46070 */
[----:B------:R-:W-:Y:S02]  /*6470*/  @P2 IADD3 R7, PT, PT, R7, -UR7, RZ ;  /* 0x8000000707072c10 */ /* 0x000fe4000fffe0ff */
[----:B------:R-:W-:Y:S02]  /*6480*/  @P2 IADD3 R5, PT, PT, R5, 0x1, RZ ;  /* 0x0000000105052810 */ /* 0x000fe40007ffe0ff */
[----:B------:R-:W-:Y:S02]  /*6490*/  ISETP.GE.U32.AND P1, PT, R7, UR7, PT ;  /* 0x0000000707007c0c */ /* 0x000fe4000bf26070 */
[----:B------:R-:W1:Y:S11]  /*64a0*/  LDC.64 R6, c[0x0][0x880] ;  /* 0x00022000ff067b82 */ /* 0x000e760000000a00 */
[----:B------:R-:W-:Y:S01]  /*64b0*/  @P1 VIADD R5, R5, 0x1 ;  /* 0x0000000105051836 */ /* 0x000fe20000000000 */
[----:B------:R-:W-:-:S04]  /*64c0*/  @!P0 LOP3.LUT R5, RZ, UR7, RZ, 0x33, !PT ;  /* 0x00000007ff058c12 */ /* 0x000fc8000f8e33ff */
[C---:B------:R-:W-:Y:S01]  /*64d0*/  IADD3 R3, PT, PT, -R5.reuse, RZ, RZ ;  /* 0x000000ff05037210 */ /* 0x040fe20007ffe1ff */
[----:B-----5:R-:W-:-:S04]  /*64e0*/  IMAD R5, R5, UR5, R4 ;  /* 0x0000000505057c24 */ /* 0x020fc8000f8e0204 */
[----:B------:R-:W-:Y:S01]  /*64f0*/  IMAD R4, R3, UR7, R0 ;  /* 0x0000000703047c24 */ /* 0x000fe2000f8e0200 */
[----:B------:R-:W-:-:S03]  /*6500*/  MOV R3, 0xff800000 ;  /* 0xff80000000037802 */ /* 0x000fc60000000f00 */
[----:B------:R-:W-:-:S04]  /*6510*/  IMAD R5, R4, UR4, R5 ;  /* 0x0000000404057c24 */ /* 0x000fc8000f8e0205 */
[----:B-1----:R-:W-:-:S05]  /*6520*/  IMAD.WIDE.U32 R6, R5, 0x4, R6 ;  /* 0x0000000405067825 */ /* 0x002fca00078e0006 */
[----:B------:R4:W-:Y:S02]  /*6530*/  STG.E desc[UR40][R6.64], R3 ;  /* 0x0000000306007986 */ /* 0x0009e4000c101928 */
.L_x_152:
[----:B------:R-:W-:Y:S05]  /*6540*/  BSYNC.RECONVERGENT B0 ;  /* 0x0000000000007941 */ /* 0x000fea0003800200 */
.L_x_151:
[----:B------:R-:W-:-:S09]  /*6550*/  UISETP.NE.AND UP0, UPT, UR38, URZ, UPT ;  /* 0x000000ff2600728c */ /* 0x000fd2000bf05270 */
[----:B------:R-:W-:Y:S05]  /*6560*/  BRA.U UP0, `(.L_x_153) ;  /* 0x0000000100047547 */ /* 0x000fea000b800000 */
[----:B------:R-:W-:Y:S05]  /*6570*/  BPT.TRAP 0x1 ;  /* 0x000000040000795c */ /* 0x000fea0000300000 */
.L_x_153:
[C---:B----4-:R-:W-:Y:S01]  /*6580*/  IADD3 R3, P1, PT, R14.reuse, 0x1000, RZ ;  /* 0x000010000e037810 */ /* 0x050fe20007f3e0ff */
[----:B------:R4:W-:Y:S01]  /*6590*/  SYNCS.ARRIVE.TRANS64.A1T0 RZ, [R18+URZ+0x50b0], RZ ;  /* 0x0050b0ff12ff79a7 */ /* 0x0009e200081000ff */
[C---:B--2---:R-:W-:Y:S01]  /*65a0*/  IADD3 R5, P0, PT, R14.reuse, 0x1200, RZ ;  /* 0x000012000e057810 */ /* 0x044fe20007f1e0ff */
[----:B------:R-:W-:Y:S01]  /*65b0*/  UISETP.NE.AND UP0, UPT, UR38, URZ, UPT ;  /* 0x000000ff2600728c */ /* 0x000fe2000bf05270 */
[C---:B------:R-:W-:Y:S01]  /*65c0*/  IADD3 R7, P5, PT, R14.reuse, 0x1400, RZ ;  /* 0x000014000e077810 */ /* 0x040fe20007fbe0ff */
[--C-:B------:R-:W-:Y:S01]  /*65d0*/  IMAD.X R35, RZ, RZ, R15.reuse, P1 ;  /* 0x000000ffff237224 */ /* 0x100fe200008e060f */
        /* <DEDUP_REMOVED lines=8> */
[----:B------:R-:W-:Y:S01]  /*6660*/  IADD3 R14, P0, PT, R14, 0x1e00, RZ ;  /* 0x00001e000e0e7810 */ /* 0x000fe20007f1e0ff */
[----:B------:R-:W-:Y:S01]  /*6670*/  IMAD.X R25, RZ, RZ, R15, P2 ;  /* 0x000000ffff197224 */ /* 0x000fe200010e060f */
[----:B------:R-:W-:Y:S01]  /*6680*/  SHF.R.U64 R4, R3, 0x3, R35 ;  /* 0x0000000303047819 */ /* 0x000fe20000001223 */
[----:B------:R-:W-:Y:S01]  /*6690*/  IMAD.X R21, RZ, RZ, R15, P1 ;  /* 0x000000ffff157224 */ /* 0x000fe200008e060f */
[----:B------:R-:W-:Y:S01]  /*66a0*/  SHF.R.U64 R6, R5, 0x3, R33 ;  /* 0x0000000305067819 */ /* 0x000fe20000001221 */
[----:B------:R-:W-:Y:S01]  /*66b0*/  IMAD.X R15, RZ, RZ, R15, P0 ;  /* 0x000000ffff0f7224 */ /* 0x000fe200000e060f */
[----:B------:R-:W-:-:S02]  /*66c0*/  SHF.R.U64 R8, R7, 0x3, R31 ;  /* 0x0000000307087819 */ /* 0x000fc4000000121f */
[----:B------:R-:W-:Y:S02]  /*66d0*/  SHF.R.U64 R10, R9, 0x3, R29 ;  /* 0x00000003090a7819 */ /* 0x000fe4000000121d */
[----:B------:R-:W-:Y:S02]  /*66e0*/  LOP3.LUT R34, R3, 0x10, R4, 0x78, !PT ;  /* 0x0000001003227812 */ /* 0x000fe400078e7804 */
[----:B------:R-:W-:Y:S02]  /*66f0*/  SHF.R.U64 R4, R11, 0x3, R27 ;  /* 0x000000030b047819 */ /* 0x000fe4000000121b */
[----:B------:R-:W-:Y:S01]  /*6700*/  LOP3.LUT R32, R5, 0x10, R6, 0x78, !PT ;  /* 0x0000001005207812 */ /* 0x000fe200078e7806 */
[----:B------:R4:W-:Y:S01]  /*6710*/  ST.E desc[UR40][R34.64], RZ ;  /* 0x000000ff22007985 */ /* 0x0009e2000c101928 */
[----:B------:R-:W-:Y:S02]  /*6720*/  SHF.R.U64 R3, R12, 0x3, R25 ;  /* 0x000000030c037819 */ /* 0x000fe40000001219 */
[----:B------:R-:W-:Y:S01]  /*6730*/  LOP3.LUT R30, R7, 0x10, R8, 0x78, !PT ;  /* 0x00000010071e7812 */ /* 0x000fe200078e7808 */
[----:B------:R4:W-:Y:S01]  /*6740*/  ST.E desc[UR40][R32.64], RZ ;  /* 0x000000ff20007985 */ /* 0x0009e2000c101928 */
[----:B------:R-:W-:-:S02]  /*6750*/  SHF.R.U64 R6, R13, 0x3, R21 ;  /* 0x000000030d067819 */ /* 0x000fc40000001215 */
[----:B------:R-:W-:Y:S01]  /*6760*/  LOP3.LUT R28, R9, 0x10, R10, 0x78, !PT ;  /* 0x00000010091c7812 */ /* 0x000fe200078e780a */
[----:B------:R4:W-:Y:S01]  /*6770*/  ST.E desc[UR40][R30.64], RZ ;  /* 0x000000ff1e007985 */ /* 0x0009e2000c101928 */
[----:B------:R-:W-:Y:S02]  /*6780*/  SHF.R.U64 R5, R14, 0x3, R15 ;  /* 0x000000030e057819 */ /* 0x000fe4000000120f */
[----:B------:R-:W-:Y:S01]  /*6790*/  LOP3.LUT R26, R11, 0x10, R4, 0x78, !PT ;  /* 0x000000100b1a7812 */ /* 0x000fe200078e7804 */
[----:B------:R4:W-:Y:S01]  /*67a0*/  ST.E desc[UR40][R28.64], RZ ;  /* 0x000000ff1c007985 */ /* 0x0009e2000c101928 */
[----:B------:R-:W-:Y:S02]  /*67b0*/  LOP3.LUT R24, R12, 0x10, R3, 0x78, !PT ;  /* 0x000000100c187812 */ /* 0x000fe400078e7803 */
[----:B------:R-:W-:Y:S01]  /*67c0*/  LOP3.LUT R20, R13, 0x10, R6, 0x78, !PT ;  /* 0x000000100d147812 */ /* 0x000fe200078e7806 */
[----:B------:R4:W-:Y:S01]  /*67d0*/  ST.E desc[UR40][R26.64], RZ ;  /* 0x000000ff1a007985 */ /* 0x0009e2000c101928 */
[----:B------:R-:W-:-:S03]  /*67e0*/  LOP3.LUT R14, R14, 0x10, R5, 0x78, !PT ;  /* 0x000000100e0e7812 */ /* 0x000fc600078e7805 */
[----:B------:R4:W-:Y:S04]  /*67f0*/  ST.E desc[UR40][R24.64], RZ ;  /* 0x000000ff18007985 */ /* 0x0009e8000c101928 */
[----:B------:R4:W-:Y:S04]  /*6800*/  ST.E desc[UR40][R20.64], RZ ;  /* 0x000000ff14007985 */ /* 0x0009e8000c101928 */
[----:B------:R4:W-:Y:S01]  /*6810*/  ST.E desc[UR40][R14.64], RZ ;  /* 0x000000ff0e007985 */ /* 0x0009e2000c101928 */
[----:B------:R-:W-:Y:S01]  /*6820*/  @!PT LDS RZ, [RZ] ;  /* 0x00000000fffff984 */ /* 0x000fe20000000800 */
[----:B------:R-:W-:Y:S01]  /*6830*/  @!PT LDS RZ, [RZ] ;  /* 0x00000000fffff984 */ /* 0x000fe20000000800 */
[----:B------:R-:W-:Y:S01]  /*6840*/  @!PT LDS RZ, [RZ] ;  /* 0x00000000fffff984 */ /* 0x000fe20000000800 */
[----:B------:R-:W-:Y:S01]  /*6850*/  @!PT LDS RZ, [RZ] ;  /* 0x00000000fffff984 */ /* 0x000fe20000000800 */
[----:B------:R2:W-:Y:S06]  /*6860*/  MEMBAR.ALL.CTA ;  /* 0x0000000000007992 */ /* 0x0005ec0000008000 */
[----:B--2---:R-:W2:Y:S01]  /*6870*/  FENCE.VIEW.ASYNC.S ;  /* 0x00000000000073c6 */ /* 0x004ea20000000000 */
[----:B------:R-:W-:Y:S05]  /*6880*/  BRA.U UP0, `(.L_x_154) ;  /* 0x0000000100047547 */ /* 0x000fea000b800000 */
[----:B------:R-:W-:Y:S05]  /*6890*/  BPT.TRAP 0x1 ;  /* 0x000000040000795c */ /* 0x000fea0000300000 */
.L_x_154:
[----:B------:R-:W-:-:S05]  /*68a0*/  HFMA2 R3, -RZ, RZ, 0, 5.9604644775390625e-08 ;  /* 0x00000001ff037431 */ /* 0x000fca00000001ff */
[----:B------:R-:W-:-:S04]  /*68b0*/  SHF.L.U32 R3, R3, 0x1f, RZ ;  /* 0x0000001f03037819 */ /* 0x000fc800000006ff */
[----:B--2---:R-:W2:Y:S02]  /*68c0*/  SYNCS.PHASECHK.TRANS64.TRYWAIT P0, [R18+URZ+0x50c8], R3 ;  /* 0x0050c803120075a7 */ /* 0x004ea400080011ff */
[----:B--2---:R-:W-:Y:S05]  /*68d0*/  @!P0 BRA `(.L_x_155) ;  /* 0x0000011000c48947 */ /* 0x004fea0003800000 */
.L_x_384:
[----:B------:R-:W-:Y:S05]  /*68e0*/  @!P6 BRA `(.L_x_156) ;  /* 0x000000000090e947 */ /* 0x000fea0003800000 */
[----:B------:R-:W5:Y:S01]  /*68f0*/  LDCU UR4, c[0x0][0x380] ;  /* 0x00007000ff0477ac */ /* 0x000f620008000800 */
[----:B------:R-:W-:Y:S01]  /*6900*/  IADD3 R17, PT, PT, R17, 0x80, R22 ;  /* 0x0000008011117810 */ /* 0x000fe20007ffe016 */
[----:B------:R-:W-:Y:S03]  /*6910*/  BSSY.RECONVERGENT B0, `(.L_x_156) ;  /* 0x0000021000007945 */ /* 0x000fe60003800200 */
[----:B-----5:R-:W-:-:S13]  /*6920*/  ISETP.GE.AND P0, PT, R17, UR4, PT ;  /* 0x0000000411007c0c */ /* 0x020fda000bf06270 */
[----:B------:R-:W-:Y:S05]  /*6930*/  @P0 BRA `(.L_x_157) ;  /* 0x0000000000780947 */ /* 0x000fea0003800000 */
[----:B------:R-:W5:Y:S01]  /*6940*/  LDCU UR7, c[0x0][0x38c] ;  /* 0x00007180ff0777ac */ /* 0x000f620008000800 */
[----:B------:R-:W-:Y:S01]  /*6950*/  MOV R4, RZ ;  /* 0x000000ff00047202 */ /* 0x000fe20000000f00 */
[----:B------:R-:W3:Y:S01]  /*6960*/  LDCU UR6, c[0x0][0x890] ;  /* 0x00011200ff0677ac */ /* 0x000ee20008000800 */
[----:B------:R-:W4:Y:S01]  /*6970*/  LDCU.64 UR4, c[0x0][0x888] ;  /* 0x00011100ff0477ac */ /* 0x000f220008000a00 */
[----:B-----5:R-:W5:Y:S01]  /*6980*/  I2F.U32.RP R7, UR7 ;  /* 0x0000000700077d06 */ /* 0x020f620008209000 */
[----:B------:R-:W-:Y:S01]  /*6990*/  ISETP.NE.U32.AND P0, PT, RZ, UR7, PT ;  /* 0x00000007ff007c0c */ /* 0x000fe2000bf05070 */
[----:B---3--:R-:W-:-:S06]  /*69a0*/  IMAD R2, R2, UR6, R17 ;  /* 0x0000000602027c24 */ /* 0x008fcc000f8e0211 */
[----:B-----5:R-:W3:Y:S02]  /*69b0*/  MUFU.RCP R6, R7 ;  /* 0x0000000700067308 */ /* 0x020ee40000001000 */
[----:B---3--:R-:W-:-:S06]  /*69c0*/  IADD3 R6, PT, PT, R6, 0xffffffe, RZ ;  /* 0x0ffffffe06067810 */ /* 0x008fcc0007ffe0ff */
[----:B------:R-:W2:Y:S02]  /*69d0*/  F2I.FTZ.U32.TRUNC.NTZ R5, R6 ;  /* 0x0000000600057305 */ /* 0x000ea4000021f000 */
[----:B--2---:R-:W-:-:S05]  /*69e0*/  IADD3 R3, PT, PT, RZ, -R5, RZ ;  /* 0x80000005ff037210 */ /* 0x004fca0007ffe0ff */
[----:B------:R-:W-:-:S04]  /*69f0*/  IMAD R3, R3, UR7, RZ ;  /* 0x0000000703037c24 */ /* 0x000fc8000f8e02ff */
[----:B------:R-:W-:-:S06]  /*6a00*/  IMAD.HI.U32 R3, R5, R3, R4 ;  /* 0x0000000305037227 */ /* 0x000fcc00078e0004 */
        /* <DEDUP_REMOVED lines=11> */
[----:B----4-:R-:W-:-:S04]  /*6ac0*/  IMAD R2, R3, UR5, R2 ;  /* 0x0000000503027c24 */ /* 0x010fc8000f8e0202 */
[----:B------:R-:W-:Y:S01]  /*6ad0*/  IMAD R7, R7, UR7, R0 ;  /* 0x0000000707077c24 */ /* 0x000fe2000f8e0200 */
[----:B------:R-:W-:-:S03]  /*6ae0*/  MOV R0, 0xff800000 ;  /* 0xff80000000007802 */ /* 0x000fc60000000f00 */
[----:B------:R-:W-:-:S04]  /*6af0*/  IMAD R7, R7, UR4, R2 ;  /* 0x0000000407077c24 */ /* 0x000fc8000f8e0202 */
[----:B-1----:R-:W-:-:S05]  /*6b00*/  IMAD.WIDE.U32 R4, R7, 0x4, R4 ;  /* 0x0000000407047825 */ /* 0x002fca00078e0004 */
[----:B------:R1:W-:Y:S02]  /*6b10*/  STG.E desc[UR40][R4.64], R0 ;  /* 0x0000000004007986 */ /* 0x0003e4000c101928 */
.L_x_157:
[----:B------:R-:W-:Y:S05]  /*6b20*/  BSYNC.RECONVERGENT B0 ;  /* 0x0000000000007941 */ /* 0x000fea0003800200 */
.L_x_156:
[----:B------:R-:W-:Y:S01]  /*6b30*/  @!PT LDS RZ, [RZ] ;  /* 0x00000000fffff984 */ /* 0x000fe20000000800 */
[----:B------:R-:W-:Y:S01]  /*6b40*/  @!PT LDS RZ, [RZ] ;  /* 0x00000000fffff984 */ /* 0x000fe20000000800 */
[----:B------:R-:W-:Y:S01]  /*6b50*/  @!PT LDS RZ, [RZ] ;  /* 0x00000000fffff984 */ /* 0x000fe20000000800 */
[----:B------:R-:W-:Y:S01]  /*6b60*/  @!PT LDS RZ, [RZ] ;  /* 0x00000000fffff984 */ /* 0x000fe20000000800 */
[----:B------:R5:W-:Y:S06]  /*6b70*/  MEMBAR.ALL.CTA ;  /* 0x0000000000007992 */ /* 0x000bec0000008000 */
[----:B-----5:R-:W1:Y:S01]  /*6b80*/  FENCE.VIEW.ASYNC.S ;  /* 0x00000000000073c6 */ /* 0x020e620000000000 */
[----:B------:R-:W-:-:S09]  /*6b90*/  UISETP.NE.AND UP0, UPT, UR38, URZ, UPT ;  /* 0x000000ff2600728c */ /* 0x000fd2000bf05270 */
[----:B------:R-:W-:Y:S05]  /*6ba0*/  BRA.U UP0, `(.L_x_158) ;  /* 0x0000000100047547 */ /* 0x000fea000b800000 */
[----:B------:R-:W-:Y:S05]  /*6bb0*/  BPT.TRAP 0x1 ;  /* 0x000000040000795c */ /* 0x000fea0000300000 */
.L_x_158:
[----:B-1----:R-:W-:Y:S01]  /*6bc0*/  SYNCS.ARRIVE.TRANS64.A1T0 RZ, [R18+URZ+0x50b8], RZ ;  /* 0x0050b8ff12ff79a7 */ /* 0x002fe200081000ff */
[----:B------:R-:W-:Y:S05]  /*6bd0*/  EXIT ;  /* 0x000000000000794d */ /* 0x000fea0003800000 */
.L_x_87:
[----:B------:R-:W-:Y:S01]  /*6be0*/  UIADD3 UR5, UPT, UPT, UR5, 0x7f, URZ ;  /* 0x0000007f05057890 */ /* 0x000fe2000fffe0ff */
[----:B------:R-:W-:Y:S01]  /*6bf0*/  IMAD.U32 R42, R16, 0x10000, RZ ;  /* 0x00010000102a7824 */ /* 0x000fe200078e00ff */
[----:B------:R-:W-:Y:S01]  /*6c00*/  UISETP.NE.AND UP0, UPT, UR37, URZ, UPT ;  /* 0x000000ff2500728c */ /* 0x000fe2000bf05270 */
[----:B------:R-:W-:Y:S01]  /*6c10*/  LEA R48, R0, 0x2, 0x1 ;  /* 0x0000000200307811 */ /* 0x000fe200078e08ff */
[----:B------:R-:W-:Y:S01]  /*6c20*/  USHF.R.S32.HI UR4, URZ, 0x1f, UR5 ;  /* 0x0000001fff047899 */ /* 0x000fe20008011405 */
[----:B------:R-:W-:Y:S02]  /*6c30*/  LOP3.LUT R17, R16, 0x1f, RZ, 0xc0, !PT ;  /* 0x0000001f10117812 */ /* 0x000fe400078ec0ff */
[----:B------:R-:W-:Y:S01]  /*6c40*/  LOP3.LUT R42, R42, 0x600000, RZ, 0xc0, !PT ;  /* 0x006000002a2a7812 */ /* 0x000fe200078ec0ff */
[----:B------:R-:W-:Y:S01]  /*6c50*/  ULEA.HI UR4, UR4, UR5, URZ, 0x7 ;  /* 0x0000000504047291 */ /* 0x000fe2000f8f38ff */
[----:B------:R-:W-:Y:S02]  /*6c60*/  LOP3.LUT R48, R48, 0x1fffffe, RZ, 0xc0, !PT ;  /* 0x01fffffe30307812 */ /* 0x000fe400078ec0ff */
[----:B------:R-:W-:Y:S01]  /*6c70*/  LOP3.LUT R40, R16, 0x7f, RZ, 0xc0, !PT ;  /* 0x0000007f10287812 */ /* 0x000fe200078ec0ff */
[----:B------:R-:W-:Y:S01]  /*6c80*/  USHF.R.S32.HI UR4, URZ, 0x7, UR4 ;  /* 0x00000007ff047899 */ /* 0x000fe20008011404 */
[----:B------:R-:W-:-:S05]  /*6c90*/  LOP3.LUT R44, R42, 0x80, RZ, 0xfc, !PT ;  /* 0x000000802a2c7812 */ /* 0x000fca00078efcff */
[----:B------:R-:W-:Y:S01]  /*6ca0*/  VIMNMX R48, PT, PT, R48, UR4, PT ;  /* 0x0000000430307c48 */ /* 0x000fe2000bfe0100 */
[----:B------:R-:W-:Y:S05]  /*6cb0*/  BRA.U !UP0, `(.L_x_159) ;  /* 0x0000000108047547 */ /* 0x000fea000b800000 */
[----:B------:R-:W-:Y:S05]  /*6cc0*/  BPT.TRAP 0x1 ;  /* 0x000000040000795c */ /* 0x000fea0000300000 */
.L_x_159:
[----:B------:R-:W1:Y:S01]  /*6cd0*/  S2R R22, SR_CgaCtaId ;  /* 0x0000000000167919 */ /* 0x000e620000008800 */
[----:B------:R-:W-:Y:S02]  /*6ce0*/  MOV R19, 0x400 ;  /* 0x0000040000137802 */ /* 0x000fe40000000f00 */
[----:B------:R-:W-:Y:S02]  /*6cf0*/  SHF.L.U32 R2, RZ, 0x1f, RZ ;  /* 0x0000001fff027819 */ /* 0x000fe400000006ff */
[----:B-1----:R-:W-:-:S04]  /*6d00*/  LEA R19, R22, R19, 0x18 ;  /* 0x0000001316137211 */ /* 0x002fc800078ec0ff */
[----:B------:R-:W1:Y:S02]  /*6d10*/  SYNCS.PHASECHK.TRANS64.TRYWAIT P0, [R19+URZ+0x5070], R2 ;  /* 0x00507002130075a7 */ /* 0x000e6400080011ff */
[----:B-1----:R-:W-:Y:S05]  /*6d20*/  @!P0 BRA `(.L_x_160) ;  /* 0x0000010c00c48947 */ /* 0x002fea0003800000 */
.L_x_385:
[----:B------:R-:W-:-:S09]  /*6d30*/  UISETP.NE.AND UP0, UPT, UR37, URZ, UPT ;  /* 0x000000ff2500728c */ /* 0x000fd2000bf05270 */
[----:B------:R-:W-:Y:S05]  /*6d40*/  BRA.U !UP0, `(.L_x_161) ;  /* 0x0000000108047547 */ /* 0x000fea000b800000 */
[----:B------:R-:W-:Y:S05]  /*6d50*/  BPT.TRAP 0x1 ;  /* 0x000000040000795c */ /* 0x000fea0000300000 */
.L_x_161:
[----:B------:R-:W-:Y:S01]  /*6d60*/  IADD3 R49, PT, PT, R19, 0x5078, RZ ;  /* 0x0000507813317810 */ /* 0x000fe20007ffe0ff */
[----:B------:R-:W-:-:S03]  /*6d70*/  UISETP.NE.AND UP0, UPT, UR36, URZ, UPT ;  /* 0x000000ff2400728c */ /* 0x000fc6000bf05270 */
[----:B------:R-:W-:-:S04]  /*6d80*/  PRMT R0, R22, 0x654, R49 ;  /* 0x0000065416007816 */ /* 0x000fc80000000031 */
[----:B------:R2:W-:Y:S02]  /*6d90*/  SYNCS.ARRIVE.TRANS64.RED.A1T0 RZ, [R0+URZ], RZ ;  /* 0x000000ff00ff79a7 */ /* 0x0005e400081004ff */
[----:B------:R-:W-:Y:S05]  /*6da0*/  BRA.U !UP0, `(.L_x_162) ;  /* 0x0000000108047547 */ /* 0x000fea000b800000 */
[----:B------:R-:W-:Y:S05]  /*6db0*/  BPT.TRAP 0x1 ;  /* 0x000000040000795c */ /* 0x000fea0000300000 */
.L_x_162:
[----:B------:R-:W3:Y:S01]  /*6dc0*/  SYNCS.PHASECHK.TRANS64.TRYWAIT P1, [R19+URZ+0x5080], R2 ;  /* 0x00508002130075a7 */ /* 0x000ee200080211ff */
[----:B------:R-:W-:Y:S01]  /*6dd0*/  HFMA2 R41, -RZ, RZ, 0, 0 ;  /* 0x00000000ff297431 */ /* 0x000fe200000001ff */
[----:B------:R-:W-:Y:S01]  /*6de0*/  ISETP.GE.AND P0, PT, R48, 0x2, PT ;  /* 0x000000023000780c */ /* 0x000fe20003f06270 */
[----:B---3--:R-:W-:-:S12]  /*6df0*/  @!P1 BRA `(.L_x_163) ;  /* 0x0000010c00a49947 */ /* 0x008fd80003800000 */
.L_x_386:
[----:B------:R-:W-:Y:S02]  /*6e00*/  MOV R43, 0x1 ;  /* 0x00000001002b7802 */ /* 0x000fe40000000f00 */
[----:B------:R-:W-:Y:S01]  /*6e10*/  MOV R16, 0x1 ;  /* 0x0000000100107802 */ /* 0x000fe20000000f00 */
[----:B------:R-:W-:Y:S06]  /*6e20*/  @!P0 BRA `(.L_x_164) ;  /* 0x0000000c00808947 */ /* 0x000fec0003800000 */
[C---:B------:R-:W-:Y:S02]  /*6e30*/  VIADD R47, R42.reuse, 0x100 ;  /* 0x000001002a2f7836 */ /* 0x040fe40000000000 */
[----:B------:R-:W-:Y:S02]  /*6e40*/  HFMA2 R51, -RZ, RZ, 0, 0 ;  /* 0x00000000ff337431 */ /* 0x000fe400000001ff */
[----:B------:R-:W-:Y:S01]  /*6e50*/  VIADD R23, R42, 0x180 ;  /* 0x000001802a177836 */ /* 0x000fe20000000000 */
[----:B------:R-:W-:Y:S01]  /*6e60*/  LOP3.LUT R46, R18, 0x3, RZ, 0xc0, !PT ;  /* 0x00000003122e7812 */ /* 0x000fe200078ec0ff */
[----:B------:R-:W-:Y:S01]  /*6e70*/  IMAD.MOV.U32 R16, RZ, RZ, 0x1 ;  /* 0x00000001ff107424 */ /* 0x000fe200078e00ff */
[----:B------:R-:W-:Y:S02]  /*6e80*/  SHF.R.U32.HI R45, RZ, 0x15, R44 ;  /* 0x00000015ff2d7819 */ /* 0x000fe4000001162c */
[----:B------:R-:W-:Y:S02]  /*6e90*/  MOV R41, RZ ;  /* 0x000000ff00297202 */ /* 0x000fe40000000f00 */
[----:B------:R-:W-:-:S02]  /*6ea0*/  SHF.R.U32.HI R47, RZ, 0x15, R47 ;  /* 0x00000015ff2f7819 */ /* 0x000fc4000001162f */
[----:B------:R-:W-:-:S07]  /*6eb0*/  SHF.R.U32.HI R23, RZ, 0x15, R23 ;  /* 0x00000015ff177819 */ /* 0x000fce0000011617 */
.L_x_184:
[----:B------:R-:W-:Y:S01]  /*6ec0*/  UISETP.NE.AND UP0, UPT, UR37, URZ, UPT ;  /* 0x000000ff2500728c */ /* 0x000fe2000bf05270 */
[C---:B------:R-:W-:Y:S01]  /*6ed0*/  ISETP.GT.U32.AND P0, PT, R48.reuse, 0x2, PT ;  /* 0x000000023000780c */ /* 0x040fe20003f04070 */
[----:B------:R-:W-:Y:S02]  /*6ee0*/  IMAD.MOV.U32 R43, RZ, RZ, R51 ;  /* 0x000000ffff2b7224 */ /* 0x000fe400078e0033 */
[----:B------:R-:W-:Y:S01]  /*6ef0*/  VIADD R48, R48, 0xffffffff ;  /* 0xffffffff30307836 */ /* 0x000fe20000000000 */
[----:B------:R-:W-:-:S04]  /*6f00*/  P2R R50, PR, RZ, 0x1 ;  /* 0x00000001ff327803 */ /* 0x000fc80000000000 */
[----:B-1234-:R-:W-:Y:S05]  /*6f10*/  BRA.U !UP0, `(.L_x_165) ;  /* 0x0000000108047547 */ /* 0x01efea000b800000 */
[----:B------:R-:W-:Y:S05]  /*6f20*/  BPT.TRAP 0x1 ;  /* 0x000000040000795c */ /* 0x000fea0000300000 */
.L_x_165:
[----:B--2---:R-:W-:-:S04]  /*6f30*/  SHF.L.U32 R0, R16, 0x1f, RZ ;  /* 0x0000001f10007819 */ /* 0x004fc800000006ff */
[----:B------:R-:W2:Y:S02]  /*6f40*/  SYNCS.PHASECHK.TRANS64.TRYWAIT P0, [R19+URZ+0x5070], R0 ;  /* 0x00507000130075a7 */ /* 0x000ea400080011ff */
[----:B--2---:R-:W-:Y:S05]  /*6f50*/  @!P0 BRA `(.L_x_166) ;  /* 0x0000010c00608947 */ /* 0x004fea0003800000 */
.L_x_387:
[----:B------:R-:W-:Y:S01]  /*6f60*/  R2UR UR4, R42 ;  /* 0x000000002a0472ca */ /* 0x000fe200000e0000 */
[----:B------:R-:W-:Y:S01]  /*6f70*/  UISETP.NE.AND UP0, UPT, UR38, URZ, UPT ;  /* 0x000000ff2600728c */ /* 0x000fe2000bf05270 */
[----:B------:R-:W-:-:S11]  /*6f80*/  PLOP3.LUT P0, PT, PT, PT, PT, 0x80, 0x8 ;  /* 0x000000000008781c */ /* 0x000fd60003f0f070 */
[----:B-1-3--:R-:W1:Y:S02]  /*6f90*/  LDTM.x2 R2, tmem[UR4] ;  /* 0x00000004000279ee */ /* 0x00ae6400080c0000 */
[----:B-1----:R-:W-:-:S13]  /*6fa0*/  FSETP.NEU.AND P2, PT, R2, R3, PT ;  /* 0x000000030200720b */ /* 0x002fda0003f4d000 */
[----:B--2---:R-:W1:Y:S01]  /*6fb0*/  @P2 LDC R0, c[0x0][0x704] ;  /* 0x0001c100ff002b82 */ /* 0x004e620000000800 */
[----:B------:R-:W-:Y:S01]  /*6fc0*/  @P2 FADD R3, R2, -R3 ;  /* 0x8000000302032221 */ /* 0x000fe20000000000 */
[----:B------:R-:W-:-:S03]  /*6fd0*/  IMAD.MOV.U32 R2, RZ, RZ, 0x3f800000 ;  /* 0x3f800000ff027424 */ /* 0x000fc600078e00ff */
[----:B-1----:R-:W-:-:S05]  /*6fe0*/  @P2 FMUL R3, R3, R0 ;  /* 0x0000000003032220 */ /* 0x002fca0000400000 */
[----:B------:R-:W-:-:S04]  /*6ff0*/  @P2 FSETP.GEU.AND P1, PT, R3, -126, PT ;  /* 0xc2fc00000300280b */ /* 0x000fc80003f2e000 */
[----:B------:R-:W-:-:S13]  /*7000*/  @P2 PLOP3.LUT P0, PT, P1, PT, PT, 0x80, 0x8 ;  /* 0x000000000008281c */ /* 0x000fda0000f0f070 */
[----:B------:R-:W-:-:S04]  /*7010*/  @!P0 FMUL R3, R3, 0.5 ;  /* 0x3f00000003038820 */ /* 0x000fc80000400000 */
[----:B------:R-:W1:Y:S02]  /*7020*/  @P2 MUFU.EX2 R0, R3 ;  /* 0x0000000300002308 */ /* 0x000e640000000800 */
[----:B-1----:R-:W-:-:S05]  /*7030*/  @!P0 FMUL R0, R0, R0 ;  /* 0x0000000000008220 */ /* 0x002fca0000400000 */
[----:B------:R-:W-:Y:S01]  /*7040*/  @P2 MOV R2, R0 ;  /* 0x0000000000022202 */ /* 0x000fe20000000f00 */
[----:B------:R-:W-:Y:S06]  /*7050*/  BRA.U UP0, `(.L_x_167) ;  /* 0x0000000100047547 */ /* 0x000fec000b800000 */
[----:B------:R-:W-:Y:S05]  /*7060*/  BPT.TRAP 0x1 ;  /* 0x000000040000795c */ /* 0x000fea0000300000 */
.L_x_167:
[----:B------:R-:W-:Y:S02]  /*7070*/  SHF.L.U32 R0, R41, 0x1f, RZ ;  /* 0x0000001f29007819 */ /* 0x000fe400000006ff */
[----:B------:R-:W-:Y:S02]  /*7080*/  FSETP.NEU.AND P1, PT, R2, 1, PT ;  /* 0x3f8000000200780b */ /* 0x000fe40003f2d000 */
[----:B------:R-:W1:Y:S02]  /*7090*/  SYNCS.PHASECHK.TRANS64.TRYWAIT P0, [R19+URZ+0x5090], R0 ;  /* 0x00509000130075a7 */ /* 0x000e6400080011ff */
[----:B-1----:R-:W-:Y:S09]  /*70a0*/  @!P0 BRA `(.L_x_168) ;  /* 0x0000010c00208947 */ /* 0x002ff20003800000 */
.L_x_388:
[----:B------:R-:W-:-:S13]  /*70b0*/  VOTE.ANY P1, P1 ;  /* 0x0000000000ff7806 */ /* 0x000fda0000820100 */
[----:B------:R-:W-:Y:S05]  /*70c0*/  @!P1 BRA `(.L_x_169) ;  /* 0x0000000000cc9947 */ /* 0x000fea0003800000 */
[----:B------:R-:W-:-:S13]  /*70d0*/  ISETP.NE.AND P0, PT, R46, R47, PT ;  /* 0x0000002f2e00720c */ /* 0x000fda0003f05270 */
[----:B------:R-:W-:Y:S05]  /*70e0*/  @!P0 BRA `(.L_x_170) ;  /* 0x0000000000408947 */ /* 0x000fea0003800000 */
[----:B------:R-:W-:Y:S01]  /*70f0*/  MOV R14, 0x8 ;  /* 0x00000008000e7802 */ /* 0x000fe20000000f00 */
[----:B------:R-:W2:Y:S01]  /*7100*/  LDCU.64 UR8, c[0x4][0xb0] ;  /* 0x01001600ff0877ac */ /* 0x000ea20008000a00 */
[----:B------:R-:W-:Y:S02]  /*7110*/  HFMA2 R12, -RZ, RZ, 0, 5.9604644775390625e-08 ;  /* 0x00000001ff0c7431 */ /* 0x000fe400000001ff */
[----:B------:R-:W-:Y:S01]  /*7120*/  IMAD.MOV.U32 R8, RZ, RZ, 0x192 ;  /* 0x00000192ff087424 */ /* 0x000fe200078e00ff */
[----:B------:R-:W3:Y:S01]  /*7130*/  LDCU.64 UR6, c[0x4][0xb8] ;  /* 0x01001700ff0677ac */ /* 0x000ee20008000a00 */
[----:B------:R-:W4:Y:S01]  /*7140*/  LDC.64 R14, c[0x4][R14] ;  /* 0x010000000e0e7b82 */ /* 0x000f220000000a00 */
[----:B------:R-:W-:Y:S01]  /*7150*/  IMAD.MOV.U32 R13, RZ, RZ, RZ ;  /* 0x000000ffff0d7224 */ /* 0x000fe200078e00ff */
[----:B------:R-:W5:Y:S01]  /*7160*/  LDCU.64 UR4, c[0x4][0x30] ;  /* 0x01000600ff0477ac */ /* 0x000f620008000a00 */
[----:B--2---:R-:W-:Y:S01]  /*7170*/  IMAD.U32 R4, RZ, RZ, UR8 ;  /* 0x00000008ff047e24 */ /* 0x004fe2000f8e00ff */
[----:B------:R-:W-:Y:S01]  /*7180*/  MOV R5, UR9 ;  /* 0x0000000900057c02 */ /* 0x000fe20008000f00 */
[----:B---3--:R-:W-:Y:S01]  /*7190*/  IMAD.U32 R6, RZ, RZ, UR6 ;  /* 0x00000006ff067e24 */ /* 0x008fe2000f8e00ff */
[----:B------:R-:W-:Y:S01]  /*71a0*/  MOV R7, UR7 ;  /* 0x0000000700077c02 */ /* 0x000fe20008000f00 */
[----:B-----5:R-:W-:Y:S01]  /*71b0*/  IMAD.U32 R10, RZ, RZ, UR4 ;  /* 0x00000004ff0a7e24 */ /* 0x020fe2000f8e00ff */
[----:B------:R-:W-:-:S02]  /*71c0*/  MOV R11, UR5 ;  /* 0x00000005000b7c02 */ /* 0x000fc40008000f00 */
[----:B------:R-:W-:-:S07]  /*71d0*/  LEPC R20, `(.L_x_170) ;  /* 0x000000001014794e */ /* 0x000fce0000000000 */
[----:B-1--4-:R-:W-:Y:S05]  /*71e0*/  CALL.ABS.NOINC R14 ;  /* 0x000000000e007343 */ /* 0x012fea0003c00000 */
.L_x_170:
[----:B------:R-:W-:Y:S05]  /*71f0*/  WARPSYNC.ALL ;  /* 0x0000000000007948 */ /* 0x000fea0003800000 */
[----:B------:R-:W-:Y:S02]  /*7200*/  R2UR UR4, R42 ;  /* 0x000000002a0472ca */ /* 0x000fe400000e0000 */
[----:B------:R-:W-:Y:S02]  /*7210*/  ISETP.NE.AND P0, PT, R46, R47, PT ;  /* 0x0000002f2e00720c */ /* 0x000fe40003f05270 */
[----:B------:R-:W-:-:S09]  /*7220*/  FSETP.NEU.AND P1, PT, R2, 1, PT ;  /* 0x3f8000000200780b */ /* 0x000fd20003f2d000 */
[----:B------:R-:W2:Y:S04]  /*7230*/  LDTM.x16 R24, tmem[UR4+0x100] ;  /* 0x00010004001879ee */ /* 0x000ea80008240000 */
[C---:B--2---:R-:W-:Y:S02]  /*7240*/  @P1 FMUL2 R24, R2.reuse.F32, R24.F32x2.HI_LO ;  /* 0x000000180218124a */ /* 0x044fe40000040000 */
[C---:B------:R-:W-:Y:S02]  /*7250*/  @P1 FMUL2 R26, R2.reuse.F32, R26.F32x2.HI_LO ;  /* 0x0000001a021a124a */ /* 0x040fe40000040000 */
[C---:B------:R-:W-:Y:S02]  /*7260*/  @P1 FMUL2 R28, R2.reuse.F32, R28.F32x2.HI_LO ;  /* 0x0000001c021c124a */ /* 0x040fe40000040000 */
[----:B------:R-:W-:-:S02]  /*7270*/  @P1 FMUL2 R30, R2.F32, R30.F32x2.HI_LO ;  /* 0x0000001e021e124a */ /* 0x000fc40000040000 */
[C---:B------:R-:W-:Y:S02]  /*7280*/  @P1 FMUL2 R32, R2.reuse.F32, R32.F32x2.HI_LO ;  /* 0x000000200220124a */ /* 0x040fe40000040000 */
[C---:B------:R-:W-:Y:S02]  /*7290*/  @P1 FMUL2 R34, R2.reuse.F32, R34.F32x2.HI_LO ;  /* 0x000000220222124a */ /* 0x040fe40000040000 */
[C---:B------:R-:W-:Y:S02]  /*72a0*/  @P1 FMUL2 R36, R2.reuse.F32, R36.F32x2.HI_LO ;  /* 0x000000240224124a */ /* 0x040fe40000040000 */
[----:B------:R-:W-:Y:S01]  /*72b0*/  @P1 FMUL2 R38, R2.F32, R38.F32x2.HI_LO ;  /* 0x000000260226124a */ /* 0x000fe20000040000 */
[----:B------:R-:W-:Y:S06]  /*72c0*/  @!P0 BRA `(.L_x_171) ;  /* 0x0000000000408947 */ /* 0x000fec0003800000 */
        /* <DEDUP_REMOVED lines=16> */
.L_x_171:
[----:B------:R-:W-:Y:S05]  /*73d0*/  WARPSYNC.ALL ;  /* 0x0000000000007948 */ /* 0x000fea0003800000 */
[----:B------:R-:W-:-:S13]  /*73e0*/  R2UR UR4, R42 ;  /* 0x000000002a0472ca */ /* 0x000fda00000e0000 */
[----:B------:R2:W-:Y:S02]  /*73f0*/  STTM.x16 tmem[UR4+0x100], R24 ;  /* 0x00010018000079ed */ /* 0x0005e40008240004 */
.L_x_169:
[----:B------:R-:W-:-:S09]  /*7400*/  UISETP.NE.AND UP0, UPT, UR36, URZ, UPT ;  /* 0x000000ff2400728c */ /* 0x000fd2000bf05270 */
[----:B------:R-:W-:Y:S05]  /*7410*/  BRA.U !UP0, `(.L_x_172) ;  /* 0x0000000108047547 */ /* 0x000fea000b800000 */
[----:B------:R-:W-:Y:S05]  /*7420*/  BPT.TRAP 0x1 ;  /* 0x000000040000795c */ /* 0x000fea0000300000 */
.L_x_172:
[----:B------:R-:W-:Y:S01]  /*7430*/  VIADD R3, R19, 0x5088 ;  /* 0x0000508813037836 */ /* 0x000fe20000000000 */
[----:B------:R-:W-:Y:S01]  /*7440*/  UISETP.NE.AND UP0, UPT, UR38, URZ, UPT ;  /* 0x000000ff2600728c */ /* 0x000fe2000bf05270 */
[----:B------:R-:W-:-:S03]  /*7450*/  LOP3.LUT R51, R43, 0x1, RZ, 0x3c, !PT ;  /* 0x000000012b337812 */ /* 0x000fc600078e3cff */
[----:B-1----:R-:W-:-:S04]  /*7460*/  PRMT R0, R22, 0x654, R3 ;  /* 0x0000065416007816 */ /* 0x002fc80000000003 */
[----:B------:R1:W-:Y:S01]  /*7470*/  SYNCS.ARRIVE.TRANS64.RED.A1T0 RZ, [R0+URZ], RZ ;  /* 0x000000ff00ff79a7 */ /* 0x0003e200081004ff */
[----:B------:R-:W3:Y:S01]  /*7480*/  FENCE.VIEW.ASYNC.T ;  /* 0x00000000000073c6 */ /* 0x000ee20000000200 */
[----:B------:R-:W-:Y:S05]  /*7490*/  BRA.U UP0, `(.L_x_173) ;  /* 0x0000000100087547 */ /* 0x000fea000b800000 */
[----:B------:R-:W-:Y:S05]  /*74a0*/  BPT.TRAP 0x1 ;  /* 0x000000040000795c */ /* 0x000fea0000300000 */
[----:B------:R-:W-:Y:S05]  /*74b0*/  BPT.TRAP 0x1 ;  /* 0x000000040000795c */ /* 0x000fea0000300000 */
.L_x_173:
[----:B------:R-:W-:Y:S01]  /*74c0*/  IADD3 R3, PT, PT, R19, 0x50a0, RZ ;  /* 0x000050a013037810 */ /* 0x000fe20007ffe0ff */
[----:B------:R-:W-:-:S03]  /*74d0*/  UISETP.NE.AND UP0, UPT, UR36, URZ, UPT ;  /* 0x000000ff2400728c */ /* 0x000fc6000bf05270 */
[----:B-1----:R-:W-:-:S04]  /*74e0*/  PRMT R0, R22, 0x654, R3 ;  /* 0x0000065416007816 */ /* 0x002fc80000000003 */
[----:B---3--:R1:W-:Y:S02]  /*74f0*/  SYNCS.ARRIVE.TRANS64.RED.A1T0 RZ, [R0+URZ], RZ ;  /* 0x000000ff00ff79a7 */ /* 0x0083e400081004ff */
[----:B------:R-:W-:Y:S05]  /*7500*/  BRA.U !UP0, `(.L_x_174) ;  /* 0x0000000108047547 */ /* 0x000fea000b800000 */
[----:B------:R-:W-:Y:S05]  /*7510*/  BPT.TRAP 0x1 ;  /* 0x000000040000795c */ /* 0x000fea0000300000 */
.L_x_174:
[----:B-1----:R-:W-:Y:S02]  /*7520*/  SHF.L.U32 R0, R51, 0x1f, RZ ;  /* 0x0000001f33007819 */ /* 0x002fe400000006ff */
[----:B------:R-:W-:Y:S02]  /*7530*/  ISETP.NE.AND P0, PT, R46, R45, PT ;  /* 0x0000002d2e00720c */ /* 0x000fe40003f05270 */
[----:B------:R-:W1:Y:S02]  /*7540*/  SYNCS.PHASECHK.TRANS64.TRYWAIT P1, [R19+URZ+0x5080], R0 ;  /* 0x00508000130075a7 */ /* 0x000e6400080211ff */
[----:B-1----:R-:W-:Y:S09]  /*7550*/  @!P1 BRA `(.L_x_175) ;  /* 0x0000010800089947 */ /* 0x002ff20003800000 */
.L_x_389:
[----:B------:R-:W-:Y:S05]  /*7560*/  @!P0 BRA `(.L_x_176) ;  /* 0x0000000000408947 */ /* 0x000fea0003800000 */
[----:B------:R-:W-:Y:S01]  /*7570*/  MOV R2, 0x8 ;  /* 0x0000000800027802 */ /* 0x000fe20000000f00 */
[----:B------:R-:W3:Y:S01]  /*7580*/  LDCU.64 UR6, c[0x4][0xb0] ;  /* 0x01001600ff0677ac */ /* 0x000ee20008000a00 */
[----:B------:R-:W-:Y:S02]  /*7590*/  HFMA2 R12, -RZ, RZ, 0, 5.9604644775390625e-08 ;  /* 0x00000001ff0c7431 */ /* 0x000fe400000001ff */
[----:B------:R-:W-:Y:S01]  /*75a0*/  IMAD.MOV.U32 R8, RZ, RZ, 0x192 ;  /* 0x00000192ff087424 */ /* 0x000fe200078e00ff */
[----:B------:R-:W4:Y:S01]  /*75b0*/  LDCU.64 UR4, c[0x4][0xb8] ;  /* 0x01001700ff0477ac */ /* 0x000f220008000a00 */
[----:B------:R-:W1:Y:S01]  /*75c0*/  LDC.64 R2, c[0x4][R2] ;  /* 0x0100000002027b82 */ /* 0x000e620000000a00 */
[----:B------:R-:W-:Y:S01]  /*75d0*/  IMAD.MOV.U32 R13, RZ, RZ, RZ ;  /* 0x000000ffff0d7224 */ /* 0x000fe200078e00ff */
[----:B------:R-:W5:Y:S01]  /*75e0*/  LDCU.64 UR8, c[0x4][0x28] ;  /* 0x01000500ff0877ac */ /* 0x000f620008000a00 */
[----:B---3--:R-:W-:Y:S01]  /*75f0*/  IMAD.U32 R4, RZ, RZ, UR6 ;  /* 0x00000006ff047e24 */ /* 0x008fe2000f8e00ff */
[----:B------:R-:W-:Y:S01]  /*7600*/  MOV R5, UR7 ;  /* 0x0000000700057c02 */ /* 0x000fe20008000f00 */
[----:B----4-:R-:W-:Y:S01]  /*7610*/  IMAD.U32 R6, RZ, RZ, UR4 ;  /* 0x00000004ff067e24 */ /* 0x010fe2000f8e00ff */
[----:B------:R-:W-:Y:S01]  /*7620*/  MOV R7, UR5 ;  /* 0x0000000500077c02 */ /* 0x000fe20008000f00 */
[----:B-----5:R-:W-:Y:S01]  /*7630*/  IMAD.U32 R10, RZ, RZ, UR8 ;  /* 0x00000008ff0a7e24 */ /* 0x020fe2000f8e00ff */
[----:B------:R-:W-:-:S02]  /*7640*/  MOV R11, UR9 ;  /* 0x00000009000b7c02 */ /* 0x000fc40008000f00 */
[----:B------:R-:W-:-:S07]  /*7650*/  LEPC R20, `(.L_x_176) ;  /* 0x000000001014794e */ /* 0x000fce0000000000 */
[----:B-12---:R-:W-:Y:S05]  /*7660*/  CALL.ABS.NOINC R2 ;  /* 0x0000000002007343 */ /* 0x006fea0003c00000 */
.L_x_176:
[----:B------:R-:W-:Y:S05]  /*7670*/  WARPSYNC.ALL ;  /* 0x0000000000007948 */ /* 0x000fea0003800000 */
[----:B------:R-:W-:Y:S01]  /*7680*/  R2UR UR4, R44 ;  /* 0x000000002c0472ca */ /* 0x000fe200000e0000 */
[----:B------:R-:W-:Y:S01]  /*7690*/  UISETP.NE.AND UP0, UPT, UR38, URZ, UPT ;  /* 0x000000ff2600728c */ /* 0x000fe2000bf05270 */
[----:B------:R-:W-:-:S11]  /*76a0*/  PLOP3.LUT P0, PT, PT, PT, PT, 0x80, 0x8 ;  /* 0x000000000008781c */ /* 0x000fd60003f0f070 */
[----:B------:R-:W3:Y:S02]  /*76b0*/  LDTM.x2 R2, tmem[UR4] ;  /* 0x00000004000279ee */ /* 0x000ee400080c0000 */
[----:B---3--:R-:W-:-:S13]  /*76c0*/  FSETP.NEU.AND P2, PT, R2, R3, PT ;  /* 0x000000030200720b */ /* 0x008fda0003f4d000 */
[----:B-1----:R-:W1:Y:S01]  /*76d0*/  @P2 LDC R0, c[0x0][0x704] ;  /* 0x0001c100ff002b82 */ /* 0x002e620000000800 */
        /* <DEDUP_REMOVED lines=11> */
.L_x_177:
[----:B------:R-:W-:Y:S02]  /*7790*/  SHF.L.U32 R0, R41, 0x1f, RZ ;  /* 0x0000001f29007819 */ /* 0x000fe400000006ff */
[----:B------:R-:W-:Y:S02]  /*77a0*/  FSETP.NEU.AND P1, PT, R2, 1, PT ;  /* 0x3f8000000200780b */ /* 0x000fe40003f2d000 */
[----:B------:R-:W1:Y:S02]  /*77b0*/  SYNCS.PHASECHK.TRANS64.TRYWAIT P0, [R19+URZ+0x5098], R0 ;  /* 0x00509800130075a7 */ /* 0x000e6400080011ff */
[----:B-1----:R-:W-:Y:S09]  /*77c0*/  @!P0 BRA `(.L_x_178) ;  /* 0x0000010400808947 */ /* 0x002ff20003800000 */
.L_x_390:
[----:B------:R-:W-:-:S13]  /*77d0*/  VOTE.ANY P1, P1 ;  /* 0x0000000000ff7806 */ /* 0x000fda0000820100 */
[----:B------:R-:W-:Y:S05]  /*77e0*/  @!P1 BRA `(.L_x_179) ;  /* 0x0000000000cc9947 */ /* 0x000fea0003800000 */
[----:B------:R-:W-:-:S13]  /*77f0*/  ISETP.NE.AND P0, PT, R46, R23, PT ;  /* 0x000000172e00720c */ /* 0x000fda0003f05270 */
        /* <DEDUP_REMOVED lines=17> */
.L_x_180:
[----:B------:R-:W-:Y:S05]  /*7910*/  WARPSYNC.ALL ;  /* 0x0000000000007948 */ /* 0x000fea0003800000 */
[----:B------:R-:W-:Y:S02]  /*7920*/  R2UR UR4, R42 ;  /* 0x000000002a0472ca */ /* 0x000fe400000e0000 */
[----:B------:R-:W-:Y:S02]  /*7930*/  ISETP.NE.AND P0, PT, R46, R23, PT ;  /* 0x000000172e00720c */ /* 0x000fe40003f05270 */
[----:B------:R-:W-:-:S09]  /*7940*/  FSETP.NEU.AND P1, PT, R2, 1, PT ;  /* 0x3f8000000200780b */ /* 0x000fd20003f2d000 */
[----:B--2---:R-:W2:Y:S04]  /*7950*/  LDTM.x16 R24, tmem[UR4+0x180] ;  /* 0x00018004001879ee */ /* 0x004ea80008240000 */
        /* <DEDUP_REMOVED lines=25> */
.L_x_181:
[----:B------:R-:W-:Y:S05]  /*7af0*/  WARPSYNC.ALL ;  /* 0x0000000000007948 */ /* 0x000fea0003800000 */
[----:B------:R-:W-:-:S13]  /*7b00*/  R2UR UR4, R42 ;  /* 0x000000002a0472ca */ /* 0x000fda00000e0000 */
[----:B------:R3:W-:Y:S02]  /*7b10*/  STTM.x16 tmem[UR4+0x180], R24 ;  /* 0x00018018000079ed */ /* 0x0007e40008240004 */
.L_x_179:
[----:B------:R-:W-:-:S09]  /*7b20*/  UISETP.NE.AND UP0, UPT, UR37, URZ, UPT ;  /* 0x000000ff2500728c */ /* 0x000fd2000bf05270 */
[----:B------:R-:W-:Y:S05]  /*7b30*/  BRA.U !UP0, `(.L_x_182) ;  /* 0x0000000108047547 */ /* 0x000fea000b800000 */
[----:B------:R-:W-:Y:S05]  /*7b40*/  BPT.TRAP 0x1 ;  /* 0x000000040000795c */ /* 0x000fea0000300000 */
.L_x_182:
[----:B-1----:R-:W-:Y:S01]  /*7b50*/  PRMT R0, R22, 0x654, R49 ;  /* 0x0000065416007816 */ /* 0x002fe20000000031 */
[----:B------:R-:W-:-:S03]  /*7b60*/  UISETP.NE.AND UP0, UPT, UR38, URZ, UPT ;  /* 0x000000ff2600728c */ /* 0x000fc6000bf05270 */
[----:B------:R1:W-:Y:S01]  /*7b70*/  SYNCS.ARRIVE.TRANS64.RED.A1T0 RZ, [R0+URZ], RZ ;  /* 0x000000ff00ff79a7 */ /* 0x0003e200081004ff */
[----:B------:R-:W4:Y:S05]  /*7b80*/  FENCE.VIEW.ASYNC.T ;  /* 0x00000000000073c6 */ /* 0x000f2a0000000200 */
[----:B------:R-:W-:Y:S05]  /*7b90*/  BRA.U UP0, `(.L_x_183) ;  /* 0x0000000100087547 */ /* 0x000fea000b800000 */
[----:B------:R-:W-:Y:S05]  /*7ba0*/  BPT.TRAP 0x1 ;  /* 0x000000040000795c */ /* 0x000fea0000300000 */
[----:B------:R-:W-:Y:S05]  /*7bb0*/  BPT.TRAP 0x1 ;  /* 0x000000040000795c */ /* 0x000fea0000300000 */
.L_x_183:
[----:B------:R-:W-:Y:S01]  /*7bc0*/  ISETP.NE.AND P0, PT, R50, RZ, PT ;  /* 0x000000ff3200720c */ /* 0x000fe20003f05270 */
[----:B------:R-:W-:Y:S01]  /*7bd0*/  VIADD R3, R19, 0x50a8 ;  /* 0x000050a813037836 */ /* 0x000fe20000000000 */
[----:B------:R-:W-:Y:S02]  /*7be0*/  LOP3.LUT R41, R41, 0x1, RZ, 0x3c, !PT ;  /* 0x0000000129297812 */ /* 0x000fe400078e3cff */
[----:B------:R-:W-:Y:S02]  /*7bf0*/  LOP3.LUT R16, R16, 0x1, RZ, 0x3c, !PT ;  /* 0x0000000110107812 */ /* 0x000fe400078e3cff */
[----:B------:R-:W-:-:S04]  /*7c00*/  PRMT R2, R22, 0x654, R3 ;  /* 0x0000065416027816 */ /* 0x000fc80000000003 */
[----:B----4-:R4:W-:Y:S03]  /*7c10*/  SYNCS.ARRIVE.TRANS64.RED.A1T0 RZ, [R2+URZ], RZ ;  /* 0x000000ff02ff79a7 */ /* 0x0109e600081004ff */
[----:B------:R-:W-:Y:S05]  /*7c20*/  @P0 BRA `(.L_x_184) ;  /* 0xfffffff000a40947 */ /* 0x000fea000383ffff */
.L_x_164:
[----:B------:R-:W-:-:S09]  /*7c30*/  UISETP.NE.AND UP0, UPT, UR36, URZ, UPT ;  /* 0x000000ff2400728c */ /* 0x000fd2000bf05270 */
[----:B------:R-:W-:Y:S05]  /*7c40*/  BRA.U !UP0, `(.L_x_185) ;  /* 0x0000000108047547 */ /* 0x000fea000b800000 */
[----:B------:R-:W-:Y:S05]  /*7c50*/  BPT.TRAP 0x1 ;  /* 0x000000040000795c */ /* 0x000fea0000300000 */
.L_x_185:
[----:B--23--:R-:W2:Y:S01]  /*7c60*/  S2R R28, SR_CgaCtaId ;  /* 0x00000000001c7919 */ /* 0x00cea20000008800 */
[----:B------:R-:W-:Y:S01]  /*7c70*/  MOV R3, 0x400 ;  /* 0x0000040000037802 */ /* 0x000fe20000000f00 */
[----:B------:R-:W-:-:S03]  /*7c80*/  UISETP.NE.AND UP0, UPT, UR37, URZ, UPT ;  /* 0x000000ff2500728c */ /* 0x000fc6000bf05270 */
[----:B--2---:R-:W-:-:S05]  /*7c90*/  LEA R26, R28, R3, 0x18 ;  /* 0x000000031c1a7211 */ /* 0x004fca00078ec0ff */
[----:B------:R-:W-:-:S05]  /*7ca0*/  VIADD R35, R26, 0x5088 ;  /* 0x000050881a237836 */ /* 0x000fca0000000000 */
[----:B-1--4-:R-:W-:-:S04]  /*7cb0*/  PRMT R2, R28, 0x654, R35 ;  /* 0x000006541c027816 */ /* 0x012fc80000000023 */
[----:B------:R1:W-:Y:S01]  /*7cc0*/  SYNCS.ARRIVE.TRANS64.RED.A1T0 RZ, [R2+URZ], RZ ;  /* 0x000000ff02ff79a7 */ /* 0x0003e200081004ff */
[----:B------:R-:W-:Y:S05]  /*7cd0*/  BRA.U !UP0, `(.L_x_186) ;  /* 0x0000000108047547 */ /* 0x000fea000b800000 */
[----:B------:R-:W-:Y:S05]  /*7ce0*/  BPT.TRAP 0x1 ;  /* 0x000000040000795c */ /* 0x000fea0000300000 */
.L_x_186:
[----:B------:R-:W-:-:S04]  /*7cf0*/  SHF.L.U32 R3, R16, 0x1f, RZ ;  /* 0x0000001f10037819 */ /* 0x000fc800000006ff */
[----:B------:R-:W2:Y:S02]  /*7d00*/  SYNCS.PHASECHK.TRANS64.TRYWAIT P0, [R26+URZ+0x5070], R3 ;  /* 0x005070031a0075a7 */ /* 0x000ea400080011ff */
[----:B--2---:R-:W-:Y:S05]  /*7d10*/  @!P0 BRA `(.L_x_187) ;  /* 0x0000010000408947 */ /* 0x004fea0003800000 */
.L_x_391:
[----:B------:R-:W-:Y:S01]  /*7d20*/  R2UR UR4, R42 ;  /* 0x000000002a0472ca */ /* 0x000fe200000e0000 */
[----:B------:R-:W-:-:S12]  /*7d30*/  UISETP.NE.AND UP0, UPT, UR37, URZ, UPT ;  /* 0x000000ff2500728c */ /* 0x000fd8000bf05270 */
[----:B------:R-:W3:Y:S02]  /*7d40*/  LDTM.x2 R22, tmem[UR4] ;  /* 0x00000004001679ee */ /* 0x000ee400080c0000 */
[----:B---3--:R-:W-:Y:S05]  /*7d50*/  BRA.U !UP0, `(.L_x_188) ;  /* 0x0000000108047547 */ /* 0x008fea000b800000 */
[----:B------:R-:W-:Y:S05]  /*7d60*/  BPT.TRAP 0x1 ;  /* 0x000000040000795c */ /* 0x000fea0000300000 */
.L_x_188:
[----:B------:R3:W-:Y:S01]  /*7d70*/  SYNCS.ARRIVE.TRANS64.RED.A1T0 RZ, [R0+URZ], RZ ;  /* 0x000000ff00ff79a7 */ /* 0x0007e200081004ff */
[----:B------:R-:W-:-:S09]  /*7d80*/  UISETP.NE.AND UP0, UPT, UR38, URZ, UPT ;  /* 0x000000ff2600728c */ /* 0x000fd2000bf05270 */
[----:B------:R-:W-:Y:S05]  /*7d90*/  BRA.U UP0, `(.L_x_189) ;  /* 0x0000000100047547 */ /* 0x000fea000b800000 */
[----:B------:R-:W-:Y:S05]  /*7da0*/  BPT.TRAP 0x1 ;  /* 0x000000040000795c */ /* 0x000fea0000300000 */
.L_x_189:
[----:B--2---:R-:W-:-:S04]  /*7db0*/  SHF.L.U32 R3, R41, 0x1f, RZ ;  /* 0x0000001f29037819 */ /* 0x004fc800000006ff */
[----:B------:R-:W2:Y:S02]  /*7dc0*/  SYNCS.PHASECHK.TRANS64.TRYWAIT P0, [R26+URZ+0x5090], R3 ;  /* 0x005090031a0075a7 */ /* 0x000ea400080011ff */
[----:B--2---:R-:W-:Y:S05]  /*7dd0*/  @!P0 BRA `(.L_x_190) ;  /* 0x0000010000248947 */ /* 0x004fea0003800000 */
.L_x_392:
[----:B------:R-:W-:-:S09]  /*7de0*/  UISETP.NE.AND UP0, UPT, UR38, URZ, UPT ;  /* 0x000000ff2600728c */ /* 0x000fd2000bf05270 */
[----:B------:R-:W-:Y:S05]  /*7df0*/  BRA.U UP0, `(.L_x_191) ;  /* 0x0000000100047547 */ /* 0x000fea000b800000 */
[----:B------:R-:W-:Y:S05]  /*7e00*/  BPT.TRAP 0x1 ;  /* 0x000000040000795c */ /* 0x000fea0000300000 */
.L_x_191:
[----:B--2---:R-:W-:Y:S01]  /*7e10*/  IMAD.MOV.U32 R3, RZ, RZ, 0x1 ;  /* 0x00000001ff037424 */ /* 0x004fe200078e00ff */
[----:B------:R-:W-:Y:S01]  /*7e20*/  LOP3.LUT R33, R18, 0x3, RZ, 0xc0, !PT ;  /* 0x0000000312217812 */ /* 0x000fe200078ec0ff */
[----:B---3--:R-:W-:-:S03]  /*7e30*/  VIADD R0, R42, 0x100 ;  /* 0x000001002a007836 */ /* 0x008fc60000000000 */
[----:B------:R-:W-:Y:S02]  /*7e40*/  SHF.L.U32 R3, R3, 0x1f, RZ ;  /* 0x0000001f03037819 */ /* 0x000fe400000006ff */
[----:B------:R-:W-:Y:S02]  /*7e50*/  SHF.R.U32.HI R0, RZ, 0x15, R0 ;  /* 0x00000015ff007819 */ /* 0x000fe40000011600 */
[----:B------:R-:W2:Y:S02]  /*7e60*/  SYNCS.PHASECHK.TRANS64.TRYWAIT P1, [R26+URZ+0x50c0], R3 ;  /* 0x0050c0031a0075a7 */ /* 0x000ea400080211ff */
[----:B------:R-:W-:Y:S01]  /*7e70*/  ISETP.NE.AND P0, PT, R33, R0, PT ;  /* 0x000000002100720c */ /* 0x000fe20003f05270 */
[----:B------:R-:W-:-:S05]  /*7e80*/  IMAD.SHL.U32 R0, R18, 0x200, RZ ;  /* 0x0000020012007824 */ /* 0x000fca00078e00ff */
[----:B------:R-:W-:Y:S01]  /*7e90*/  LOP3.LUT R0, R0, 0x600, RZ, 0xc0, !PT ;  /* 0x0000060000007812 */ /* 0x000fe200078ec0ff */
[----:B--2---:R-:W-:Y:S06]  /*7ea0*/  @!P1 BRA `(.L_x_192) ;  /* 0x0000010000049947 */ /* 0x004fec0003800000 */
.L_x_393:
[----:B------:R-:W-:Y:S01]  /*7eb0*/  LEA R17, R17, R0, 0x4 ;  /* 0x0000000011117211 */ /* 0x000fe200078e20ff */
[----:B------:R-:W-:Y:S06]  /*7ec0*/  @!P0 BRA `(.L_x_193) ;  /* 0x0000000000408947 */ /* 0x000fec0003800000 */
[----:B-1----:R-:W-:Y:S01]  /*7ed0*/  MOV R2, 0x8 ;  /* 0x0000000800027802 */ /* 0x002fe20000000f00 */
[----:B------:R-:W1:Y:S01]  /*7ee0*/  LDCU.64 UR6, c[0x4][0xb0] ;  /* 0x01001600ff0677ac */ /* 0x000e620008000a00 */
[----:B------:R-:W-:Y:S02]  /*7ef0*/  HFMA2 R12, -RZ, RZ, 0, 5.9604644775390625e-08 ;  /* 0x00000001ff0c7431 */ /* 0x000fe400000001ff */
[----:B------:R-:W-:Y:S01]  /*7f00*/  IMAD.MOV.U32 R8, RZ, RZ, 0x192 ;  /* 0x00000192ff087424 */ /* 0x000fe200078e00ff */
[----:B------:R-:W3:Y:S01]  /*7f10*/  LDCU.64 UR4, c[0x4][0xb8] ;  /* 0x01001700ff0477ac */ /* 0x000ee20008000a00 */
[----:B--2---:R-:W2:Y:S01]  /*7f20*/  LDC.64 R2, c[0x4][R2] ;  /* 0x0100000002027b82 */ /* 0x004ea20000000a00 */
[----:B------:R-:W-:Y:S01]  /*7f30*/  IMAD.MOV.U32 R13, RZ, RZ, RZ ;  /* 0x000000ffff0d7224 */ /* 0x000fe200078e00ff */
[----:B------:R-:W4:Y:S01]  /*7f40*/  LDCU.64 UR8, c[0x4][0x40] ;  /* 0x01000800ff0877ac */ /* 0x000f220008000a00 */
[----:B-1----:R-:W-:Y:S01]  /*7f50*/  IMAD.U32 R4, RZ, RZ, UR6 ;  /* 0x00000006ff047e24 */ /* 0x002fe2000f8e00ff */
[----:B------:R-:W-:Y:S01]  /*7f60*/  MOV R5, UR7 ;  /* 0x0000000700057c02 */ /* 0x000fe20008000f00 */
[----:B---3--:R-:W-:Y:S01]  /*7f70*/  IMAD.U32 R6, RZ, RZ, UR4 ;  /* 0x00000004ff067e24 */ /* 0x008fe2000f8e00ff */
[----:B------:R-:W-:Y:S01]  /*7f80*/  MOV R7, UR5 ;  /* 0x0000000500077c02 */ /* 0x000fe20008000f00 */
[----:B----4-:R-:W-:Y:S01]  /*7f90*/  IMAD.U32 R10, RZ, RZ, UR8 ;  /* 0x00000008ff0a7e24 */ /* 0x010fe2000f8e00ff */
[----:B------:R-:W-:-:S02]  /*7fa0*/  MOV R11, UR9 ;  /* 0x00000009000b7c02 */ /* 0x000fc40008000f00 */
[----:B------:R-:W-:-:S07]  /*7fb0*/  LEPC R20, `(.L_x_193) ;  /* 0x000000001014794e */ /* 0x000fce0000000000 */
[----:B--2---:R-:W-:Y:S05]  /*7fc0*/  CALL.ABS.NOINC R2 ;  /* 0x0000000002007343 */ /* 0x004fea0003c00000 */
.L_x_193:
[----:B--2---:R-:W2:Y:S01]  /*7fd0*/  S2R R3, SR_SWINHI ;  /* 0x0000000000037919 */ /* 0x004ea20000002f00 */
[----:B------:R-:W-:Y:S05]  /*7fe0*/  WARPSYNC.ALL ;  /* 0x0000000000007948 */ /* 0x000fea0003800000 */
[----:B------:R-:W3:Y:S01]  /*7ff0*/  S2R R27, SR_CTAID.X ;  /* 0x00000000001b7919 */ /* 0x000ee20000002500 */
[----:B------:R-:W4:Y:S01]  /*8000*/  S2R R25, SR_CTAID.Z ;  /* 0x0000000000197919 */ /* 0x000f220000002700 */
[----:B------:R-:W1:Y:S01]  /*8010*/  S2R R24, SR_CTAID.Y ;  /* 0x0000000000187919 */ /* 0x000e620000002600 */
[----:B------:R-:W-:Y:S02]  /*8020*/  MOV R30, R26 ;  /* 0x0000001a001e7202 */ /* 0x000fe40000000f00 */
[----:B--2---:R-:W-:-:S02]  /*8030*/  MOV R31, R3 ;  /* 0x00000003001f7202 */ /* 0x004fc40000000f00 */
[----:B------:R-:W-:-:S05]  /*8040*/  LEA R29, P0, R17, R30, 0x1 ;  /* 0x0000001e111d7211 */ /* 0x000fca00078008ff */
[----:B------:R-:W-:Y:S01]  /*8050*/  IMAD.X R31, RZ, RZ, R31, P0 ;  /* 0x000000ffff1f7224 */ /* 0x000fe200000e061f */
[----:B------:R-:W2:Y:S01]  /*8060*/  LDCU UR5, c[0x0][0x708] ;  /* 0x0000e100ff0577ac */ /* 0x000ea20008000800 */
[----:B------:R-:W1:Y:S01]  /*8070*/  MUFU.RCP R3, R22 ;  /* 0x0000001600037308 */ /* 0x000e620000001000 */
[----:B------:R-:W3:Y:S01]  /*8080*/  LDC R32, c[0x0][0x708] ;  /* 0x0001c200ff207b82 */ /* 0x000ee20000000800 */
[----:B------:R-:W-:Y:S01]  /*8090*/  R2UR UR4, R42 ;  /* 0x000000002a0472ca */ /* 0x000fe200000e0000 */
[----:B------:R-:W-:-:S12]  /*80a0*/  BSSY.RECONVERGENT B2, `(.L_x_194) ;  /* 0x000000c000027945 */ /* 0x000fd80003800200 */
[----:B------:R-:W3:Y:S01]  /*80b0*/  LDTM.x16 R4, tmem[UR4+0x100] ;  /* 0x00010004000479ee */ /* 0x000ee20008240000 */
[----:B--2---:R-:W-:Y:S01]  /*80c0*/  MOV R21, UR5 ;  /* 0x0000000500157c02 */ /* 0x004fe20008000f00 */
[----:B-1----:R-:W-:-:S03]  /*80d0*/  FFMA R2, -R22, R3, 1 ;  /* 0x3f80000016027423 */ /* 0x002fc60000000103 */
[----:B------:R-:W1:Y:S01]  /*80e0*/  FCHK P0, R21, R22 ;  /* 0x0000001615007302 */ /* 0x000e620000000000 */
[----:B------:R-:W-:-:S04]  /*80f0*/  FFMA R2, R3, R2, R3 ;  /* 0x0000000203027223 */ /* 0x000fc80000000003 */
[----:B------:R-:W-:-:S04]  /*8100*/  FFMA R3, R2, UR5, RZ ;  /* 0x0000000502037c23 */ /* 0x000fc800080000ff */
[----:B------:R-:W-:-:S04]  /*8110*/  FFMA R0, -R22, R3, UR5 ;  /* 0x0000000516007e23 */ /* 0x000fc80008000103 */
[----:B------:R-:W-:Y:S01]  /*8120*/  FFMA R0, R2, R0, R3 ;  /* 0x0000000002007223 */ /* 0x000fe20000000003 */
[----:B-1-34-:R-:W-:Y:S05]  /*8130*/  @!P0 BRA `(.L_x_195) ;  /* 0x0000000000088947 */ /* 0x01afea0003800000 */
[----:B------:R-:W-:Y:S02]  /*8140*/  MOV R20, 0x8160 ;  /* 0x0000816000147802 */ /* 0x000fe40000000f00 */
[----:B------:R-:W-:Y:S05]  /*8150*/  CALL.REL.NOINC `($__internal_3_$__cuda_sm3x_div_rn_noftz_f32_slowpath) ;  /* 0x00000108003c7944 */ /* 0x000fea0003c00000 */
.L_x_195:
[----:B------:R-:W-:Y:S05]  /*8160*/  BSYNC.RECONVERGENT B2 ;  /* 0x0000000000027941 */ /* 0x000fea0003800200 */
.L_x_194:
[C---:B------:R-:W-:Y:S01]  /*8170*/  FMUL2 R4, R0.reuse.F32, R4.F32x2.HI_LO ;  /* 0x000000040004724a */ /* 0x040fe20000040000 */
[----:B------:R-:W1:Y:S01]  /*8180*/  LDCU.64 UR4, c[0x0][0x880] ;  /* 0x00011000ff0477ac */ /* 0x000e620008000a00 */
[C---:B------:R-:W-:Y:S02]  /*8190*/  FMUL2 R6, R0.reuse.F32, R6.F32x2.HI_LO ;  /* 0x000000060006724a */ /* 0x040fe40000040000 */
[C---:B------:R-:W-:Y:S01]  /*81a0*/  FMUL2 R2, R0.reuse.F32, R8.F32x2.HI_LO ;  /* 0x000000080002724a */ /* 0x040fe20000040000 */
[----:B------:R-:W-:Y:S01]  /*81b0*/  F2FP.F16.F32.PACK_AB R8, R5, R4 ;  /* 0x000000040508723e */ /* 0x000fe200000000ff */
[C---:B------:R-:W-:Y:S01]  /*81c0*/  FMUL2 R20, R0.reuse.F32, R10.F32x2.HI_LO ;  /* 0x0000000a0014724a */ /* 0x040fe20000040000 */
[----:B------:R-:W-:Y:S01]  /*81d0*/  F2FP.F16.F32.PACK_AB R9, R7, R6 ;  /* 0x000000060709723e */ /* 0x000fe200000000ff */
[C---:B------:R-:W-:Y:S01]  /*81e0*/  FMUL2 R12, R0.reuse.F32, R12.F32x2.HI_LO ;  /* 0x0000000c000c724a */ /* 0x040fe20000040000 */
[----:B------:R-:W-:Y:S01]  /*81f0*/  F2FP.F16.F32.PACK_AB R10, R3, R2 ;  /* 0x00000002030a723e */ /* 0x000fe200000000ff */
[C---:B------:R-:W-:Y:S01]  /*8200*/  FMUL2 R14, R0.reuse.F32, R14.F32x2.HI_LO ;  /* 0x0000000e000e724a */ /* 0x040fe20000040000 */
[----:B------:R-:W-:Y:S01]  /*8210*/  SHF.R.U64 R2, R29, 0x3, R31 ;  /* 0x000000031d027819 */ /* 0x000fe2000000121f */
[C---:B------:R-:W-:Y:S01]  /*8220*/  FMUL2 R16, R0.reuse.F32, R16.F32x2.HI_LO ;  /* 0x000000100010724a */ /* 0x040fe20000040000 */
[----:B------:R-:W-:Y:S01]  /*8230*/  F2FP.F16.F32.PACK_AB R11, R21, R20 ;  /* 0x00000014150b723e */ /* 0x000fe200000000ff */
[----:B------:R-:W-:Y:S01]  /*8240*/  FMUL2 R18, R0.F32, R18.F32x2.HI_LO ;  /* 0x000000120012724a */ /* 0x000fe20000040000 */
[----:B------:R-:W-:-:S02]  /*8250*/  IADD3 R0, P0, PT, R29, 0x10, RZ ;  /* 0x000000101d007810 */ /* 0x000fc40007f1e0ff */
[----:B------:R-:W-:Y:S02]  /*8260*/  LOP3.LUT R30, R29, 0x10, R2, 0x78, !PT ;  /* 0x000000101d1e7812 */ /* 0x000fe400078e7802 */
[----:B------:R-:W-:Y:S01]  /*8270*/  F2FP.F16.F32.PACK_AB R4, R13, R12 ;  /* 0x0000000c0d04723e */ /* 0x000fe200000000ff */
[----:B------:R-:W-:Y:S01]  /*8280*/  IMAD.X R3, RZ, RZ, R31, P0 ;  /* 0x000000ffff037224 */ /* 0x000fe200000e061f */
[----:B------:R-:W-:Y:S01]  /*8290*/  F2FP.F16.F32.PACK_AB R5, R15, R14 ;  /* 0x0000000e0f05723e */ /* 0x000fe200000000ff */
[----:B------:R2:W-:Y:S01]  /*82a0*/  ST.E.128 desc[UR40][R30.64], R8 ;  /* 0x000000081e007985 */ /* 0x0005e2000c101d28 */
[----:B------:R-:W-:Y:S01]  /*82b0*/  F2FP.F16.F32.PACK_AB R6, R17, R16 ;  /* 0x000000101106723e */ /* 0x000fe200000000ff */
[----:B-1----:R-:W-:Y:S01]  /*82c0*/  UISETP.NE.U32.AND UP0, UPT, UR4, URZ, UPT ;  /* 0x000000ff0400728c */ /* 0x002fe2000bf05070 */
[----:B------:R-:W-:-:S03]  /*82d0*/  SHF.R.U64 R7, R0, 0x3, R3 ;  /* 0x0000000300077819 */ /* 0x000fc60000001203 */
[----:B------:R-:W-:Y:S01]  /*82e0*/  UISETP.NE.AND.EX UP0, UPT, UR5, URZ, UPT, UP0 ;  /* 0x000000ff0500728c */ /* 0x000fe2000bf05300 */
[----:B------:R-:W-:Y:S02]  /*82f0*/  LOP3.LUT R2, R0, 0x10, R7, 0x78, !PT ;  /* 0x0000001000027812 */ /* 0x000fe400078e7807 */
[----:B------:R-:W-:-:S05]  /*8300*/  F2FP.F16.F32.PACK_AB R7, R19, R18 ;  /* 0x000000121307723e */ /* 0x000fca00000000ff */
[----:B------:R2:W-:Y:S01]  /*8310*/  ST.E.128 desc[UR40][R2.64], R4 ;  /* 0x0000000402007985 */ /* 0x0005e2000c101d28 */
[----:B------:R-:W-:Y:S01]  /*8320*/  @!PT LDS RZ, [RZ] ;  /* 0x00000000fffff984 */ /* 0x000fe20000000800 */
[----:B------:R-:W-:Y:S01]  /*8330*/  @!PT LDS RZ, [RZ] ;  /* 0x00000000fffff984 */ /* 0x000fe20000000800 */
[----:B------:R-:W-:Y:S01]  /*8340*/  @!PT LDS RZ, [RZ] ;  /* 0x00000000fffff984 */ /* 0x000fe20000000800 */
[----:B------:R-:W-:Y:S01]  /*8350*/  @!PT LDS RZ, [RZ] ;  /* 0x00000000fffff984 */ /* 0x000fe20000000800 */
[----:B------:R1:W-:Y:S06]  /*8360*/  MEMBAR.ALL.CTA ;  /* 0x0000000000007992 */ /* 0x0003ec0000008000 */
[----:B-1----:R-:W1:Y:S01]  /*8370*/  FENCE.VIEW.ASYNC.S ;  /* 0x00000000000073c6 */ /* 0x002e620000000000 */
[----:B------:R-:W-:Y:S05]  /*8380*/  BRA.U !UP0, `(.L_x_196) ;  /* 0x0000000108fc7547 */ /* 0x000fea000b800000 */
[C---:B------:R-:W-:Y:S01]  /*8390*/  FSETP.GEU.AND P0, PT, R22.reuse, 1.175494350822287508e-38, PT ;  /* 0x008000001600780b */ /* 0x040fe20003f0e000 */
[----:B------:R-:W-:Y:S01]  /*83a0*/  HFMA2 R0, -RZ, RZ, 1.5048828125, 33.21875 ;  /* 0x3e055027ff007431 */ /* 0x000fe200000001ff */
[----:B------:R-:W3:Y:S01]  /*83b0*/  LDCU UR4, c[0x0][0x380] ;  /* 0x00007000ff0477ac */ /* 0x000ee20008000800 */
[----:B------:R-:W-:Y:S01]  /*83c0*/  BSSY.RECONVERGENT B0, `(.L_x_196) ;  /* 0x000003b000007945 */ /* 0x000fe20003800200 */
[----:B--2---:R-:W-:Y:S01]  /*83d0*/  FSEL R5, RZ, -23, P0 ;  /* 0xc1b80000ff057808 */ /* 0x004fe20000000000 */
[----:B------:R-:W2:Y:S08]  /*83e0*/  LDCU UR5, c[0x0][0x700] ;  /* 0x0000e000ff0577ac */ /* 0x000eb00008000800 */
[----:B------:R-:W-:-:S05]  /*83f0*/  @!P0 FMUL R22, R22, 8388608 ;  /* 0x4b00000016168820 */ /* 0x000fca0000400000 */
[C---:B------:R-:W-:Y:S02]  /*8400*/  IADD3 R7, PT, PT, R22.reuse, -0x3f2aaaab, RZ ;  /* 0xc0d5555516077810 */ /* 0x040fe40007ffe0ff */
[C---:B------:R-:W-:Y:S02]  /*8410*/  ISETP.GT.U32.AND P0, PT, R22.reuse, 0x7f7fffff, PT ;  /* 0x7f7fffff1600780c */ /* 0x040fe40003f04070 */
[----:B------:R-:W-:Y:S02]  /*8420*/  LOP3.LUT R7, R7, 0xff800000, RZ, 0xc0, !PT ;  /* 0xff80000007077812 */ /* 0x000fe400078ec0ff */
[C---:B------:R-:W-:Y:S02]  /*8430*/  FSETP.NEU.AND P1, PT, R22.reuse, RZ, PT ;  /* 0x000000ff1600720b */ /* 0x040fe40003f2d000 */
[-C--:B------:R-:W-:Y:S02]  /*8440*/  IADD3 R3, PT, PT, R22, -R7.reuse, RZ ;  /* 0x8000000716037210 */ /* 0x080fe40007ffe0ff */
[----:B------:R-:W-:-:S03]  /*8450*/  I2FP.F32.S32 R2, R7 ;  /* 0x0000000700027245 */ /* 0x000fc60000201400 */
[----:B------:R-:W-:Y:S02]  /*8460*/  FADD R3, R3, -1 ;  /* 0xbf80000003037421 */ /* 0x000fe40000000000 */
[----:B------:R-:W-:Y:S02]  /*8470*/  FFMA R2, R2, 1.1920928955078125e-07, R5 ;  /* 0x3400000002027823 */ /* 0x000fe40000000005 */
[----:B------:R-:W-:-:S04]  /*8480*/  FFMA R0, R3, -R0, 0.14084610342979431152 ;  /* 0x3e1039f603007423 */ /* 0x000fc80000000800 */
[----:B------:R-:W-:-:S04]  /*8490*/  FFMA R0, R3, R0, -0.12148627638816833496 ;  /* 0xbdf8cdcc03007423 */ /* 0x000fc80000000000 */
[----:B------:R-:W-:-:S04]  /*84a0*/  FFMA R0, R3, R0, 0.13980610668659210205 ;  /* 0x3e0f295503007423 */ /* 0x000fc80000000000 */
[----:B------:R-:W-:-:S04]  /*84b0*/  FFMA R0, R3, R0, -0.16684235632419586182 ;  /* 0xbe2ad8b903007423 */ /* 0x000fc80000000000 */
[----:B------:R-:W-:-:S04]  /*84c0*/  FFMA R0, R3, R0, 0.20012299716472625732 ;  /* 0x3e4ced0b03007423 */ /* 0x000fc80000000000 */
[----:B------:R-:W-:-:S04]  /*84d0*/  FFMA R0, R3, R0, -0.24999669194221496582 ;  /* 0xbe7fff2203007423 */ /* 0x000fc80000000000 */
[----:B------:R-:W-:-:S04]  /*84e0*/  FFMA R0, R3, R0, 0.33333182334899902344 ;  /* 0x3eaaaa7803007423 */ /* 0x000fc80000000000 */
[----:B------:R-:W-:-:S04]  /*84f0*/  FFMA R0, R3, R0, -0.5 ;  /* 0xbf00000003007423 */ /* 0x000fc80000000000 */
[----:B------:R-:W-:-:S04]  /*8500*/  FMUL R0, R3, R0 ;  /* 0x0000000003007220 */ /* 0x000fc80000400000 */
[----:B------:R-:W-:Y:S01]  /*8510*/  FFMA R5, R3, R0, R3 ;  /* 0x0000000003057223 */ /* 0x000fe20000000003 */
[----:B------:R-:W-:Y:S02]  /*8520*/  MOV R3, 0x7f800000 ;  /* 0x7f80000000037802 */ /* 0x000fe40000000f00 */
[----:B------:R-:W-:Y:S01]  /*8530*/  LEA R0, R27, R40, 0x8 ;  /* 0x000000281b007211 */ /* 0x000fe200078e40ff */
[----:B------:R-:W-:Y:S02]  /*8540*/  FFMA R2, R2, 0.69314718246459960938, R5 ;  /* 0x3f31721802027823 */ /* 0x000fe40000000005 */
[----:B------:R-:W-:Y:S01]  /*8550*/  @P0 FFMA R2, R22, R3, +INF ;  /* 0x7f80000016020423 */ /* 0x000fe20000000003 */
[----:B---3--:R-:W-:-:S04]  /*8560*/  ISETP.GE.AND P0, PT, R0, UR4, PT ;  /* 0x0000000400007c0c */ /* 0x008fc8000bf06270 */
[----:B------:R-:W-:-:S05]  /*8570*/  FSEL R2, R2, -INF , P1 ;  /* 0xff80000002027808 */ /* 0x000fca0000800000 */
[----:B--2---:R-:W-:-:S04]  /*8580*/  FFMA R23, R23, UR5, R2 ;  /* 0x0000000517177c23 */ /* 0x004fc80008000002 */
[----:B------:R-:W-:Y:S05]  /*8590*/  @P0 BRA `(.L_x_197) ;  /* 0x0000000000740947 */ /* 0x000fea0003800000 */
[----:B------:R-:W2:Y:S01]  /*85a0*/  LDCU UR7, c[0x0][0x38c] ;  /* 0x00007180ff0777ac */ /* 0x000ea20008000800 */
[----:B------:R-:W3:Y:S01]  /*85b0*/  LDCU UR6, c[0x0][0x890] ;  /* 0x00011200ff0677ac */ /* 0x000ee20008000800 */
[----:B------:R-:W4:Y:S01]  /*85c0*/  LDCU.64 UR4, c[0x0][0x888] ;  /* 0x00011100ff0477ac */ /* 0x000f220008000a00 */
[----:B--2---:R-:W2:Y:S01]  /*85d0*/  I2F.U32.RP R6, UR7 ;  /* 0x0000000700067d06 */ /* 0x004ea20008209000 */
[----:B------:R-:W-:-:S07]  /*85e0*/  ISETP.NE.U32.AND P0, PT, RZ, UR7, PT ;  /* 0x00000007ff007c0c */ /* 0x000fce000bf05070 */
[----:B--2---:R-:W2:Y:S02]  /*85f0*/  MUFU.RCP R4, R6 ;  /* 0x0000000600047308 */ /* 0x004ea40000001000 */
[----:B--2---:R-:W-:Y:S01]  /*8600*/  IADD3 R4, PT, PT, R4, 0xffffffe, RZ ;  /* 0x0ffffffe04047810 */ /* 0x004fe20007ffe0ff */
[----:B------:R-:W2:Y:S05]  /*8610*/  LDC.64 R6, c[0x0][0x880] ;  /* 0x00022000ff067b82 */ /* 0x000eaa0000000a00 */
[----:B------:R-:W5:Y:S02]  /*8620*/  F2I.FTZ.U32.TRUNC.NTZ R3, R4 ;  /* 0x0000000400037305 */ /* 0x000f64000021f000 */
[----:B-----5:R-:W-:-:S05]  /*8630*/  IADD3 R2, PT, PT, RZ, -R3, RZ ;  /* 0x80000003ff027210 */ /* 0x020fca0007ffe0ff */
[----:B------:R-:W-:Y:S01]  /*8640*/  IMAD R5, R2, UR7, RZ ;  /* 0x0000000702057c24 */ /* 0x000fe2000f8e02ff */
[----:B------:R-:W-:-:S05]  /*8650*/  MOV R2, RZ ;  /* 0x000000ff00027202 */ /* 0x000fca0000000f00 */
[----:B------:R-:W-:-:S06]  /*8660*/  IMAD.HI.U32 R5, R3, R5, R2 ;  /* 0x0000000503057227 */ /* 0x000fcc00078e0002 */
[----:B------:R-:W-:-:S04]  /*8670*/  IMAD.HI.U32 R2, R5, R24, RZ ;  /* 0x0000001805027227 */ /* 0x000fc800078e00ff */
[----:B---3--:R-:W-:Y:S01]  /*8680*/  IMAD R5, R25, UR6, R0 ;  /* 0x0000000619057c24 */ /* 0x008fe2000f8e0200 */
[----:B------:R-:W-:-:S05]  /*8690*/  IADD3 R3, PT, PT, -R2, RZ, RZ ;  /* 0x000000ff02037210 */ /* 0x000fca0007ffe1ff */
[----:B------:R-:W-:-:S05]  /*86a0*/  IMAD R3, R3, UR7, R24 ;  /* 0x0000000703037c24 */ /* 0x000fca000f8e0218 */
[----:B------:R-:W-:-:S13]  /*86b0*/  ISETP.GE.U32.AND P2, PT, R3, UR7, PT ;  /* 0x0000000703007c0c */ /* 0x000fda000bf46070 */
[----:B------:R-:W-:Y:S02]  /*86c0*/  @P2 IADD3 R3, PT, PT, R3, -UR7, RZ ;  /* 0x8000000703032c10 */ /* 0x000fe4000fffe0ff */
[----:B------:R-:W-:Y:S02]  /*86d0*/  @P2 IADD3 R2, PT, PT, R2, 0x1, RZ ;  /* 0x0000000102022810 */ /* 0x000fe40007ffe0ff */
[----:B------:R-:W-:-:S13]  /*86e0*/  ISETP.GE.U32.AND P1, PT, R3, UR7, PT ;  /* 0x0000000703007c0c */ /* 0x000fda000bf26070 */
[----:B------:R-:W-:Y:S02]  /*86f0*/  @P1 IADD3 R2, PT, PT, R2, 0x1, RZ ;  /* 0x0000000102021810 */ /* 0x000fe40007ffe0ff */
[----:B------:R-:W-:-:S04]  /*8700*/  @!P0 LOP3.LUT R2, RZ, UR7, RZ, 0x33, !PT ;  /* 0x00000007ff028c12 */ /* 0x000fc8000f8e33ff */
[C---:B------:R-:W-:Y:S01]  /*8710*/  IADD3 R3, PT, PT, -R2.reuse, RZ, RZ ;  /* 0x000000ff02037210 */ /* 0x040fe20007ffe1ff */
[----:B----4-:R-:W-:-:S04]  /*8720*/  IMAD R5, R2, UR5, R5 ;  /* 0x0000000502057c24 */ /* 0x010fc8000f8e0205 */
[----:B------:R-:W-:-:S04]  /*8730*/  IMAD R0, R3, UR7, R24 ;  /* 0x0000000703007c24 */ /* 0x000fc8000f8e0218 */
[----:B------:R-:W-:-:S04]  /*8740*/  IMAD R5, R0, UR4, R5 ;  /* 0x0000000400057c24 */ /* 0x000fc8000f8e0205 */
[----:B--2---:R-:W-:-:S05]  /*8750*/  IMAD.WIDE.U32 R6, R5, 0x4, R6 ;  /* 0x0000000405067825 */ /* 0x004fca00078e0006 */
[----:B------:R2:W-:Y:S02]  /*8760*/  STG.E desc[UR40][R6.64], R23 ;  /* 0x0000001706007986 */ /* 0x0005e4000c101928 */
.L_x_197:
[----:B------:R-:W-:Y:S05]  /*8770*/  BSYNC.RECONVERGENT B0 ;  /* 0x0000000000007941 */ /* 0x000fea0003800200 */
.L_x_196:
[----:B------:R-:W-:Y:S01]  /*8780*/  UISETP.NE.AND UP0, UPT, UR38, URZ, UPT ;  /* 0x000000ff2600728c */ /* 0x000fe2000bf05270 */
[----:B------:R-:W-:-:S08]  /*8790*/  NOP ;  /* 0x0000000000007918 */ /* 0x000fd00000000000 */
[----:B------:R-:W-:Y:S05]  /*87a0*/  BRA.U UP0, `(.L_x_198) ;  /* 0x0000000100087547 */ /* 0x000fea000b800000 */
[----:B------:R-:W-:Y:S05]  /*87b0*/  BPT.TRAP 0x1 ;  /* 0x000000040000795c */ /* 0x000fea0000300000 */
[----:B------:R-:W-:Y:S05]  /*87c0*/  BPT.TRAP 0x1 ;  /* 0x000000040000795c */ /* 0x000fea0000300000 */
.L_x_198:
[----:B--2---:R-:W-:Y:S01]  /*87d0*/  IADD3 R3, PT, PT, R26, 0x50a0, RZ ;  /* 0x000050a01a037810 */ /* 0x004fe20007ffe0ff */
[----:B------:R-:W-:-:S03]  /*87e0*/  UISETP.NE.AND UP0, UPT, UR38, URZ, UPT ;  /* 0x000000ff2600728c */ /* 0x000fc6000bf05270 */
[----:B------:R-:W-:-:S04]  /*87f0*/  PRMT R0, R28, 0x654, R3 ;  /* 0x000006541c007816 */ /* 0x000fc80000000003 */
[----:B-1----:R1:W-:Y:S02]  /*8800*/  SYNCS.ARRIVE.TRANS64.RED.A1T0 RZ, [R0+URZ], RZ ;  /* 0x000000ff00ff79a7 */ /* 0x0023e400081004ff */
[----:B------:R-:W-:Y:S05]  /*8810*/  BRA.U UP0, `(.L_x_199) ;  /* 0x0000000100047547 */ /* 0x000fea000b800000 */
[----:B------:R-:W-:Y:S05]  /*8820*/  BPT.TRAP 0x1 ;  /* 0x000000040000795c */ /* 0x000fea0000300000 */
.L_x_199:
[----:B------:R2:W-:Y:S01]  /*8830*/  SYNCS.ARRIVE.TRANS64.A1T0 RZ, [R26+URZ+0x50b0], RZ ;  /* 0x0050b0ff1aff79a7 */ /* 0x0005e200081000ff */
[----:B------:R-:W-:-:S09]  /*8840*/  UISETP.NE.AND UP0, UPT, UR36, URZ, UPT ;  /* 0x000000ff2400728c */ /* 0x000fd2000bf05270 */
[----:B------:R-:W-:Y:S05]  /*8850*/  BRA.U !UP0, `(.L_x_200) ;  /* 0x0000000108047547 */ /* 0x000fea000b800000 */
[----:B------:R-:W-:Y:S05]  /*8860*/  BPT.TRAP 0x1 ;  /* 0x000000040000795c */ /* 0x000fea0000300000 */
.L_x_200:
[----:B------:R-:W-:Y:S02]  /*8870*/  SHF.L.U32 R43, R43, 0x1f, RZ ;  /* 0x0000001f2b2b7819 */ /* 0x000fe400000006ff */
[----:B-1----:R-:W-:Y:S02]  /*8880*/  SHF.R.U32.HI R0, RZ, 0x15, R44 ;  /* 0x00000015ff007819 */ /* 0x002fe4000001162c */
[----:B------:R-:W1:Y:S02]  /*8890*/  SYNCS.PHASECHK.TRANS64.TRYWAIT P1, [R26+URZ+0x5080], R43 ;  /* 0x0050802b1a0075a7 */ /* 0x000e6400080211ff */
[----:B------:R-:W-:Y:S01]  /*88a0*/  ISETP.NE.AND P0, PT, R33, R0, PT ;  /* 0x000000002100720c */ /* 0x000fe20003f05270 */
[----:B-1----:R-:W-:-:S12]  /*88b0*/  @!P1 BRA `(.L_x_201) ;  /* 0x000000f400949947 */ /* 0x002fd80003800000 */
.L_x_394:
        /* <DEDUP_REMOVED lines=17> */
.L_x_202:
[----:B------:R-:W-:Y:S05]  /*89d0*/  WARPSYNC.ALL ;  /* 0x0000000000007948 */ /* 0x000fea0003800000 */
[----:B------:R-:W-:Y:S01]  /*89e0*/  R2UR UR4, R44 ;  /* 0x000000002c0472ca */ /* 0x000fe200000e0000 */
[----:B------:R-:W-:-:S12]  /*89f0*/  UISETP.NE.AND UP0, UPT, UR36, URZ, UPT ;  /* 0x000000ff2400728c */ /* 0x000fd8000bf05270 */
[----:B------:R-:W3:Y:S02]  /*8a00*/  LDTM.x2 R22, tmem[UR4] ;  /* 0x00000004001679ee */ /* 0x000ee400080c0000 */
[----:B---3--:R-:W-:Y:S05]  /*8a10*/  BRA.U !UP0, `(.L_x_203) ;  /* 0x0000000108047547 */ /* 0x008fea000b800000 */
[----:B------:R-:W-:Y:S05]  /*8a20*/  BPT.TRAP 0x1 ;  /* 0x000000040000795c */ /* 0x000fea0000300000 */
.L_x_203:
[----:B------:R-:W-:Y:S01]  /*8a30*/  PRMT R35, R28, 0x654, R35 ;  /* 0x000006541c237816 */ /* 0x000fe20000000023 */
[----:B------:R-:W-:-:S03]  /*8a40*/  UISETP.NE.AND UP0, UPT, UR38, URZ, UPT ;  /* 0x000000ff2600728c */ /* 0x000fc6000bf05270 */
[----:B------:R3:W-:Y:S06]  /*8a50*/  SYNCS.ARRIVE.TRANS64.RED.A1T0 RZ, [R35+URZ], RZ ;  /* 0x000000ff23ff79a7 */ /* 0x0007ec00081004ff */
[----:B------:R-:W-:Y:S05]  /*8a60*/  BRA.U UP0, `(.L_x_204) ;  /* 0x0000000100047547 */ /* 0x000fea000b800000 */
[----:B------:R-:W-:Y:S05]  /*8a70*/  BPT.TRAP 0x1 ;  /* 0x000000040000795c */ /* 0x000fea0000300000 */
.L_x_204:
[----:B------:R-:W-:-:S04]  /*8a80*/  SHF.L.U32 R41, R41, 0x1f, RZ ;  /* 0x0000001f29297819 */ /* 0x000fc800000006ff */
[----:B------:R-:W4:Y:S02]  /*8a90*/  SYNCS.PHASECHK.TRANS64.TRYWAIT P0, [R26+URZ+0x5098], R41 ;  /* 0x005098291a0075a7 */ /* 0x000f2400080011ff */
[----:B----4-:R-:W-:Y:S05]  /*8aa0*/  @!P0 BRA `(.L_x_205) ;  /* 0x000000f4002c8947 */ /* 0x010fea0003800000 */
.L_x_395:
[----:B------:R-:W-:-:S09]  /*8ab0*/  UISETP.NE.AND UP0, UPT, UR38, URZ, UPT ;  /* 0x000000ff2600728c */ /* 0x000fd2000bf05270 */
[----:B------:R-:W-:Y:S05]  /*8ac0*/  BRA.U UP0, `(.L_x_206) ;  /* 0x0000000100047547 */ /* 0x000fea000b800000 */
[----:B------:R-:W-:Y:S05]  /*8ad0*/  BPT.TRAP 0x1 ;  /* 0x000000040000795c */ /* 0x000fea0000300000 */
.L_x_206:
[----:B------:R-:W-:Y:S02]  /*8ae0*/  IMAD.MOV.U32 R3, RZ, RZ, 0x1 ;  /* 0x00000001ff037424 */ /* 0x000fe400078e00ff */
[----:B------:R-:W-:-:S03]  /*8af0*/  VIADD R0, R42, 0x180 ;  /* 0x000001802a007836 */ /* 0x000fc60000000000 */
[----:B------:R-:W-:Y:S02]  /*8b00*/  SHF.L.U32 R3, R3, 0x1f, RZ ;  /* 0x0000001f03037819 */ /* 0x000fe400000006ff */
[----:B------:R-:W-:Y:S02]  /*8b10*/  SHF.R.U32.HI R0, RZ, 0x15, R0 ;  /* 0x00000015ff007819 */ /* 0x000fe40000011600 */
[----:B------:R-:W5:Y:S02]  /*8b20*/  SYNCS.PHASECHK.TRANS64.TRYWAIT P1, [R26+URZ+0x50c8], R3 ;  /* 0x0050c8031a0075a7 */ /* 0x000f6400080211ff */
[----:B------:R-:W-:Y:S01]  /*8b30*/  ISETP.NE.AND P0, PT, R33, R0, PT ;  /* 0x000000002100720c */ /* 0x000fe20003f05270 */
[----:B-----5:R-:W-:-:S12]  /*8b40*/  @!P1 BRA `(.L_x_207) ;  /* 0x000000f400189947 */ /* 0x020fd80003800000 */
.L_x_396:
[----:B------:R-:W-:Y:S05]  /*8b50*/  @!P0 BRA `(.L_x_208) ;  /* 0x0000000000408947 */ /* 0x000fea0003800000 */
[----:B------:R-:W-:Y:S01]  /*8b60*/  MOV R2, 0x8 ;  /* 0x0000000800027802 */ /* 0x000fe20000000f00 */
[----:B------:R-:W5:Y:S01]  /*8b70*/  LDCU.64 UR8, c[0x4][0xb0] ;  /* 0x01001600ff0877ac */ /* 0x000f620008000a00 */
[----:B------:R-:W-:Y:S02]  /*8b80*/  HFMA2 R12, -RZ, RZ, 0, 5.9604644775390625e-08 ;  /* 0x00000001ff0c7431 */ /* 0x000fe400000001ff */
[----:B------:R-:W-:Y:S01]  /*8b90*/  IMAD.MOV.U32 R8, RZ, RZ, 0x192 ;  /* 0x00000192ff087424 */ /* 0x000fe200078e00ff */
[----:B------:R-:W1:Y:S01]  /*8ba0*/  LDCU.64 UR6, c[0x4][0xb8] ;  /* 0x01001700ff0677ac */ /* 0x000e620008000a00 */
[----:B------:R-:W2:Y:S01]  /*8bb0*/  LDC.64 R2, c[0x4][R2] ;  /* 0x0100000002027b82 */ /* 0x000ea20000000a00 */
[----:B------:R-:W-:Y:S01]  /*8bc0*/  IMAD.MOV.U32 R13, RZ, RZ, RZ ;  /* 0x000000ffff0d7224 */ /* 0x000fe200078e00ff */
[----:B------:R-:W3:Y:S01]  /*8bd0*/  LDCU.64 UR4, c[0x4][0x40] ;  /* 0x01000800ff0477ac */ /* 0x000ee20008000a00 */
[----:B-----5:R-:W-:Y:S01]  /*8be0*/  IMAD.U32 R4, RZ, RZ, UR8 ;  /* 0x00000008ff047e24 */ /* 0x020fe2000f8e00ff */
[----:B------:R-:W-:Y:S01]  /*8bf0*/  MOV R5, UR9 ;  /* 0x0000000900057c02 */ /* 0x000fe20008000f00 */
[----:B-1----:R-:W-:Y:S01]  /*8c00*/  IMAD.U32 R6, RZ, RZ, UR6 ;  /* 0x00000006ff067e24 */ /* 0x002fe2000f8e00ff */
[----:B------:R-:W-:Y:S01]  /*8c10*/  MOV R7, UR7 ;  /* 0x0000000700077c02 */ /* 0x000fe20008000f00 */
[----:B---3--:R-:W-:Y:S01]  /*8c20*/  IMAD.U32 R10, RZ, RZ, UR4 ;  /* 0x00000004ff0a7e24 */ /* 0x008fe2000f8e00ff */
[----:B------:R-:W-:-:S02]  /*8c30*/  MOV R11, UR5 ;  /* 0x00000005000b7c02 */ /* 0x000fc40008000f00 */
[----:B------:R-:W-:-:S07]  /*8c40*/  LEPC R20, `(.L_x_208) ;  /* 0x000000001014794e */ /* 0x000fce0000000000 */
[----:B--2-4-:R-:W-:Y:S05]  /*8c50*/  CALL.ABS.NOINC R2 ;  /* 0x0000000002007343 */ /* 0x014fea0003c00000 */
.L_x_208:
[----:B------:R-:W5:Y:S01]  /*8c60*/  LDCU.64 UR4, c[0x0][0x880] ;  /* 0x00011000ff0477ac */ /* 0x000f620008000a00 */
[----:B------:R-:W1:Y:S01]  /*8c70*/  MUFU.RCP R3, R22 ;  /* 0x0000001600037308 */ /* 0x000e620000001000 */
[----:B-----5:R-:W-:Y:S01]  /*8c80*/  ISETP.NE.U32.AND P1, PT, RZ, UR4, PT ;  /* 0x00000004ff007c0c */ /* 0x020fe2000bf25070 */
[----:B-1----:R-:W-:-:S03]  /*8c90*/  FFMA R0, -R22, R3, 1 ;  /* 0x3f80000016007423 */ /* 0x002fc60000000103 */
[----:B------:R-:W-:Y:S01]  /*8ca0*/  ISETP.NE.AND.EX P1, PT, RZ, UR5, PT, P1 ;  /* 0x00000005ff007c0c */ /* 0x000fe2000bf25310 */
[----:B------:R-:W-:Y:S05]  /*8cb0*/  WARPSYNC.ALL ;  /* 0x0000000000007948 */ /* 0x000fea0003800000 */
[----:B------:R-:W1:Y:S01]  /*8cc0*/  LDCU UR5, c[0x0][0x708] ;  /* 0x0000e100ff0577ac */ /* 0x000e620008000800 */
[----:B------:R-:W-:Y:S01]  /*8cd0*/  FFMA R0, R3, R0, R3 ;  /* 0x0000000003007223 */ /* 0x000fe20000000003 */
[----:B------:R-:W-:Y:S01]  /*8ce0*/  R2UR UR4, R42 ;  /* 0x000000002a0472ca */ /* 0x000fe200000e0000 */
[----:B------:R-:W-:-:S12]  /*8cf0*/  BSSY.RECONVERGENT B2, `(.L_x_209) ;  /* 0x000000a000027945 */ /* 0x000fd80003800200 */
[----:B------:R-:W2:Y:S01]  /*8d00*/  LDTM.x16 R4, tmem[UR4+0x180] ;  /* 0x00018004000479ee */ /* 0x000ea20008240000 */
[----:B-1----:R-:W-:Y:S01]  /*8d10*/  MOV R3, UR5 ;  /* 0x0000000500037c02 */ /* 0x002fe20008000f00 */
[----:B------:R-:W-:-:S03]  /*8d20*/  FFMA R21, R0, UR5, RZ ;  /* 0x0000000500157c23 */ /* 0x000fc600080000ff */
[----:B------:R-:W1:Y:S01]  /*8d30*/  FCHK P0, R3, R22 ;  /* 0x0000001603007302 */ /* 0x000e620000000000 */
[----:B------:R-:W-:-:S04]  /*8d40*/  FFMA R2, -R22, R21, UR5 ;  /* 0x0000000516027e23 */ /* 0x000fc80008000115 */
[----:B------:R-:W-:Y:S01]  /*8d50*/  FFMA R0, R0, R2, R21 ;  /* 0x0000000200007223 */ /* 0x000fe20000000015 */
[----:B-12---:R-:W-:Y:S05]  /*8d60*/  @!P0 BRA `(.L_x_210) ;  /* 0x0000000000088947 */ /* 0x006fea0003800000 */
[----:B------:R-:W-:Y:S02]  /*8d70*/  MOV R20, 0x8d90 ;  /* 0x00008d9000147802 */ /* 0x000fe40000000f00 */
[----:B---34-:R-:W-:Y:S05]  /*8d80*/  CALL.REL.NOINC `($__internal_3_$__cuda_sm3x_div_rn_noftz_f32_slowpath) ;  /* 0x000000fc00307944 */ /* 0x018fea0003c00000 */
.L_x_210:
[----:B------:R-:W-:Y:S05]  /*8d90*/  BSYNC.RECONVERGENT B2 ;  /* 0x0000000000027941 */ /* 0x000fea0003800200 */
.L_x_209:
[C---:B------:R-:W-:Y:S02]  /*8da0*/  FMUL2 R4, R0.reuse.F32, R4.F32x2.HI_LO ;  /* 0x000000040004724a */ /* 0x040fe40000040000 */
        /* <DEDUP_REMOVED lines=11> */
[----:B------:R-:W-:Y:S01]  /*8e60*/  FMUL2 R18, R0.F32, R18.F32x2.HI_LO ;  /* 0x000000120012724a */ /* 0x000fe20000040000 */
[----:B------:R-:W-:-:S02]  /*8e70*/  IADD3 R0, P2, PT, R29, 0x1000, RZ ;  /* 0x000010001d007810 */ /* 0x000fc40007f5e0ff */
[----:B------:R-:W-:Y:S02]  /*8e80*/  IADD3 R29, P0, PT, R29, 0x1010, RZ ;  /* 0x000010101d1d7810 */ /* 0x000fe40007f1e0ff */
[----:B------:R-:W-:Y:S01]  /*8e90*/  F2FP.F16.F32.PACK_AB R5, R15, R14 ;  /* 0x0000000e0f05723e */ /* 0x000fe200000000ff */
[--C-:B------:R-:W-:Y:S01]  /*8ea0*/  IMAD.X R33, RZ, RZ, R31.reuse, P2 ;  /* 0x000000ffff217224 */ /* 0x100fe200010e061f */
[----:B------:R-:W-:Y:S01]  /*8eb0*/  F2FP.F16.F32.PACK_AB R6, R17, R16 ;  /* 0x000000101106723e */ /* 0x000fe200000000ff */
[----:B------:R-:W-:Y:S01]  /*8ec0*/  IMAD.X R31, RZ, RZ, R31, P0 ;  /* 0x000000ffff1f7224 */ /* 0x000fe200000e061f */
[----:B------:R-:W-:Y:S02]  /*8ed0*/  F2FP.F16.F32.PACK_AB R7, R19, R18 ;  /* 0x000000121307723e */ /* 0x000fe400000000ff */
[----:B------:R-:W-:Y:S02]  /*8ee0*/  SHF.R.U64 R3, R0, 0x3, R33 ;  /* 0x0000000300037819 */ /* 0x000fe40000001221 */
[----:B------:R-:W-:-:S02]  /*8ef0*/  SHF.R.U64 R2, R29, 0x3, R31 ;  /* 0x000000031d027819 */ /* 0x000fc4000000121f */
[----:B------:R-:W-:Y:S02]  /*8f00*/  LOP3.LUT R32, R0, 0x10, R3, 0x78, !PT ;  /* 0x0000001000207812 */ /* 0x000fe400078e7803 */
[----:B------:R-:W-:-:S03]  /*8f10*/  LOP3.LUT R30, R29, 0x10, R2, 0x78, !PT ;  /* 0x000000101d1e7812 */ /* 0x000fc600078e7802 */
[----:B------:R1:W-:Y:S04]  /*8f20*/  ST.E.128 desc[UR40][R32.64], R8 ;  /* 0x0000000820007985 */ /* 0x0003e8000c101d28 */
[----:B------:R1:W-:Y:S01]  /*8f30*/  ST.E.128 desc[UR40][R30.64], R4 ;  /* 0x000000041e007985 */ /* 0x0003e2000c101d28 */
[----:B------:R-:W-:Y:S01]  /*8f40*/  @!PT LDS RZ, [RZ] ;  /* 0x00000000fffff984 */ /* 0x000fe20000000800 */
[----:B------:R-:W-:Y:S01]  /*8f50*/  @!PT LDS RZ, [RZ] ;  /* 0x00000000fffff984 */ /* 0x000fe20000000800 */
[----:B------:R-:W-:Y:S01]  /*8f60*/  @!PT LDS RZ, [RZ] ;  /* 0x00000000fffff984 */ /* 0x000fe20000000800 */
[----:B------:R-:W-:Y:S01]  /*8f70*/  @!PT LDS RZ, [RZ] ;  /* 0x00000000fffff984 */ /* 0x000fe20000000800 */
[----:B------:R2:W-:Y:S06]  /*8f80*/  MEMBAR.ALL.CTA ;  /* 0x0000000000007992 */ /* 0x0005ec0000008000 */
[----:B--2---:R-:W2:Y:S01]  /*8f90*/  FENCE.VIEW.ASYNC.S ;  /* 0x00000000000073c6 */ /* 0x004ea20000000000 */
[----:B------:R-:W-:Y:S05]  /*8fa0*/  @!P1 BRA `(.L_x_211) ;  /* 0x0000000400009947 */ /* 0x000fea0003800000 */
[C---:B------:R-:W-:Y:S01]  /*8fb0*/  FSETP.GEU.AND P0, PT, R22.reuse, 1.175494350822287508e-38, PT ;  /* 0x008000001600780b */ /* 0x040fe20003f0e000 */
[----:B------:R-:W5:Y:S01]  /*8fc0*/  LDCU UR4, c[0x0][0x380] ;  /* 0x00007000ff0477ac */ /* 0x000f620008000800 */
[----:B------:R-:W-:Y:S01]  /*8fd0*/  MOV R0, 0x3e055027 ;  /* 0x3e05502700007802 */ /* 0x000fe20000000f00 */
[----:B------:R-:W-:Y:S01]  /*8fe0*/  BSSY.RECONVERGENT B0, `(.L_x_211) ;  /* 0x000003c000007945 */ /* 0x000fe20003800200 */
[----:B-1----:R-:W-:Y:S01]  /*8ff0*/  FSEL R5, RZ, -23, P0 ;  /* 0xc1b80000ff057808 */ /* 0x002fe20000000000 */
[----:B------:R-:W1:Y:S08]  /*9000*/  LDCU UR5, c[0x0][0x700] ;  /* 0x0000e000ff0577ac */ /* 0x000e700008000800 */
        /* <DEDUP_REMOVED lines=19> */
[----:B------:R-:W-:Y:S02]  /*9140*/  LEA R0, R27, R40, 0x8 ;  /* 0x000000281b007211 */ /* 0x000fe400078e40ff */
[----:B------:R-:W-:Y:S01]  /*9150*/  MOV R3, 0x7f800000 ;  /* 0x7f80000000037802 */ /* 0x000fe20000000f00 */
[----:B------:R-:W-:Y:S01]  /*9160*/  FFMA R2, R2, 0.69314718246459960938, R5 ;  /* 0x3f31721802027823 */ /* 0x000fe20000000005 */
[----:B------:R-:W-:-:S03]  /*9170*/  IADD3 R0, PT, PT, R0, 0x80, RZ ;  /* 0x0000008000007810 */ /* 0x000fc60007ffe0ff */
[----:B------:R-:W-:Y:S01]  /*9180*/  @P0 FFMA R2, R22, R3, +INF ;  /* 0x7f80000016020423 */ /* 0x000fe20000000003 */
[----:B-----5:R-:W-:-:S04]  /*9190*/  ISETP.GE.AND P0, PT, R0, UR4, PT ;  /* 0x0000000400007c0c */ /* 0x020fc8000bf06270 */
[----:B------:R-:W-:-:S05]  /*91a0*/  FSEL R2, R2, -INF , P1 ;  /* 0xff80000002027808 */ /* 0x000fca0000800000 */
[----:B-1----:R-:W-:-:S04]  /*91b0*/  FFMA R23, R23, UR5, R2 ;  /* 0x0000000517177c23 */ /* 0x002fc80008000002 */
[----:B------:R-:W-:Y:S05]  /*91c0*/  @P0 BRA `(.L_x_212) ;  /* 0x0000000000740947 */ /* 0x000fea0003800000 */
[----:B------:R-:W1:Y:S01]  /*91d0*/  LDCU UR7, c[0x0][0x38c] ;  /* 0x00007180ff0777ac */ /* 0x000e620008000800 */
[----:B------:R-:W5:Y:S01]  /*91e0*/  LDCU UR6, c[0x0][0x890] ;  /* 0x00011200ff0677ac */ /* 0x000f620008000800 */
[----:B------:R-:W2:Y:S01]  /*91f0*/  LDCU.64 UR4, c[0x0][0x888] ;  /* 0x00011100ff0477ac */ /* 0x000ea20008000a00 */
[----:B-1----:R-:W1:Y:S01]  /*9200*/  I2F.U32.RP R6, UR7 ;  /* 0x0000000700067d06 */ /* 0x002e620008209000 */
[----:B------:R-:W-:Y:S01]  /*9210*/  ISETP.NE.U32.AND P0, PT, RZ, UR7, PT ;  /* 0x00000007ff007c0c */ /* 0x000fe2000bf05070 */
[----:B-----5:R-:W-:-:S06]  /*9220*/  IMAD R25, R25, UR6, R0 ;  /* 0x0000000619197c24 */ /* 0x020fcc000f8e0200 */
[----:B-1----:R-:W1:Y:S02]  /*9230*/  MUFU.RCP R4, R6 ;  /* 0x0000000600047308 */ /* 0x002e640000001000 */
[----:B-1----:R-:W-:-:S06]  /*9240*/  IADD3 R4, PT, PT, R4, 0xffffffe, RZ ;  /* 0x0ffffffe04047810 */ /* 0x002fcc0007ffe0ff */
[----:B------:R-:W1:Y:S02]  /*9250*/  F2I.FTZ.U32.TRUNC.NTZ R3, R4 ;  /* 0x0000000400037305 */ /* 0x000e64000021f000 */
[----:B-1----:R-:W-:-:S05]  /*9260*/  IADD3 R2, PT, PT, RZ, -R3, RZ ;  /* 0x80000003ff027210 */ /* 0x002fca0007ffe0ff */
[----:B------:R-:W-:Y:S02]  /*9270*/  IMAD R5, R2, UR7, RZ ;  /* 0x0000000702057c24 */ /* 0x000fe4000f8e02ff */
[----:B------:R-:W-:-:S05]  /*9280*/  HFMA2 R2, -RZ, RZ, 0, 0 ;  /* 0x00000000ff027431 */ /* 0x000fca00000001ff */
[----:B------:R-:W-:-:S06]  /*9290*/  IMAD.HI.U32 R5, R3, R5, R2 ;  /* 0x0000000503057227 */ /* 0x000fcc00078e0002 */
[----:B------:R-:W-:Y:S02]  /*92a0*/  IMAD.HI.U32 R2, R5, R24, RZ ;  /* 0x0000001805027227 */ /* 0x000fe400078e00ff */
[----:B------:R-:W1:Y:S03]  /*92b0*/  LDC.64 R4, c[0x0][0x880] ;  /* 0x00022000ff047b82 */ /* 0x000e660000000a00 */
        /* <DEDUP_REMOVED lines=9> */
[----:B--2---:R-:W-:-:S04]  /*9350*/  IMAD R25, R2, UR5, R25 ;  /* 0x0000000502197c24 */ /* 0x004fc8000f8e0219 */
[----:B------:R-:W-:-:S04]  /*9360*/  IMAD R24, R3, UR7, R24 ;  /* 0x0000000703187c24 */ /* 0x000fc8000f8e0218 */
[----:B------:R-:W-:-:S04]  /*9370*/  IMAD R25, R24, UR4, R25 ;  /* 0x0000000418197c24 */ /* 0x000fc8000f8e0219 */
[----:B-1----:R-:W-:-:S05]  /*9380*/  IMAD.WIDE.U32 R4, R25, 0x4, R4 ;  /* 0x0000000419047825 */ /* 0x002fca00078e0004 */
[----:B------:R1:W-:Y:S02]  /*9390*/  STG.E desc[UR40][R4.64], R23 ;  /* 0x0000001704007986 */ /* 0x0003e4000c101928 */
.L_x_212:
[----:B------:R-:W-:Y:S05]  /*93a0*/  BSYNC.RECONVERGENT B0 ;  /* 0x0000000000007941 */ /* 0x000fea0003800200 */
.L_x_211:
[----:B------:R-:W-:Y:S01]  /*93b0*/  UISETP.NE.AND UP0, UPT, UR38, URZ, UPT ;  /* 0x000000ff2600728c */ /* 0x000fe2000bf05270 */
[----:B------:R-:W-:-:S08]  /*93c0*/  NOP ;  /* 0x0000000000007918 */ /* 0x000fd00000000000 */
[----:B------:R-:W-:Y:S05]  /*93d0*/  BRA.U UP0, `(.L_x_213) ;  /* 0x0000000100087547 */ /* 0x000fea000b800000 */
[----:B------:R-:W-:Y:S05]  /*93e0*/  BPT.TRAP 0x1 ;  /* 0x000000040000795c */ /* 0x000fea0000300000 */
[----:B------:R-:W-:Y:S05]  /*93f0*/  BPT.TRAP 0x1 ;  /* 0x000000040000795c */ /* 0x000fea0000300000 */
.L_x_213:
[----:B------:R-:W-:Y:S01]  /*9400*/  IADD3 R3, PT, PT, R26, 0x50a8, RZ ;  /* 0x000050a81a037810 */ /* 0x000fe20007ffe0ff */
[----:B------:R-:W-:-:S03]  /*9410*/  UISETP.NE.AND UP0, UPT, UR38, URZ, UPT ;  /* 0x000000ff2600728c */ /* 0x000fc6000bf05270 */
[----:B------:R-:W-:-:S04]  /*9420*/  PRMT R3, R28, 0x654, R3 ;  /* 0x000006541c037816 */ /* 0x000fc80000000003 */
[----:B--2---:R2:W-:Y:S02]  /*9430*/  SYNCS.ARRIVE.TRANS64.RED.A1T0 RZ, [R3+URZ], RZ ;  /* 0x000000ff03ff79a7 */ /* 0x0045e400081004ff */
[----:B------:R-:W-:Y:S05]  /*9440*/  BRA.U UP0, `(.L_x_214) ;  /* 0x0000000100047547 */ /* 0x000fea000b800000 */
[----:B------:R-:W-:Y:S05]  /*9450*/  BPT.TRAP 0x1 ;  /* 0x000000040000795c */ /* 0x000fea0000300000 */
.L_x_214:
[----:B------:R-:W-:Y:S01]  /*9460*/  SYNCS.ARRIVE.TRANS64.A1T0 RZ, [R26+URZ+0x50b8], RZ ;  /* 0x0050b8ff1aff79a7 */ /* 0x000fe200081000ff */
[----:B------:R-:W-:Y:S05]  /*9470*/  EXIT ;  /* 0x000000000000794d */ /* 0x000fea0003800000 */
.L_x_27:
[----:B------:R-:W-:-:S08]  /*9480*/  NOP ;  /* 0x0000000000007918 */ /* 0x000fd00000000000 */
[----:B------:R-:W1:Y:S02]  /*9490*/  USETMAXREG.TRY_ALLOC.CTAPOOL UP0, 0xc0 ;  /* 0x000000c0000079c8 */ /* 0x000e640008000600 */
[----:B-1----:R-:W-:Y:S05]  /*94a0*/  BRA.U !UP0, `(.L_x_27) ;  /* 0xfffffffd08f47547 */ /* 0x002fea000b83ffff */
[----:B------:R-:W1:Y:S01]  /*94b0*/  S2UR UR8, SR_CTAID.X ;  /* 0x00000000000879c3 */ /* 0x000e620000002500 */
[----:B------:R-:W2:Y:S02]  /*94c0*/  LDCU.64 UR4, c[0x0][0x380] ;  /* 0x00007000ff0477ac */ /* 0x000ea40008000a00 */
[----:B--2---:R-:W-:Y:S02]  /*94d0*/  UISETP.NE.AND UP0, UPT, UR5, URZ, UPT ;  /* 0x000000ff0500728c */ /* 0x004fe4000bf05270 */
[----:B-1----:R-:W-:-:S04]  /*94e0*/  USHF.L.U32 UR9, UR8, 0x8, URZ ;  /* 0x0000000808097899 */ /* 0x002fc800080006ff */
[----:B------:R-:W-:-:S06]  /*94f0*/  UISETP.GE.U32.OR UP0, UPT, UR9, UR4, !UP0 ;  /* 0x000000040900728c */ /* 0x000fcc000c706470 */
[----:B------:R-:W-:-:S13]  /*9500*/  PLOP3.LUT P0, PT, PT, PT, UP0, 0x80, 0x8 ;  /* 0x000000000008781c */ /* 0x000fda0003f0f008 */
[----:B------:R-:W-:Y:S05]  /*9510*/  @P0 EXIT ;  /* 0x000000000000094d */ /* 0x000fea0003800000 */
[----:B------:R-:W-:Y:S02]  /*9520*/  UIADD3 UR10, UPT, UPT, UR5, 0x7f, URZ ;  /* 0x0000007f050a7890 */ /* 0x000fe4000fffe0ff */
[----:B------:R-:W-:Y:S02]  /*9530*/  ULEA UR4, UR8, 0x2, 0x1 ;  /* 0x0000000208047891 */ /* 0x000fe4000f8e08ff */
[----:B------:R-:W-:Y:S02]  /*9540*/  USHF.R.S32.HI UR9, URZ, 0x1f, UR10 ;  /* 0x0000001fff097899 */ /* 0x000fe4000801140a */
[----:B------:R-:W-:Y:S02]  /*9550*/  ULOP3.LUT UR4, UR4, 0x1fffffe, URZ, 0xc0, !UPT ;  /* 0x01fffffe04047892 */ /* 0x000fe4000f8ec0ff */
[----:B------:R-:W-:Y:S02]  /*9560*/  ULEA.HI UR9, UR9, UR10, URZ, 0x7 ;  /* 0x0000000a09097291 */ /* 0x000fe4000f8f38ff */
[----:B------:R-:W-:-:S02]  /*9570*/  UISETP.NE.AND UP1, UPT, UR55, URZ, UPT ;  /* 0x000000ff3700728c */ /* 0x000fc4000bf25270 */
[----:B------:R-:W-:Y:S02]  /*9580*/  USHF.R.S32.HI UR9, URZ, 0x7, UR9 ;  /* 0x00000007ff097899 */ /* 0x000fe40008011409 */
[----:B------:R-:W-:Y:S02]  /*9590*/  USEL UR46, UR7, UR6, UP1 ;  /* 0x00000006072e7287 */ /* 0x000fe40008800000 */
[----:B------:R-:W-:Y:S02]  /*95a0*/  UISETP.LT.AND UP0, UPT, UR9, UR4, UPT ;  /* 0x000000040900728c */ /* 0x000fe4000bf01270 */
[----:B------:R-:W-:Y:S02]  /*95b0*/  ULOP3.LUT UR46, UR46, 0x1, URZ, 0xc0, !UPT ;  /* 0x000000012e2e7892 */ /* 0x000fe4000f8ec0ff */
[----:B------:R-:W-:-:S04]  /*95c0*/  USEL UR38, UR9, UR4, UP0 ;  /* 0x0000000409267287 */ /* 0x000fc80008000000 */
[----:B------:R-:W-:-:S04]  /*95d0*/  UISETP.LT.AND UP0, UPT, UR38, 0x2, UPT ;  /* 0x000000022600788c */ /* 0x000fc8000bf01270 */
[----:B------:R-:W-:Y:S02]  /*95e0*/  USEL UR53, UR38, 0x2, UP0 ;  /* 0x0000000226357887 */ /* 0x000fe40008000000 */
[----:B------:R-:W-:Y:S02]  /*95f0*/  UISETP.NE.U32.AND UP0, UPT, UR46, 0x1, UPT ;  /* 0x000000012e00788c */ /* 0x000fe4000bf05070 */
[----:B------:R-:W-:-:S07]  /*9600*/  UIADD3 UR4, UPT, UPT, -UR53, UR38, URZ ;  /* 0x0000002635047290 */ /* 0x000fce000fffe1ff */
[----:B------:R-:W-:Y:S05]  /*9610*/  BRA.U !UP0, `(.L_x_215) ;  /* 0x0000000108047547 */ /* 0x000fea000b800000 */
[----:B------:R-:W-:Y:S05]  /*9620*/  BPT.TRAP 0x1 ;  /* 0x000000040000795c */ /* 0x000fea0000300000 */
.L_x_215:
[----:B------:R-:W1:Y:S01]  /*9630*/  S2UR UR42, SR_CgaCtaId ;  /* 0x00000000002a79c3 */ /* 0x000e620000008800 */
[----:B------:R-:W-:Y:S01]  /*9640*/  UISETP.NE.AND UP0, UPT, UR55, URZ, UPT ;  /* 0x000000ff3700728c */ /* 0x000fe2000bf05270 */
[----:B------:R-:W-:Y:S01]  /*9650*/  MOV R3, 0x1 ;  /* 0x0000000100037802 */ /* 0x000fe20000000f00 */
[----:B------:R-:W-:Y:S01]  /*9660*/  UMOV UR5, 0x400 ;  /* 0x0000040000057882 */ /* 0x000fe20000000000 */
[----:B------:R-:W-:Y:S02]  /*9670*/  USHF.L.U32 UR45, UR45, 0x3, URZ ;  /* 0x000000032d2d7899 */ /* 0x000fe400080006ff */
[----:B------:R-:W-:Y:S01]  /*9680*/  SHF.L.U32 R3, R3, 0x1f, RZ ;  /* 0x0000001f03037819 */ /* 0x000fe200000006ff */
[----:B------:R-:W-:Y:S01]  /*9690*/  UMOV UR52, 0x1 ;  /* 0x0000000100347882 */ /* 0x000fe20000000000 */
[----:B-1----:R-:W-:-:S04]  /*96a0*/  ULEA UR42, UR42, UR5, 0x18 ;  /* 0x000000052a2a7291 */ /* 0x002fc8000f8ec0ff */
[----:B------:R-:W-:Y:S02]  /*96b0*/  UIADD3 UR5, UPT, UPT, UR42, 0x5078, URZ ;  /* 0x000050782a057890 */ /* 0x000fe4000fffe0ff */
[----:B------:R-:W-:Y:S02]  /*96c0*/  @!UP0 UIADD3 UR5, UPT, UPT, UR42, 0x5088, URZ ;  /* 0x000050882a058890 */ /* 0x000fe4000fffe0ff */
[----:B------:R-:W-:-:S07]  /*96d0*/  UIADD3 UR44, UPT, UPT, UR42, UR45, URZ ;  /* 0x0000002d2a2c7290 */ /* 0x000fce000fffe0ff */
[----:B------:R-:W1:Y:S02]  /*96e0*/  SYNCS.PHASECHK.TRANS64.TRYWAIT P0, [UR5], R3 ;  /* 0x00000003ff0075a7 */ /* 0x000e640008001105 */
[----:B-1----:R-:W-:Y:S05]  /*96f0*/  @!P0 BRA `(.L_x_216) ;  /* 0x000000e800408947 */ /* 0x002fea0003800000 */
.L_x_398:
[----:B------:R-:W-:Y:S01]  /*9700*/  UISETP.GE.AND UP0, UPT, UR4, 0x1, UPT ;  /* 0x000000010400788c */ /* 0x000fe2000bf06270 */
[----:B------:R-:W-:Y:S01]  /*9710*/  HFMA2 R2, -RZ, RZ, 0, 0 ;  /* 0x00000000ff027431 */ /* 0x000fe200000001ff */
[----:B------:R-:W-:Y:S01]  /*9720*/  MOV R17, 0xff800000 ;  /* 0xff80000000117802 */ /* 0x000fe20000000f00 */
[----:B------:R-:W-:Y:S01]  /*9730*/  HFMA2 R16, -RZ, RZ, 0, 0 ;  /* 0x00000000ff107431 */ /* 0x000fe200000001ff */
[----:B------:R-:W-:Y:S01]  /*9740*/  UMOV UR49, 0x1 ;  /* 0x0000000100317882 */ /* 0x000fe20000000000 */
[----:B------:R-:W-:Y:S01]  /*9750*/  UMOV UR51, URZ ;  /* 0x000000ff00337c82 */ /* 0x000fe20008000000 */
[----:B------:R-:W-:-:S03]  /*9760*/  UMOV UR50, URZ ;  /* 0x000000ff00327c82 */ /* 0x000fc60008000000 */
[----:B------:R-:W-:Y:S05]  /*9770*/  BRA.U !UP0, `(.L_x_217) ;  /* 0x0000004508a07547 */ /* 0x000fea000b800000 */
[----:B------:R-:W-:Y:S01]  /*9780*/  ULOP3.LUT UR41, URZ, UR53, URZ, 0x33, !UPT ;  /* 0x00000035ff297292 */ /* 0x000fe2000f8e33ff */
[----:B------:R-:W-:Y:S01]  /*9790*/  MOV R16, RZ ;  /* 0x000000ff00107202 */ /* 0x000fe20000000f00 */
[----:B------:R-:W2:Y:S01]  /*97a0*/  LDCU UR36, c[0x0][0x704] ;  /* 0x0000e080ff2477ac */ /* 0x000ea20008000800 */
[----:B------:R-:W-:Y:S01]  /*97b0*/  MOV R156, 0xff800000 ;  /* 0xff800000009c7802 */ /* 0x000fe20000000f00 */
[----:B------:R-:W-:Y:S01]  /*97c0*/  UIADD3 UR41, UPT, UPT, UR41, UR38, URZ ;  /* 0x0000002629297290 */ /* 0x000fe2000fffe0ff */
[----:B------:R-:W-:Y:S01]  /*97d0*/  UMOV UR50, URZ ;  /* 0x000000ff00327c82 */ /* 0x000fe20008000000 */
[----:B------:R-:W-:Y:S01]  /*97e0*/  UMOV UR49, 0x1 ;  /* 0x0000000100317882 */ /* 0x000fe20000000000 */
[----:B------:R-:W-:Y:S01]  /*97f0*/  UMOV UR52, 0x1 ;  /* 0x0000000100347882 */ /* 0x000fe20000000000 */
[----:B------:R-:W-:-:S08]  /*9800*/  UMOV UR51, URZ ;  /* 0x000000ff00337c82 */ /* 0x000fd00008000000 */
.L_x_238:
[----:B------:R-:W3:Y:S01]  /*9810*/  S2R R2, SR_TID.X ;  /* 0x0000000000027919 */ /* 0x000ee20000002100 */
[----:B------:R-:W-:Y:S01]  /*9820*/  UISETP.NE.AND UP0, UPT, UR55, URZ, UPT ;  /* 0x000000ff3700728c */ /* 0x000fe2000bf05270 */
[----:B------:R-:W-:-:S03]  /*9830*/  UMOV UR4, 0x20 ;  /* 0x0000002000047882 */ /* 0x000fc60000000000 */
[----:B------:R-:W-:Y:S02]  /*9840*/  USEL UR4, UR4, 0xa0, UP0 ;  /* 0x000000a004047887 */ /* 0x000fe40008000000 */
[----:B------:R-:W-:Y:S01]  /*9850*/  USEL UR5, UR48, UR47, UP0 ;  /* 0x0000002f30057287 */ /* 0x000fe20008000000 */
[----:B---3--:R-:W-:-:S05]  /*9860*/  IMAD.U32 R18, R2, 0x10000, RZ ;  /* 0x0001000002127824 */ /* 0x008fca00078e00ff */
[----:B------:R-:W-:-:S05]  /*9870*/  LOP3.LUT R18, R18, 0x600000, RZ, 0xc0, !PT ;  /* 0x0060000012127812 */ /* 0x000fca00078ec0ff */
[----:B-1----:R-:W-:Y:S01]  /*9880*/  VIADD R0, R18, UR4 ;  /* 0x0000000412007c36 */ /* 0x002fe20008000000 */
[----:B------:R-:W-:Y:S02]  /*9890*/  USEL UR4, UR51, UR50, UP0 ;  /* 0x0000003233047287 */ /* 0x000fe40008000000 */
[----:B------:R-:W-:-:S03]  /*98a0*/  UISETP.GT.U32.AND UP0, UPT, UR5, 0x1, UPT ;  /* 0x000000010500788c */ /* 0x000fc6000bf04070 */
[----:B------:R-:W1:Y:S02]  /*98b0*/  SHFL.IDX PT, R0, R0, RZ, 0x1f ;  /* 0x00001fff00007589 */ /* 0x000e6400000e0000 */
[----:B-1----:R-:W-:-:S04]  /*98c0*/  R2UR UR40, R0 ;  /* 0x00000000002872ca */ /* 0x002fc800000e0000 */
[----:B--2---:R-:W-:Y:S11]  /*98d0*/  BRA.U UP0, `(.L_x_218) ;  /* 0x0000000100047547 */ /* 0x004ff6000b800000 */
[----:B--2---:R-:W-:Y:S05]  /*98e0*/  BPT.TRAP 0x1 ;  /* 0x000000040000795c */ /* 0x004fea0000300000 */
.L_x_218:
[----:B------:R-:W1:Y:S01]  /*98f0*/  S2UR UR37, SR_CgaCtaId ;  /* 0x00000000002579c3 */ /* 0x000e620000008800 */
[----:B------:R-:W-:Y:S01]  /*9900*/  UISETP.NE.AND UP0, UPT, UR55, URZ, UPT ;  /* 0x000000ff3700728c */ /* 0x000fe2000bf05270 */
[----:B------:R-:W-:Y:S01]  /*9910*/  IMAD.U32 R3, RZ, RZ, UR4 ;  /* 0x00000004ff037e24 */ /* 0x000fe2000f8e00ff */
[----:B------:R-:W-:Y:S01]  /*9920*/  UMOV UR5, 0x400 ;  /* 0x0000040000057882 */ /* 0x000fe20000000000 */
[----:B------:R-:W-:Y:S01]  /*9930*/  SHF.R.U32.HI R2, RZ, 0x5, R2 ;  /* 0x00000005ff027819 */ /* 0x000fe20000011602 */
[----:B------:R-:W-:Y:S01]  /*9940*/  USEL UR4, URZ, 0x80, UP0 ;  /* 0x00000080ff047887 */ /* 0x000fe20008000000 */
[----:B------:R-:W-:Y:S02]  /*9950*/  SHF.R.U32.HI R22, RZ, 0x15, R18 ;  /* 0x00000015ff167819 */ /* 0x000fe40000011612 */
[----:B------:R-:W-:Y:S02]  /*9960*/  SHF.L.U32 R3, R3, 0x1f, RZ ;  /* 0x0000001f03037819 */ /* 0x000fe400000006ff */
[----:B------:R-:W-:-:S02]  /*9970*/  LOP3.LUT R19, R2, 0x3, RZ, 0xc0, !PT ;  /* 0x0000000302137812 */ /* 0x000fc400078ec0ff */
[----:B------:R-:W-:Y:S02]  /*9980*/  LOP3.LUT R18, R18, UR4, RZ, 0xfc, !PT ;  /* 0x0000000412127c12 */ /* 0x000fe4000f8efcff */
[----:B------:R-:W-:Y:S01]  /*9990*/  ISETP.NE.AND P0, PT, R19, R22, PT ;  /* 0x000000161300720c */ /* 0x000fe20003f05270 */
[----:B-1----:R-:W-:-:S04]  /*99a0*/  ULEA UR37, UR37, UR5, 0x18 ;  /* 0x0000000525257291 */ /* 0x002fc8000f8ec0ff */
[----:B------:R-:W-:Y:S02]  /*99b0*/  UIADD3 UR5, UPT, UPT, UR37, 0x5060, URZ ;  /* 0x0000506025057890 */ /* 0x000fe4000fffe0ff */
[----:B------:R-:W-:-:S09]  /*99c0*/  @UP0 UIADD3 UR5, UPT, UPT, UR37, 0x5050, URZ ;  /* 0x0000505025050890 */ /* 0x000fd2000fffe0ff */
[----:B------:R-:W1:Y:S02]  /*99d0*/  SYNCS.PHASECHK.TRANS64.TRYWAIT P1, [UR5], R3 ;  /* 0x00000003ff0075a7 */ /* 0x000e640008021105 */
[----:B-1----:R-:W-:Y:S05]  /*99e0*/  @!P1 BRA `(.L_x_219) ;  /* 0x000000e4009c9947 */ /* 0x002fea0003800000 */
.L_x_400:
        /* <DEDUP_REMOVED lines=17> */
.L_x_220:
[C---:B-1----:R-:W-:Y:S01]  /*9b00*/  VIADD R0, R18.reuse, 0x20 ;  /* 0x0000002012007836 */ /* 0x042fe20000000000 */
[----:B------:R-:W-:Y:S05]  /*9b10*/  WARPSYNC.ALL ;  /* 0x0000000000007948 */ /* 0x000fea0003800000 */
[----:B------:R-:W-:Y:S02]  /*9b20*/  SHF.R.U32.HI R0, RZ, 0x15, R0 ;  /* 0x00000015ff007819 */ /* 0x000fe40000011600 */
[----:B------:R-:W-:Y:S02]  /*9b30*/  R2UR UR4, R18 ;  /* 0x00000000120472ca */ /* 0x000fe400000e0000 */
[----:B------:R-:W-:-:S11]  /*9b40*/  ISETP.NE.AND P0, PT, R19, R0, PT ;  /* 0x000000001300720c */ /* 0x000fd60003f05270 */
[----:B------:R-:W1:Y:S02]  /*9b50*/  LDTM.x32 R124, tmem[UR4] ;  /* 0x00000004007c79ee */ /* 0x000e6400082c0000 */
[----:B-1----:R-:W-:Y:S05]  /*9b60*/  @!P0 BRA `(.L_x_221) ;  /* 0x0000000000408947 */ /* 0x002fea0003800000 */
[----:B------:R-:W-:Y:S01]  /*9b70*/  MOV R14, 0x8 ;  /* 0x00000008000e7802 */ /* 0x000fe20000000f00 */
[----:B------:R-:W1:Y:S01]  /*9b80*/  LDCU.64 UR8, c[0x4][0xb0] ;  /* 0x01001600ff0877ac */ /* 0x000e620008000a00 */
[----:B------:R-:W-:Y:S02]  /*9b90*/  HFMA2 R12, -RZ, RZ, 0, 5.9604644775390625e-08 ;  /* 0x00000001ff0c7431 */ /* 0x000fe400000001ff */
[----:B------:R-:W-:Y:S01]  /*9ba0*/  IMAD.MOV.U32 R8, RZ, RZ, 0x192 ;  /* 0x00000192ff087424 */ /* 0x000fe200078e00ff */
[----:B------:R-:W3:Y:S01]  /*9bb0*/  LDCU.64 UR6, c[0x4][0xb8] ;  /* 0x01001700ff0677ac */ /* 0x000ee20008000a00 */
[----:B------:R-:W4:Y:S01]  /*9bc0*/  LDC.64 R14, c[0x4][R14] ;  /* 0x010000000e0e7b82 */ /* 0x000f220000000a00 */
[----:B------:R-:W-:Y:S01]  /*9bd0*/  IMAD.MOV.U32 R13, RZ, RZ, RZ ;  /* 0x000000ffff0d7224 */ /* 0x000fe200078e00ff */
[----:B------:R-:W5:Y:S01]  /*9be0*/  LDCU.64 UR4, c[0x4][0x10] ;  /* 0x01000200ff0477ac */ /* 0x000f620008000a00 */
[----:B-1----:R-:W-:Y:S01]  /*9bf0*/  IMAD.U32 R4, RZ, RZ, UR8 ;  /* 0x00000008ff047e24 */ /* 0x002fe2000f8e00ff */
[----:B------:R-:W-:Y:S01]  /*9c00*/  MOV R5, UR9 ;  /* 0x0000000900057c02 */ /* 0x000fe20008000f00 */
[----:B---3--:R-:W-:Y:S01]  /*9c10*/  IMAD.U32 R6, RZ, RZ, UR6 ;  /* 0x00000006ff067e24 */ /* 0x008fe2000f8e00ff */
[----:B------:R-:W-:Y:S01]  /*9c20*/  MOV R7, UR7 ;  /* 0x0000000700077c02 */ /* 0x000fe20008000f00 */
[----:B-----5:R-:W-:Y:S01]  /*9c30*/  IMAD.U32 R10, RZ, RZ, UR4 ;  /* 0x00000004ff0a7e24 */ /* 0x020fe2000f8e00ff */
[----:B------:R-:W-:-:S02]  /*9c40*/  MOV R11, UR5 ;  /* 0x00000005000b7c02 */ /* 0x000fc40008000f00 */
[----:B------:R-:W-:-:S07]  /*9c50*/  LEPC R20, `(.L_x_221) ;  /* 0x000000001014794e */ /* 0x000fce0000000000 */
[----:B--2-4-:R-:W-:Y:S05]  /*9c60*/  CALL.ABS.NOINC R14 ;  /* 0x000000000e007343 */ /* 0x014fea0003c00000 */
.L_x_221:
[C---:B------:R-:W-:Y:S01]  /*9c70*/  VIADD R0, R18.reuse, 0x40 ;  /* 0x0000004012007836 */ /* 0x040fe20000000000 */
[----:B------:R-:W-:Y:S05]  /*9c80*/  WARPSYNC.ALL ;  /* 0x0000000000007948 */ /* 0x000fea0003800000 */
[----:B------:R-:W-:Y:S02]  /*9c90*/  SHF.R.U32.HI R0, RZ, 0x15, R0 ;  /* 0x00000015ff007819 */ /* 0x000fe40000011600 */
[----:B------:R-:W-:Y:S02]  /*9ca0*/  R2UR UR4, R18 ;  /* 0x00000000120472ca */ /* 0x000fe400000e0000 */
[----:B------:R-:W-:-:S11]  /*9cb0*/  ISETP.NE.AND P0, PT, R19, R0, PT ;  /* 0x000000001300720c */ /* 0x000fd60003f05270 */
[----:B------:R-:W1:Y:S02]  /*9cc0*/  LDTM.x32 R92, tmem[UR4+0x20] ;  /* 0x00002004005c79ee */ /* 0x000e6400082c0000 */
        /* <DEDUP_REMOVED lines=17> */
.L_x_222:
        /* <DEDUP_REMOVED lines=23> */
.L_x_223:
[C---:B------:R-:W-:Y:S01]  /*9f50*/  FMNMX3 R3, R156.reuse, R124, R128, !PT ;  /* 0x0000007c9c037276 */ /* 0x040fe20007800080 */
[----:B------:R-:W-:Y:S05]  /*9f60*/  WARPSYNC.ALL ;  /* 0x0000000000007948 */ /* 0x000fea0003800000 */
[C---:B------:R-:W-:Y:S02]  /*9f70*/  FMNMX3 R0, R156.reuse, R125, R129, !PT ;  /* 0x0000007d9c007276 */ /* 0x040fe40007800081 */
[----:B------:R-:W-:Y:S02]  /*9f80*/  FMNMX3 R5, R156, R126, R130, !PT ;  /* 0x0000007e9c057276 */ /* 0x000fe40007800082 */
[----:B------:R-:W-:-:S02]  /*9f90*/  FMNMX3 R3, R3, R132, R136, !PT ;  /* 0x0000008403037276 */ /* 0x000fc40007800088 */
[----:B------:R-:W-:Y:S02]  /*9fa0*/  FMNMX3 R0, R0, R133, R137, !PT ;  /* 0x0000008500007276 */ /* 0x000fe40007800089 */
[----:B------:R-:W-:Y:S02]  /*9fb0*/  FMNMX3 R6, R156, R127, R131, !PT ;  /* 0x0000007f9c067276 */ /* 0x000fe40007800083 */
[----:B------:R-:W-:Y:S02]  /*9fc0*/  FMNMX3 R5, R5, R134, R138, !PT ;  /* 0x0000008605057276 */ /* 0x000fe4000780008a */
[----:B------:R-:W-:Y:S02]  /*9fd0*/  FMNMX3 R3, R3, R140, R144, !PT ;  /* 0x0000008c03037276 */ /* 0x000fe40007800090 */
[----:B------:R-:W-:Y:S02]  /*9fe0*/  FMNMX3 R0, R0, R141, R145, !PT ;  /* 0x0000008d00007276 */ /* 0x000fe40007800091 */
[----:B------:R-:W-:-:S02]  /*9ff0*/  FMNMX3 R6, R6, R135, R139, !PT ;  /* 0x0000008706067276 */ /* 0x000fc4000780008b */
[----:B------:R-:W-:Y:S02]  /*a000*/  FMNMX3 R5, R5, R142, R146, !PT ;  /* 0x0000008e05057276 */ /* 0x000fe40007800092 */
[----:B------:R-:W-:Y:S02]  /*a010*/  R2UR UR4, R18 ;  /* 0x00000000120472ca */ /* 0x000fe400000e0000 */
[----:B------:R-:W-:Y:S02]  /*a020*/  FMNMX3 R3, R3, R148, R152, !PT ;  /* 0x0000009403037276 */ /* 0x000fe40007800098 */
[----:B------:R-:W-:Y:S02]  /*a030*/  FMNMX3 R0, R0, R149, R153, !PT ;  /* 0x0000009500007276 */ /* 0x000fe40007800099 */
[----:B------:R-:W-:Y:S02]  /*a040*/  FMNMX3 R6, R6, R143, R147, !PT ;  /* 0x0000008f06067276 */ /* 0x000fe40007800093 */
[----:B------:R-:W-:-:S02]  /*a050*/  FMNMX3 R5, R5, R150, R154, !PT ;  /* 0x0000009605057276 */ /* 0x000fc4000780009a */
[----:B------:R-:W-:Y:S02]  /*a060*/  FMNMX3 R3, R3, R92, R96, !PT ;  /* 0x0000005c03037276 */ /* 0x000fe40007800060 */
[----:B------:R-:W-:Y:S01]  /*a070*/  FMNMX3 R0, R0, R93, R97, !PT ;  /* 0x0000005d00007276 */ /* 0x000fe20007800061 */
[----:B------:R-:W1:Y:S01]  /*a080*/  LDTM.x32 R60, tmem[UR4+0x60] ;  /* 0x00006004003c79ee */ /* 0x000e6200082c0000 */
[----:B------:R-:W-:Y:S02]  /*a090*/  FMNMX3 R6, R6, R151, R155, !PT ;  /* 0x0000009706067276 */ /* 0x000fe4000780009b */
[----:B------:R-:W-:Y:S02]  /*a0a0*/  FMNMX3 R5, R5, R94, R98, !PT ;  /* 0x0000005e05057276 */ /* 0x000fe40007800062 */
        /* <DEDUP_REMOVED lines=28> */
[----:B-1----:R-:W-:Y:S02]  /*a270*/  FMNMX3 R3, R3, R60, R64, !PT ;  /* 0x0000003c03037276 */ /* 0x002fe40007800040 */
        /* <DEDUP_REMOVED lines=15> */
[----:B------:R-:W-:Y:S02]  /*a370*/  ISETP.NE.AND P0, PT, R19, R22, PT ;  /* 0x000000161300720c */ /* 0x000fe40003f05270 */
[----:B------:R-:W-:Y:S02]  /*a380*/  FMNMX3 R17, R6, R87, R91, !PT ;  /* 0x0000005706117276 */ /* 0x000fe4000780005b */
[----:B------:R-:W-:-:S04]  /*a390*/  FMNMX3 R0, R4, R3, R0, !PT ;  /* 0x0000000304007276 */ /* 0x000fc80007800000 */
[----:B------:R-:W-:-:S04]  /*a3a0*/  FMNMX R17, R17, R0, !PT ;  /* 0x0000000011117209 */ /* 0x000fc80007800000 */
[----:B------:R-:W-:-:S04]  /*a3b0*/  FSETP.NEU.AND P1, PT, R17, -INF , PT ;  /* 0xff8000001100780b */ /* 0x000fc80003f2d000 */
[----:B------:R-:W-:Y:S01]  /*a3c0*/  FSEL R157, R17, RZ, P1 ;  /* 0x000000ff119d7208 */ /* 0x000fe20000800000 */
[----:B------:R-:W-:Y:S08]  /*a3d0*/  @!P0 BRA `(.L_x_224) ;  /* 0x0000000000408947 */ /* 0x000ff00003800000 */
        /* <DEDUP_REMOVED lines=16> */
.L_x_224:
[----:B------:R-:W-:Y:S05]  /*a4e0*/  WARPSYNC.ALL ;  /* 0x0000000000007948 */ /* 0x000fea0003800000 */
[----:B------:R-:W-:Y:S02]  /*a4f0*/  R2UR UR4, R18 ;  /* 0x00000000120472ca */ /* 0x000fe400000e0000 */
[----:B------:R-:W-:-:S11]  /*a500*/  ISETP.NE.AND P0, PT, RZ, UR46, PT ;  /* 0x0000002eff007c0c */ /* 0x000fd6000bf05270 */
[----:B------:R1:W-:Y:S02]  /*a510*/  STTM.x2 tmem[UR4], R156 ;  /* 0x0000009c000079ed */ /* 0x0003e400080c0004 */
[----:B------:R-:W-:Y:S05]  /*a520*/  @P0 BRA `(.L_x_225) ;  /* 0x0000000000040947 */ /* 0x000fea0003800000 */
[----:B--2---:R-:W-:Y:S05]  /*a530*/  BPT.TRAP 0x1 ;  /* 0x000000040000795c */ /* 0x004fea0000300000 */
.L_x_225:
[----:B------:R-:W-:Y:S01]  /*a540*/  UISETP.NE.AND UP0, UPT, UR55, URZ, UPT ;  /* 0x000000ff3700728c */ /* 0x000fe2000bf05270 */
[----:B------:R-:W-:Y:S01]  /*a550*/  MOV R3, UR54 ;  /* 0x0000003600037c02 */ /* 0x000fe20008000f00 */
[----:B------:R-:W-:Y:S01]  /*a560*/  UIADD3 UR4, UPT, UPT, UR37, 0x5080, URZ ;  /* 0x0000508025047890 */ /* 0x000fe2000fffe0ff */
[----:B------:R-:W-:Y:S01]  /*a570*/  MOV R4, UR45 ;  /* 0x0000002d00047c02 */ /* 0x000fe20008000f00 */
[----:B------:R-:W-:Y:S01]  /*a580*/  USEL UR39, UR52, UR49, UP0 ;  /* 0x0000003134277287 */ /* 0x000fe20008000000 */
[----:B------:R-:W-:Y:S02]  /*a590*/  SHF.L.U32 R3, R3, 0x1f, RZ ;  /* 0x0000001f03037819 */ /* 0x000fe400000006ff */
[----:B------:R-:W-:Y:S01]  /*a5a0*/  FSETP.NEU.AND P0, PT, R17, -INF , PT ;  /* 0xff8000001100780b */ /* 0x000fe20003f0d000 */
[----:B------:R-:W-:-:S03]  /*a5b0*/  ULOP3.LUT UR39, UR39, 0x1, URZ, 0x3c, !UPT ;  /* 0x0000000127277892 */ /* 0x000fc6000f8e3cff */
[----:B------:R-:W-:Y:S01]  /*a5c0*/  @UP0 UIADD3 UR4, UPT, UPT, UR37, 0x5070, URZ ;  /* 0x0000507025040890 */ /* 0x000fe2000fffe0ff */
[----:B------:R-:W-:-:S05]  /*a5d0*/  FSEL R0, R17, RZ, P0 ;  /* 0x000000ff11007208 */ /* 0x000fca0000000000 */
[----:B--2---:R-:W-:-:S03]  /*a5e0*/  FMUL R0, R0, -UR36 ;  /* 0x8000002400007c20 */ /* 0x004fc60008400000 */
[----:B------:R-:W-:Y:S01]  /*a5f0*/  SYNCS.ARRIVE.TRANS64.A1T0 RZ, [UR4], RZ ;  /* 0x000000ffffff79a7 */ /* 0x000fe20008100004 */
[--C-:B------:R-:W-:Y:S02]  /*a600*/  FFMA2 R18, R124.F32x2.HI_LO, UR36.F32, R0.reuse.F32 ;  /* 0x000000247c127c49 */ /* 0x100fe40009200000 */
[--C-:B------:R-:W-:Y:S02]  /*a610*/  FFMA2 R22, R126.F32x2.HI_LO, UR36.F32, R0.reuse.F32 ;  /* 0x000000247e167c49 */ /* 0x100fe40009200000 */
[--C-:B------:R-:W-:Y:S01]  /*a620*/  FFMA2 R124, R128.F32x2.HI_LO, UR36.F32, R0.reuse.F32 ;  /* 0x00000024807c7c49 */ /* 0x100fe20009200000 */
[----:B------:R-:W-:Y:S01]  /*a630*/  FSETP.GEU.AND P4, PT, R18, -126, PT ;  /* 0xc2fc00001200780b */ /* 0x000fe20003f8e000 */
[----:B------:R-:W-:Y:S01]  /*a640*/  FFMA2 R126, R130.F32x2.HI_LO, UR36.F32, R0.F32 ;  /* 0x00000024827e7c49 */ /* 0x000fe20009200000 */
[----:B------:R-:W2:Y:S01]  /*a650*/  SYNCS.PHASECHK.TRANS64.TRYWAIT P5, [R4+UR42+0x50d0], R3 ;  /* 0x0050d003040075a7 */ /* 0x000ea200080a112a */
[----:B------:R-:W-:Y:S02]  /*a660*/  FSETP.GEU.AND P3, PT, R19, -126, PT ;  /* 0xc2fc00001300780b */ /* 0x000fe40003f6e000 */
[----:B------:R-:W-:-:S02]  /*a670*/  FSETP.GEU.AND P2, PT, R22, -126, PT ;  /* 0xc2fc00001600780b */ /* 0x000fc40003f4e000 */
[----:B------:R-:W-:Y:S02]  /*a680*/  FSETP.GEU.AND P1, PT, R23, -126, PT ;  /* 0xc2fc00001700780b */ /* 0x000fe40003f2e000 */
[----:B------:R-:W-:Y:S02]  /*a690*/  FSETP.GEU.AND P0, PT, R124, -126, PT ;  /* 0xc2fc00007c00780b */ /* 0x000fe40003f0e000 */
[----:B------:R-:W-:Y:S02]  /*a6a0*/  FSETP.GEU.AND P6, PT, R125, -126, PT ;  /* 0xc2fc00007d00780b */ /* 0x000fe40003fce000 */
[----:B------:R-:W-:-:S03]  /*a6b0*/  @!P4 FMUL R18, R18, 0.5 ;  /* 0x3f0000001212c820 */ /* 0x000fc60000400000 */
[----:B------:R-:W-:Y:S02]  /*a6c0*/  @!P3 FMUL R19, R19, 0.5 ;  /* 0x3f0000001313b820 */ /* 0x000fe40000400000 */
[----:B------:R-:W-:Y:S01]  /*a6d0*/  @!P2 FMUL R22, R22, 0.5 ;  /* 0x3f0000001616a820 */ /* 0x000fe20000400000 */
[----:B------:R-:W3:Y:S01]  /*a6e0*/  MUFU.EX2 R18, R18 ;  /* 0x0000001200127308 */ /* 0x000ee20000000800 */
[----:B------:R-:W-:-:S07]  /*a6f0*/  @!P1 FMUL R23, R23, 0.5 ;  /* 0x3f00000017179820 */ /* 0x000fce0000400000 */
[----:B------:R-:W4:Y:S08]  /*a700*/  MUFU.EX2 R19, R19 ;  /* 0x0000001300137308 */ /* 0x000f300000000800 */
[----:B------:R-:W1:Y:S08]  /*a710*/  MUFU.EX2 R22, R22 ;  /* 0x0000001600167308 */ /* 0x000e700000000800 */
[----:B------:R-:W1:Y:S02]  /*a720*/  MUFU.EX2 R23, R23 ;  /* 0x0000001700177308 */ /* 0x000e640000000800 */
[----:B-1234-:R-:W-:Y:S05]  /*a730*/  @!P5 BRA `(.L_x_226) ;  /* 0x000000d80060d947 */ /* 0x01efea0003800000 */
.L_x_401:
[----:B------:R-:W-:Y:S01]  /*a740*/  @!P0 FMUL R124, R124, 0.5 ;  /* 0x3f0000007c7c8820 */ /* 0x000fe20000400000 */
[--C-:B------:R-:W-:Y:S01]  /*a750*/  FFMA2 R128, R132.F32x2.HI_LO, UR36.F32, R0.reuse.F32 ;  /* 0x0000002484807c49 */ /* 0x100fe20009200000 */
[----:B------:R-:W-:Y:S01]  /*a760*/  FSETP.GEU.AND P5, PT, R126, -126, PT ;  /* 0xc2fc00007e00780b */ /* 0x000fe20003fae000 */
[----:B------:R-:W-:Y:S01]  /*a770*/  @!P4 FMUL R18, R18, R18 ;  /* 0x000000121212c220 */ /* 0x000fe20000400000 */
[--C-:B------:R-:W-:Y:S01]  /*a780*/  FFMA2 R130, R134.F32x2.HI_LO, UR36.F32, R0.reuse.F32 ;  /* 0x0000002486827c49 */ /* 0x100fe20009200000 */
[----:B------:R-:W-:Y:S01]  /*a790*/  FSETP.GEU.AND P4, PT, R127, -126, PT ;  /* 0xc2fc00007f00780b */ /* 0x000fe20003f8e000 */
[----:B------:R-:W2:Y:S01]  /*a7a0*/  MUFU.EX2 R124, R124 ;  /* 0x0000007c007c7308 */ /* 0x000ea20000000800 */
[----:B------:R-:W-:Y:S01]  /*a7b0*/  @!P3 FMUL R19, R19, R19 ;  /* 0x000000131313b220 */ /* 0x000fe20000400000 */
[----:B------:R-:W-:Y:S01]  /*a7c0*/  FSETP.GEU.AND P3, PT, R128, -126, PT ;  /* 0xc2fc00008000780b */ /* 0x000fe20003f6e000 */
[----:B------:R-:W-:Y:S01]  /*a7d0*/  @!P2 FMUL R22, R22, R22 ;  /* 0x000000161616a220 */ /* 0x000fe20000400000 */
[----:B------:R-:W-:Y:S01]  /*a7e0*/  @!P1 FMUL R23, R23, R23 ;  /* 0x0000001717179220 */ /* 0x000fe20000400000 */
[----:B------:R-:W-:Y:S01]  /*a7f0*/  FSETP.GEU.AND P2, PT, R129, -126, PT ;  /* 0xc2fc00008100780b */ /* 0x000fe20003f4e000 */
[----:B------:R-:W-:Y:S01]  /*a800*/  @!P6 FMUL R125, R125, 0.5 ;  /* 0x3f0000007d7de820 */ /* 0x000fe20000400000 */
[----:B------:R-:W-:Y:S01]  /*a810*/  FSETP.GEU.AND P1, PT, R130, -126, PT ;  /* 0xc2fc00008200780b */ /* 0x000fe20003f2e000 */
[--C-:B------:R-:W-:Y:S01]  /*a820*/  FFMA2 R132, R136.F32x2.HI_LO, UR36.F32, R0.reuse.F32 ;  /* 0x0000002488847c49 */ /* 0x100fe20009200000 */
[----:B------:R-:W-:Y:S01]  /*a830*/  USHF.R.U32.HI UR4, URZ, 0x15, UR40 ;  /* 0x00000015ff047899 */ /* 0x000fe20008011628 */
[----:B------:R-:W-:Y:S01]  /*a840*/  @!P5 FMUL R126, R126, 0.5 ;  /* 0x3f0000007e7ed820 */ /* 0x000fe20000400000 */
[--C-:B------:R-:W-:Y:S01]  /*a850*/  FFMA2 R134, R138.F32x2.HI_LO, UR36.F32, R0.reuse.F32 ;  /* 0x000000248a867c49 */ /* 0x100fe20009200000 */
[----:B------:R-:W3:Y:S01]  /*a860*/  MUFU.EX2 R125, R125 ;  /* 0x0000007d007d7308 */ /* 0x000ee20000000800 */
[----:B------:R-:W-:Y:S01]  /*a870*/  @!P4 FMUL R127, R127, 0.5 ;  /* 0x3f0000007f7fc820 */ /* 0x000fe20000400000 */
[--C-:B------:R-:W-:Y:S01]  /*a880*/  FFMA2 R136, R140.F32x2.HI_LO, UR36.F32, R0.reuse.F32 ;  /* 0x000000248c887c49 */ /* 0x100fe20009200000 */
[----:B-1----:R-:W-:Y:S01]  /*a890*/  MOV R3, UR4 ;  /* 0x0000000400037c02 */ /* 0x002fe20008000f00 */
[----:B------:R-:W-:Y:S01]  /*a8a0*/  @!P3 FMUL R128, R128, 0.5 ;  /* 0x3f0000008080b820 */ /* 0x000fe20000400000 */
[----:B--2---:R-:W-:Y:S01]  /*a8b0*/  @!P0 FMUL R124, R124, R124 ;  /* 0x0000007c7c7c8220 */ /* 0x004fe20000400000 */
[----:B------:R-:W-:Y:S01]  /*a8c0*/  FSETP.GEU.AND P0, PT, R131, -126, PT ;  /* 0xc2fc00008300780b */ /* 0x000fe20003f0e000 */
[----:B------:R-:W-:Y:S01]  /*a8d0*/  @!P2 FMUL R129, R129, 0.5 ;  /* 0x3f0000008181a820 */ /* 0x000fe20000400000 */
[----:B------:R-:W-:Y:S01]  /*a8e0*/  @!P1 FMUL R130, R130, 0.5 ;  /* 0x3f00000082829820 */ /* 0x000fe20000400000 */
[----:B------:R-:W1:Y:S01]  /*a8f0*/  MUFU.EX2 R126, R126 ;  /* 0x0000007e007e7308 */ /* 0x000e620000000800 */
[--C-:B------:R-:W-:Y:S01]  /*a900*/  FFMA2 R138, R142.F32x2.HI_LO, UR36.F32, R0.reuse.F32 ;  /* 0x000000248e8a7c49 */ /* 0x100fe20009200000 */
[----:B------:R-:W-:Y:S01]  /*a910*/  ULOP3.LUT UR5, UR45, 0x8, URZ, 0x3c, !UPT ;  /* 0x000000082d057892 */ /* 0x000fe2000f8e3cff */
[--C-:B------:R-:W-:Y:S01]  /*a920*/  FFMA2 R140, R144.F32x2.HI_LO, UR36.F32, R0.reuse.F32 ;  /* 0x00000024908c7c49 */ /* 0x100fe20009200000 */
[----:B------:R-:W-:Y:S01]  /*a930*/  UISETP.NE.AND UP0, UPT, UR55, URZ, UPT ;  /* 0x000000ff3700728c */ /* 0x000fe2000bf05270 */
[--C-:B------:R-:W-:Y:S01]  /*a940*/  FFMA2 R142, R146.F32x2.HI_LO, UR36.F32, R0.reuse.F32 ;  /* 0x00000024928e7c49 */ /* 0x100fe20009200000 */
[----:B------:R-:W-:Y:S01]  /*a950*/  ULOP3.LUT UR54, UR54, 0x1, URZ, 0x3c, !UPT ;  /* 0x0000000136367892 */ /* 0x000fe2000f8e3cff */
[--C-:B------:R-:W-:Y:S01]  /*a960*/  FFMA2 R144, R148.F32x2.HI_LO, UR36.F32, R0.reuse.F32 ;  /* 0x0000002494907c49 */ /* 0x100fe20009200000 */
[----:B------:R-:W2:Y:S01]  /*a970*/  MUFU.EX2 R127, R127 ;  /* 0x0000007f007f7308 */ /* 0x000ea20000000800 */
[----:B---3--:R-:W-:Y:S01]  /*a980*/  @!P6 FMUL R125, R125, R125 ;  /* 0x0000007d7d7de220 */ /* 0x008fe20000400000 */
[----:B------:R-:W-:Y:S01]  /*a990*/  @!P0 FMUL R131, R131, 0.5 ;  /* 0x3f00000083838820 */ /* 0x000fe20000400000 */
[----:B------:R-:W-:Y:S01]  /*a9a0*/  FSETP.GEU.AND P6, PT, R132, -126, PT ;  /* 0xc2fc00008400780b */ /* 0x000fe20003fce000 */
[--C-:B------:R-:W-:Y:S01]  /*a9b0*/  FFMA2 R146, R150.F32x2.HI_LO, UR36.F32, R0.reuse.F32 ;  /* 0x0000002496927c49 */ /* 0x100fe20009200000 */
[----:B------:R-:W-:Y:S01]  /*a9c0*/  USEL UR52, UR39, UR52, UP0 ;  /* 0x0000003427347287 */ /* 0x000fe20008000000 */
[--C-:B------:R-:W-:Y:S01]  /*a9d0*/  FFMA2 R148, R152.F32x2.HI_LO, UR36.F32, R0.reuse.F32 ;  /* 0x0000002498947c49 */ /* 0x100fe20009200000 */
[----:B------:R-:W-:Y:S01]  /*a9e0*/  USEL UR49, UR49, UR39, UP0 ;  /* 0x0000002731317287 */ /* 0x000fe20008000000 */
[----:B------:R-:W3:Y:S01]  /*a9f0*/  MUFU.EX2 R128, R128 ;  /* 0x0000008000807308 */ /* 0x000ee20000000800 */
[----:B-1----:R-:W-:Y:S01]  /*aa00*/  @!P5 FMUL R126, R126, R126 ;  /* 0x0000007e7e7ed220 */ /* 0x002fe20000400000 */
[----:B------:R-:W-:Y:S01]  /*aa10*/  FSETP.GEU.AND P5, PT, R133, -126, PT ;  /* 0xc2fc00008500780b */ /* 0x000fe20003fae000 */
[--C-:B------:R-:W-:Y:S01]  /*aa20*/  FFMA2 R154, R154.F32x2.HI_LO, UR36.F32, R0.reuse.F32 ;  /* 0x000000249a9a7c49 */ /* 0x100fe20009200000 */
[----:B------:R-:W-:Y:S01]  /*aa30*/  F2FP.F16.F32.PACK_AB R56, R19, R18 ;  /* 0x000000121338723e */ /* 0x000fe200000000ff */
[--C-:B------:R-:W-:Y:S01]  /*aa40*/  FFMA2 R8, R92.F32x2.HI_LO, UR36.F32, R0.reuse.F32 ;  /* 0x000000245c087c49 */ /* 0x100fe20009200000 */
[----:B------:R-:W-:Y:S01]  /*aa50*/  F2FP.F16.F32.PACK_AB R57, R23, R22 ;  /* 0x000000161739723e */ /* 0x000fe200000000ff */
[--C-:B------:R-:W-:Y:S01]  /*aa60*/  FFMA2 R6, R94.F32x2.HI_LO, UR36.F32, R0.reuse.F32 ;  /* 0x000000245e067c49 */ /* 0x100fe20009200000 */
[----:B------:R-:W1:Y:S01]  /*aa70*/  MUFU.EX2 R129, R129 ;  /* 0x0000008100817308 */ /* 0x000e620000000800 */
[----:B--2---:R-:W-:Y:S01]  /*aa80*/  @!P4 FMUL R127, R127, R127 ;  /* 0x0000007f7f7fc220 */ /* 0x004fe20000400000 */
[----:B------:R-:W-:Y:S01]  /*aa90*/  FSETP.GEU.AND P4, PT, R134, -126, PT ;  /* 0xc2fc00008600780b */ /* 0x000fe20003f8e000 */
[----:B------:R-:W-:Y:S01]  /*aaa0*/  @!P6 FMUL R132, R132, 0.5 ;  /* 0x3f0000008484e820 */ /* 0x000fe20000400000 */
[--C-:B------:R-:W-:Y:S01]  /*aab0*/  FFMA2 R4, R96.F32x2.HI_LO, UR36.F32, R0.reuse.F32 ;  /* 0x0000002460047c49 */ /* 0x100fe20009200000 */
[----:B------:R-:W-:Y:S01]  /*aac0*/  F2FP.F16.F32.PACK_AB R58, R125, R124 ;  /* 0x0000007c7d3a723e */ /* 0x000fe200000000ff */
[--C-:B------:R-:W-:Y:S01]  /*aad0*/  FFMA2 R10, R98.F32x2.HI_LO, UR36.F32, R0.reuse.F32 ;  /* 0x00000024620a7c49 */ /* 0x100fe20009200000 */
[----:B------:R-:W-:Y:S01]  /*aae0*/  F2FP.F16.F32.PACK_AB R59, R127, R126 ;  /* 0x0000007e7f3b723e */ /* 0x000fe200000000ff */
[----:B------:R-:W2:Y:S01]  /*aaf0*/  MUFU.EX2 R130, R130 ;  /* 0x0000008200827308 */ /* 0x000ea20000000800 */
[----:B---3--:R-:W-:Y:S01]  /*ab00*/  @!P3 FMUL R128, R128, R128 ;  /* 0x000000808080b220 */ /* 0x008fe20000400000 */
[----:B------:R-:W-:Y:S01]  /*ab10*/  FSETP.GEU.AND P3, PT, R135, -126, PT ;  /* 0xc2fc00008700780b */ /* 0x000fe20003f6e000 */
[----:B------:R-:W-:Y:S01]  /*ab20*/  @!P5 FMUL R133, R133, 0.5 ;  /* 0x3f0000008585d820 */ /* 0x000fe20000400000 */
[----:B------:R-:W-:-:S02]  /*ab30*/  FFMA2 R150, R122.F32x2.HI_LO, UR36.F32, R0.F32 ;  /* 0x000000247a967c49 */ /* 0x000fc40009200000 */
[--C-:B------:R-:W-:Y:S02]  /*ab40*/  FFMA2 R24, R24.F32x2.HI_LO, UR36.F32, R0.reuse.F32 ;  /* 0x0000002418187c49 */ /* 0x100fe40009200000 */
[----:B------:R-:W3:Y:S01]  /*ab50*/  MUFU.EX2 R131, R131 ;  /* 0x0000008300837308 */ /* 0x000ee20000000800 */
[----:B-1----:R-:W-:Y:S01]  /*ab60*/  @!P2 FMUL R129, R129, R129 ;  /* 0x000000818181a220 */ /* 0x002fe20000400000 */
[----:B------:R-:W-:Y:S01]  /*ab70*/  FSETP.GEU.AND P2, PT, R136, -126, PT ;  /* 0xc2fc00008800780b */ /* 0x000fe20003f4e000 */
[----:B------:R-:W-:Y:S01]  /*ab80*/  @!P4 FMUL R134, R134, 0.5 ;  /* 0x3f0000008686c820 */ /* 0x000fe20000400000 */
[--C-:B------:R-:W-:Y:S02]  /*ab90*/  FFMA2 R26, R26.F32x2.HI_LO, UR36.F32, R0.reuse.F32 ;  /* 0x000000241a1a7c49 */ /* 0x100fe40009200000 */
[--C-:B------:R-:W-:Y:S02]  /*aba0*/  FFMA2 R28, R28.F32x2.HI_LO, UR36.F32, R0.reuse.F32 ;  /* 0x000000241c1c7c49 */ /* 0x100fe40009200000 */
[----:B------:R-:W-:Y:S01]  /*abb0*/  @!P3 FMUL R135, R135, 0.5 ;  /* 0x3f0000008787b820 */ /* 0x000fe20000400000 */
[----:B--2---:R-:W-:Y:S01]  /*abc0*/  @!P1 FMUL R130, R130, R130 ;  /* 0x0000008282829220 */ /* 0x004fe20000400000 */
[----:B------:R-:W-:Y:S01]  /*abd0*/  FSETP.GEU.AND P1, PT, R137, -126, PT ;  /* 0xc2fc00008900780b */ /* 0x000fe20003f2e000 */
[----:B------:R-:W1:Y:S01]  /*abe0*/  MUFU.EX2 R132, R132 ;  /* 0x0000008400847308 */ /* 0x000e620000000800 */
[----:B------:R-:W-:-:S02]  /*abf0*/  FFMA2 R30, R30.F32x2.HI_LO, UR36.F32, R0.F32 ;  /* 0x000000241e1e7c49 */ /* 0x000fc40009200000 */
[--C-:B------:R-:W-:Y:S02]  /*ac00*/  FFMA2 R32, R32.F32x2.HI_LO, UR36.F32, R0.reuse.F32 ;  /* 0x0000002420207c49 */ /* 0x100fe40009200000 */
[----:B------:R-:W-:Y:S01]  /*ac10*/  @!P2 FMUL R136, R136, 0.5 ;  /* 0x3f0000008888a820 */ /* 0x000fe20000400000 */
[----:B---3--:R-:W-:Y:S01]  /*ac20*/  @!P0 FMUL R131, R131, R131 ;  /* 0x0000008383838220 */ /* 0x008fe20000400000 */
[----:B------:R-:W-:Y:S01]  /*ac30*/  FSETP.GEU.AND P0, PT, R138, -126, PT ;  /* 0xc2fc00008a00780b */ /* 0x000fe20003f0e000 */
[----:B------:R-:W2:Y:S01]  /*ac40*/  MUFU.EX2 R133, R133 ;  /* 0x0000008500857308 */ /* 0x000ea20000000800 */
[--C-:B------:R-:W-:Y:S02]  /*ac50*/  FFMA2 R34, R34.F32x2.HI_LO, UR36.F32, R0.reuse.F32 ;  /* 0x0000002422227c49 */ /* 0x100fe40009200000 */
[--C-:B------:R-:W-:Y:S02]  /*ac60*/  FFMA2 R36, R36.F32x2.HI_LO, UR36.F32, R0.reuse.F32 ;  /* 0x0000002424247c49 */ /* 0x100fe40009200000 */
[----:B------:R-:W-:Y:S01]  /*ac70*/  @!P1 FMUL R137, R137, 0.5 ;  /* 0x3f00000089899820 */ /* 0x000fe20000400000 */
[----:B------:R-:W-:-:S02]  /*ac80*/  FFMA2 R38, R38.F32x2.HI_LO, UR36.F32, R0.F32 ;  /* 0x0000002426267c49 */ /* 0x000fc40009200000 */
[----:B------:R-:W3:Y:S01]  /*ac90*/  MUFU.EX2 R134, R134 ;  /* 0x0000008600867308 */ /* 0x000ee20000000800 */
[----:B-1----:R-:W-:Y:S01]  /*aca0*/  @!P6 FMUL R132, R132, R132 ;  /* 0x000000848484e220 */ /* 0x002fe20000400000 */
[----:B------:R-:W-:Y:S01]  /*acb0*/  FSETP.GEU.AND P6, PT, R139, -126, PT ;  /* 0xc2fc00008b00780b */ /* 0x000fe20003fce000 */
[--C-:B------:R-:W-:Y:S02]  /*acc0*/  FFMA2 R40, R40.F32x2.HI_LO, UR36.F32, R0.reuse.F32 ;  /* 0x0000002428287c49 */ /* 0x100fe40009200000 */
[----:B------:R-:W-:Y:S01]  /*acd0*/  @!P0 FMUL R138, R138, 0.5 ;  /* 0x3f0000008a8a8820 */ /* 0x000fe20000400000 */
[--C-:B------:R-:W-:Y:S02]  /*ace0*/  FFMA2 R42, R42.F32x2.HI_LO, UR36.F32, R0.reuse.F32 ;  /* 0x000000242a2a7c49 */ /* 0x100fe40009200000 */
[----:B------:R-:W1:Y:S01]  /*acf0*/  MUFU.EX2 R135, R135 ;  /* 0x0000008700877308 */ /* 0x000e620000000800 */
[----:B--2---:R-:W-:Y:S01]  /*ad00*/  @!P5 FMUL R133, R133, R133 ;  /* 0x000000858585d220 */ /* 0x004fe20000400000 */
[----:B------:R-:W-:Y:S01]  /*ad10*/  FSETP.GEU.AND P5, PT, R140, -126, PT ;  /* 0xc2fc00008c00780b */ /* 0x000fe20003fae000 */
[----:B------:R-:W-:-:S02]  /*ad20*/  FFMA2 R44, R44.F32x2.HI_LO, UR36.F32, R0.F32 ;  /* 0x000000242c2c7c49 */ /* 0x000fc40009200000 */
[--C-:B------:R-:W-:Y:S02]  /*ad30*/  FFMA2 R46, R46.F32x2.HI_LO, UR36.F32, R0.reuse.F32 ;  /* 0x000000242e2e7c49 */ /* 0x100fe40009200000 */
[----:B------:R-:W-:Y:S01]  /*ad40*/  @!P6 FMUL R139, R139, 0.5 ;  /* 0x3f0000008b8be820 */ /* 0x000fe20000400000 */
[----:B------:R-:W2:Y:S01]  /*ad50*/  MUFU.EX2 R136, R136 ;  /* 0x0000008800887308 */ /* 0x000ea20000000800 */
[----:B---3--:R-:W-:Y:S01]  /*ad60*/  @!P4 FMUL R134, R134, R134 ;  /* 0x000000868686c220 */ /* 0x008fe20000400000 */
[----:B------:R-:W-:Y:S01]  /*ad70*/  FSETP.GEU.AND P4, PT, R141, -126, PT ;  /* 0xc2fc00008d00780b */ /* 0x000fe20003f8e000 */
[--C-:B------:R-:W-:Y:S02]  /*ad80*/  FFMA2 R48, R48.F32x2.HI_LO, UR36.F32, R0.reuse.F32 ;  /* 0x0000002430307c49 */ /* 0x100fe40009200000 */
[--C-:B------:R-:W-:Y:S02]  /*ad90*/  FFMA2 R50, R50.F32x2.HI_LO, UR36.F32, R0.reuse.F32 ;  /* 0x0000002432327c49 */ /* 0x100fe40009200000 */
[----:B------:R-:W-:Y:S01]  /*ada0*/  @!P5 FMUL R140, R140, 0.5 ;  /* 0x3f0000008c8cd820 */ /* 0x000fe20000400000 */
[----:B------:R-:W3:Y:S01]  /*adb0*/  MUFU.EX2 R137, R137 ;  /* 0x0000008900897308 */ /* 0x000ee20000000800 */
[----:B-1----:R-:W-:Y:S01]  /*adc0*/  @!P3 FMUL R135, R135, R135 ;  /* 0x000000878787b220 */ /* 0x002fe20000400000 */
[----:B------:R-:W-:Y:S01]  /*add0*/  FSETP.GEU.AND P3, PT, R142, -126, PT ;  /* 0xc2fc00008e00780b */ /* 0x000fe20003f6e000 */
[----:B------:R-:W-:-:S02]  /*ade0*/  FFMA2 R52, R52.F32x2.HI_LO, UR36.F32, R0.F32 ;  /* 0x0000002434347c49 */ /* 0x000fc40009200000 */
[--C-:B------:R-:W-:Y:S02]  /*adf0*/  FFMA2 R54, R54.F32x2.HI_LO, UR36.F32, R0.reuse.F32 ;  /* 0x0000002436367c49 */ /* 0x100fe40009200000 */
[----:B------:R-:W-:Y:S01]  /*ae00*/  @!P4 FMUL R141, R141, 0.5 ;  /* 0x3f0000008d8dc820 */ /* 0x000fe20000400000 */
[----:B------:R-:W1:Y:S01]  /*ae10*/  MUFU.EX2 R138, R138 ;  /* 0x0000008a008a7308 */ /* 0x000e620000000800 */
[----:B--2---:R-:W-:Y:S01]  /*ae20*/  @!P2 FMUL R136, R136, R136 ;  /* 0x000000888888a220 */ /* 0x004fe20000400000 */
[----:B------:R-:W-:Y:S01]  /*ae30*/  FSETP.GEU.AND P2, PT, R143, -126, PT ;  /* 0xc2fc00008f00780b */ /* 0x000fe20003f4e000 */
[--C-:B------:R-:W-:Y:S02]  /*ae40*/  FFMA2 R60, R60.F32x2.HI_LO, UR36.F32, R0.reuse.F32 ;  /* 0x000000243c3c7c49 */ /* 0x100fe40009200000 */
[--C-:B------:R-:W-:Y:S02]  /*ae50*/  FFMA2 R62, R62.F32x2.HI_LO, UR36.F32, R0.reuse.F32 ;  /* 0x000000243e3e7c49 */ /* 0x100fe40009200000 */
[----:B------:R-:W-:Y:S01]  /*ae60*/  @!P3 FMUL R142, R142, 0.5 ;  /* 0x3f0000008e8eb820 */ /* 0x000fe20000400000 */
[----:B------:R-:W2:Y:S01]  /*ae70*/  MUFU.EX2 R139, R139 ;  /* 0x0000008b008b7308 */ /* 0x000ea20000000800 */
[----:B---3--:R-:W-:Y:S01]  /*ae80*/  @!P1 FMUL R137, R137, R137 ;  /* 0x0000008989899220 */ /* 0x008fe20000400000 */
[----:B------:R-:W-:Y:S01]  /*ae90*/  FSETP.GEU.AND P1, PT, R144, -126, PT ;  /* 0xc2fc00009000780b */ /* 0x000fe20003f2e000 */
[----:B------:R-:W-:-:S02]  /*aea0*/  FFMA2 R64, R64.F32x2.HI_LO, UR36.F32, R0.F32 ;  /* 0x0000002440407c49 */ /* 0x000fc40009200000 */
[--C-:B------:R-:W-:Y:S02]  /*aeb0*/  FFMA2 R66, R66.F32x2.HI_LO, UR36.F32, R0.reuse.F32 ;  /* 0x0000002442427c49 */ /* 0x100fe40009200000 */
[----:B------:R-:W-:Y:S01]  /*aec0*/  @!P2 FMUL R143, R143, 0.5 ;  /* 0x3f0000008f8fa820 */ /* 0x000fe20000400000 */
[----:B------:R-:W3:Y:S01]  /*aed0*/  MUFU.EX2 R140, R140 ;  /* 0x0000008c008c7308 */ /* 0x000ee20000000800 */
[----:B-1----:R-:W-:Y:S01]  /*aee0*/  @!P0 FMUL R138, R138, R138 ;  /* 0x0000008a8a8a8220 */ /* 0x002fe20000400000 */
[----:B------:R-:W-:Y:S01]  /*aef0*/  FSETP.GEU.AND P0, PT, R145, -126, PT ;  /* 0xc2fc00009100780b */ /* 0x000fe20003f0e000 */
[--C-:B------:R-:W-:Y:S02]  /*af00*/  FFMA2 R68, R68.F32x2.HI_LO, UR36.F32, R0.reuse.F32 ;  /* 0x0000002444447c49 */ /* 0x100fe40009200000 */
[--C-:B------:R-:W-:Y:S02]  /*af10*/  FFMA2 R70, R70.F32x2.HI_LO, UR36.F32, R0.reuse.F32 ;  /* 0x0000002446467c49 */ /* 0x100fe40009200000 */
[----:B------:R-:W-:Y:S01]  /*af20*/  @!P1 FMUL R144, R144, 0.5 ;  /* 0x3f00000090909820 */ /* 0x000fe20000400000 */
        /* <DEDUP_REMOVED lines=22> */
[----:B------:R-:W-:Y:S02]  /*b090*/  FFMA2 R86, R86.F32x2.HI_LO, UR36.F32, R0.F32 ;  /* 0x0000002456567c49 */ /* 0x000fe40009200000 */
[----:B------:R-:W-:Y:S01]  /*b0a0*/  @!P4 FMUL R148, R148, 0.5 ;  /* 0x3f0000009494c820 */ /* 0x000fe20000400000 */
[----:B------:R-:W2:Y:S01]  /*b0b0*/  MUFU.EX2 R145, R145 ;  /* 0x0000009100917308 */ /* 0x000ea20000000800 */
[----:B---3--:R-:W-:Y:S01]  /*b0c0*/  @!P2 FMUL R143, R143, R143 ;  /* 0x0000008f8f8fa220 */ /* 0x008fe20000400000 */
[----:B------:R-:W-:-:S05]  /*b0d0*/  FSETP.GEU.AND P2, PT, R154, -126, PT ;  /* 0xc2fc00009a00780b */ /* 0x000fca0003f4e000 */
[----:B------:R-:W-:Y:S01]  /*b0e0*/  @!P3 FMUL R149, R149, 0.5 ;  /* 0x3f0000009595b820 */ /* 0x000fe20000400000 */
[----:B------:R-:W3:Y:S01]  /*b0f0*/  MUFU.EX2 R146, R146 ;  /* 0x0000009200927308 */ /* 0x000ee20000000800 */
[----:B-1----:R-:W-:Y:S01]  /*b100*/  @!P1 FMUL R144, R144, R144 ;  /* 0x0000009090909220 */ /* 0x002fe20000400000 */
[----:B------:R-:W-:-:S05]  /*b110*/  FSETP.GEU.AND P1, PT, R155, -126, PT ;  /* 0xc2fc00009b00780b */ /* 0x000fca0003f2e000 */
[----:B------:R-:W-:Y:S01]  /*b120*/  @!P2 FMUL R154, R154, 0.5 ;  /* 0x3f0000009a9aa820 */ /* 0x000fe20000400000 */
[----:B------:R-:W1:Y:S01]  /*b130*/  MUFU.EX2 R147, R147 ;  /* 0x0000009300937308 */ /* 0x000e620000000800 */
[----:B--2---:R-:W-:Y:S01]  /*b140*/  @!P0 FMUL R145, R145, R145 ;  /* 0x0000009191918220 */ /* 0x004fe20000400000 */
[----:B------:R-:W-:-:S05]  /*b150*/  FSETP.GEU.AND P0, PT, R8, -126, PT ;  /* 0xc2fc00000800780b */ /* 0x000fca0003f0e000 */
        /* <DEDUP_REMOVED lines=21> */
[----:B------:R1:W4:Y:S01]  /*b2b0*/  MUFU.EX2 R95, R9 ;  /* 0x00000009005f7308 */ /* 0x0003220000000800 */
[----:B--2---:R-:W-:Y:S01]  /*b2c0*/  @!P1 FMUL R93, R93, R93 ;  /* 0x0000005d5d5d9220 */ /* 0x004fe20000400000 */
[----:B------:R-:W-:-:S05]  /*b2d0*/  FSETP.GEU.AND P1, PT, R10, -126, PT ;  /* 0xc2fc00000a00780b */ /* 0x000fca0003f2e000 */
[----:B------:R-:W-:Y:S01]  /*b2e0*/  @!P2 FMUL R5, R5, 0.5 ;  /* 0x3f0000000505a820 */ /* 0x000fe20000400000 */
[----:B------:R-:W2:Y:S01]  /*b2f0*/  MUFU.EX2 R96, R6 ;  /* 0x0000000600607308 */ /* 0x000ea20000000800 */
[----:B---3--:R-:W-:Y:S01]  /*b300*/  @!P0 FMUL R94, R94, R94 ;  /* 0x0000005e5e5e8220 */ /* 0x008fe20000400000 */
[----:B------:R-:W-:-:S05]  /*b310*/  FSETP.GEU.AND P0, PT, R11, -126, PT ;  /* 0xc2fc00000b00780b */ /* 0x000fca0003f0e000 */
[----:B------:R-:W-:Y:S01]  /*b320*/  @!P1 FMUL R10, R10, 0.5 ;  /* 0x3f0000000a0a9820 */ /* 0x000fe20000400000 */
[----:B------:R3:W5:Y:S01]  /*b330*/  MUFU.EX2 R97, R7 ;  /* 0x0000000700617308 */ /* 0x0007620000000800 */
[----:B-1----:R-:W-:Y:S02]  /*b340*/  FFMA2 R8, R100.F32x2.HI_LO, UR36.F32, R0.F32 ;  /* 0x0000002464087c49 */ /* 0x002fe40009200000 */
[----:B----4-:R-:W-:-:S03]  /*b350*/  @!P6 FMUL R95, R95, R95 ;  /* 0x0000005f5f5fe220 */ /* 0x010fc60000400000 */
[----:B------:R-:W-:Y:S01]  /*b360*/  FSETP.GEU.AND P6, PT, R8, -126, PT ;  /* 0xc2fc00000800780b */ /* 0x000fe20003fce000 */
[----:B------:R-:W-:Y:S01]  /*b370*/  @!P0 FMUL R11, R11, 0.5 ;  /* 0x3f0000000b0b8820 */ /* 0x000fe20000400000 */
[----:B------:R-:W1:Y:S01]  /*b380*/  MUFU.EX2 R98, R4 ;  /* 0x0000000400627308 */ /* 0x000e620000000800 */
[----:B--2---:R-:W-:Y:S01]  /*b390*/  @!P5 FMUL R96, R96, R96 ;  /* 0x000000606060d220 */ /* 0x004fe20000400000 */
[----:B------:R-:W-:-:S06]  /*b3a0*/  FSETP.GEU.AND P5, PT, R9, -126, PT ;  /* 0xc2fc00000900780b */ /* 0x000fcc0003fae000 */
[----:B------:R2:W4:Y:S01]  /*b3b0*/  MUFU.EX2 R99, R5 ;  /* 0x0000000500637308 */ /* 0x0005220000000800 */
[----:B---3--:R-:W-:Y:S02]  /*b3c0*/  FFMA2 R6, R102.F32x2.HI_LO, UR36.F32, R0.F32 ;  /* 0x0000002466067c49 */ /* 0x008fe40009200000 */
[----:B-----5:R-:W-:Y:S01]  /*b3d0*/  @!P4 FMUL R97, R97, R97 ;  /* 0x000000616161c220 */ /* 0x020fe20000400000 */
[----:B------:R-:W-:Y:S02]  /*b3e0*/  @!P6 FMUL R8, R8, 0.5 ;  /* 0x3f0000000808e820 */ /* 0x000fe40000400000 */
[----:B------:R-:W-:Y:S01]  /*b3f0*/  FSETP.GEU.AND P4, PT, R6, -126, PT ;  /* 0xc2fc00000600780b */ /* 0x000fe20003f8e000 */
[----:B------:R-:W-:Y:S01]  /*b400*/  @!P5 FMUL R9, R9, 0.5 ;  /* 0x3f0000000909d820 */ /* 0x000fe20000400000 */
[----:B------:R-:W3:Y:S01]  /*b410*/  MUFU.EX2 R100, R10 ;  /* 0x0000000a00647308 */ /* 0x000ee20000000800 */
[----:B-1----:R-:W-:Y:S01]  /*b420*/  @!P3 FMUL R98, R98, R98 ;  /* 0x000000626262b220 */ /* 0x002fe20000400000 */
[----:B------:R-:W-:-:S06]  /*b430*/  FSETP.GEU.AND P3, PT, R7, -126, PT ;  /* 0xc2fc00000700780b */ /* 0x000fcc0003f6e000 */
[----:B------:R1:W5:Y:S01]  /*b440*/  MUFU.EX2 R101, R11 ;  /* 0x0000000b00657308 */ /* 0x0003620000000800 */
[----:B--2---:R-:W-:Y:S02]  /*b450*/  FFMA2 R4, R104.F32x2.HI_LO, UR36.F32, R0.F32 ;  /* 0x0000002468047c49 */ /* 0x004fe40009200000 */
[----:B----4-:R-:W-:Y:S01]  /*b460*/  @!P2 FMUL R99, R99, R99 ;  /* 0x000000636363a220 */ /* 0x010fe20000400000 */
[----:B------:R-:W-:Y:S02]  /*b470*/  @!P4 FMUL R6, R6, 0.5 ;  /* 0x3f0000000606c820 */ /* 0x000fe40000400000 */
[----:B------:R-:W-:Y:S01]  /*b480*/  FSETP.GEU.AND P2, PT, R4, -126, PT ;  /* 0xc2fc00000400780b */ /* 0x000fe20003f4e000 */
[----:B------:R-:W-:Y:S01]  /*b490*/  @!P3 FMUL R7, R7, 0.5 ;  /* 0x3f0000000707b820 */ /* 0x000fe20000400000 */
[----:B------:R-:W2:Y:S01]  /*b4a0*/  MUFU.EX2 R102, R8 ;  /* 0x0000000800667308 */ /* 0x000ea20000000800 */
[----:B---3--:R-:W-:Y:S01]  /*b4b0*/  @!P1 FMUL R100, R100, R100 ;  /* 0x0000006464649220 */ /* 0x008fe20000400000 */
[----:B------:R-:W-:-:S06]  /*b4c0*/  FSETP.GEU.AND P1, PT, R5, -126, PT ;  /* 0xc2fc00000500780b */ /* 0x000fcc0003f2e000 */
[----:B------:R3:W4:Y:S01]  /*b4d0*/  MUFU.EX2 R103, R9 ;  /* 0x0000000900677308 */ /* 0x0007220000000800 */
[----:B-1----:R-:W-:Y:S02]  /*b4e0*/  FFMA2 R10, R106.F32x2.HI_LO, UR36.F32, R0.F32 ;  /* 0x000000246a0a7c49 */ /* 0x002fe40009200000 */
[----:B-----5:R-:W-:Y:S01]  /*b4f0*/  @!P0 FMUL R101, R101, R101 ;  /* 0x0000006565658220 */ /* 0x020fe20000400000 */
[----:B------:R-:W-:Y:S02]  /*b500*/  @!P2 FMUL R4, R4, 0.5 ;  /* 0x3f0000000404a820 */ /* 0x000fe40000400000 */
[----:B------:R-:W-:Y:S01]  /*b510*/  FSETP.GEU.AND P0, PT, R10, -126, PT ;  /* 0xc2fc00000a00780b */ /* 0x000fe20003f0e000 */
[----:B------:R-:W-:Y:S01]  /*b520*/  @!P1 FMUL R5, R5, 0.5 ;  /* 0x3f00000005059820 */ /* 0x000fe20000400000 */
[----:B------:R-:W1:Y:S01]  /*b530*/  MUFU.EX2 R104, R6 ;  /* 0x0000000600687308 */ /* 0x000e620000000800 */
[----:B--2---:R-:W-:Y:S01]  /*b540*/  @!P6 FMUL R102, R102, R102 ;  /* 0x000000666666e220 */ /* 0x004fe20000400000 */
[----:B------:R-:W-:-:S06]  /*b550*/  FSETP.GEU.AND P6, PT, R11, -126, PT ;  /* 0xc2fc00000b00780b */ /* 0x000fcc0003fce000 */
[----:B------:R2:W5:Y:S01]  /*b560*/  MUFU.EX2 R105, R7 ;  /* 0x0000000700697308 */ /* 0x0005620000000800 */
[----:B---3--:R-:W-:Y:S02]  /*b570*/  FFMA2 R8, R108.F32x2.HI_LO, UR36.F32, R0.F32 ;  /* 0x000000246c087c49 */ /* 0x008fe40009200000 */
[----:B------:R-:W-:Y:S01]  /*b580*/  @!P0 FMUL R10, R10, 0.5 ;  /* 0x3f0000000a0a8820 */ /* 0x000fe20000400000 */
[----:B----4-:R-:W-:Y:S02]  /*b590*/  @!P5 FMUL R103, R103, R103 ;  /* 0x000000676767d220 */ /* 0x010fe40000400000 */
[----:B------:R-:W-:Y:S01]  /*b5a0*/  FSETP.GEU.AND P5, PT, R8, -126, PT ;  /* 0xc2fc00000800780b */ /* 0x000fe20003fae000 */
[----:B------:R-:W-:Y:S01]  /*b5b0*/  @!P6 FMUL R11, R11, 0.5 ;  /* 0x3f0000000b0be820 */ /* 0x000fe20000400000 */
[----:B------:R-:W3:Y:S01]  /*b5c0*/  MUFU.EX2 R106, R4 ;  /* 0x00000004006a7308 */ /* 0x000ee20000000800 */
[----:B-1----:R-:W-:Y:S01]  /*b5d0*/  @!P4 FMUL R104, R104, R104 ;  /* 0x000000686868c220 */ /* 0x002fe20000400000 */
[----:B------:R-:W-:-:S06]  /*b5e0*/  FSETP.GEU.AND P4, PT, R9, -126, PT ;  /* 0xc2fc00000900780b */ /* 0x000fcc0003f8e000 */
[----:B------:R1:W4:Y:S01]  /*b5f0*/  MUFU.EX2 R107, R5 ;  /* 0x00000005006b7308 */ /* 0x0003220000000800 */
[----:B--2---:R-:W-:Y:S02]  /*b600*/  FFMA2 R6, R110.F32x2.HI_LO, UR36.F32, R0.F32 ;  /* 0x000000246e067c49 */ /* 0x004fe40009200000 */
[----:B-----5:R-:W-:Y:S01]  /*b610*/  @!P3 FMUL R105, R105, R105 ;  /* 0x000000696969b220 */ /* 0x020fe20000400000 */
[----:B------:R-:W-:Y:S02]  /*b620*/  @!P5 FMUL R8, R8, 0.5 ;  /* 0x3f0000000808d820 */ /* 0x000fe40000400000 */
[----:B------:R-:W-:Y:S01]  /*b630*/  FSETP.GEU.AND P3, PT, R6, -126, PT ;  /* 0xc2fc00000600780b */ /* 0x000fe20003f6e000 */
[----:B------:R-:W-:Y:S01]  /*b640*/  @!P4 FMUL R9, R9, 0.5 ;  /* 0x3f0000000909c820 */ /* 0x000fe20000400000 */
[----:B------:R-:W2:Y:S01]  /*b650*/  MUFU.EX2 R108, R10 ;  /* 0x0000000a006c7308 */ /* 0x000ea20000000800 */
[----:B---3--:R-:W-:Y:S01]  /*b660*/  @!P2 FMUL R106, R106, R106 ;  /* 0x0000006a6a6aa220 */ /* 0x008fe20000400000 */
[----:B------:R-:W-:-:S06]  /*b670*/  FSETP.GEU.AND P2, PT, R7, -126, PT ;  /* 0xc2fc00000700780b */ /* 0x000fcc0003f4e000 */
[----:B------:R3:W5:Y:S01]  /*b680*/  MUFU.EX2 R109, R11 ;  /* 0x0000000b006d7308 */ /* 0x0007620000000800 */
[----:B-1----:R-:W-:Y:S02]  /*b690*/  FFMA2 R4, R112.F32x2.HI_LO, UR36.F32, R0.F32 ;  /* 0x0000002470047c49 */ /* 0x002fe40009200000 */
[----:B----4-:R-:W-:Y:S01]  /*b6a0*/  @!P1 FMUL R107, R107, R107 ;  /* 0x0000006b6b6b9220 */ /* 0x010fe20000400000 */
[----:B------:R-:W-:Y:S02]  /*b6b0*/  @!P3 FMUL R6, R6, 0.5 ;  /* 0x3f0000000606b820 */ /* 0x000fe40000400000 */
[----:B------:R-:W-:Y:S01]  /*b6c0*/  FSETP.GEU.AND P1, PT, R4, -126, PT ;  /* 0xc2fc00000400780b */ /* 0x000fe20003f2e000 */
[----:B------:R-:W-:Y:S01]  /*b6d0*/  @!P2 FMUL R7, R7, 0.5 ;  /* 0x3f0000000707a820 */ /* 0x000fe20000400000 */
[----:B------:R-:W1:Y:S01]  /*b6e0*/  MUFU.EX2 R110, R8 ;  /* 0x00000008006e7308 */ /* 0x000e620000000800 */
[----:B--2---:R-:W-:Y:S01]  /*b6f0*/  @!P0 FMUL R108, R108, R108 ;  /* 0x0000006c6c6c8220 */ /* 0x004fe20000400000 */
[----:B------:R-:W-:-:S06]  /*b700*/  FSETP.GEU.AND P0, PT, R5, -126, PT ;  /* 0xc2fc00000500780b */ /* 0x000fcc0003f0e000 */
[----:B------:R2:W4:Y:S01]  /*b710*/  MUFU.EX2 R111, R9 ;  /* 0x00000009006f7308 */ /* 0x0005220000000800 */
[----:B---3--:R-:W-:Y:S02]  /*b720*/  FFMA2 R10, R114.F32x2.HI_LO, UR36.F32, R0.F32 ;  /* 0x00000024720a7c49 */ /* 0x008fe40009200000 */
[----:B------:R-:W-:Y:S01]  /*b730*/  @!P1 FMUL R4, R4, 0.5 ;  /* 0x3f00000004049820 */ /* 0x000fe20000400000 */
[----:B-----5:R-:W-:Y:S02]  /*b740*/  @!P6 FMUL R109, R109, R109 ;  /* 0x0000006d6d6de220 */ /* 0x020fe40000400000 */
        /* <DEDUP_REMOVED lines=23> */
[----:B------:R-:W2:Y:S01]  /*b8c0*/  MUFU.EX2 R118, R8 ;  /* 0x0000000800767308 */ /* 0x000ea20000000800 */
[----:B---3--:R-:W-:Y:S01]  /*b8d0*/  FFMA2 R4, R120.F32x2.HI_LO, UR36.F32, R0.F32 ;  /* 0x0000002478047c49 */ /* 0x008fe20009200000 */
[----:B------:R-:W-:Y:S01]  /*b8e0*/  MOV R0, UR5 ;  /* 0x0000000500007c02 */ /* 0x000fe20008000f00 */
[----:B----4-:R-:W-:Y:S01]  /*b8f0*/  @!P0 FMUL R115, R115, R115 ;  /* 0x0000007373738220 */ /* 0x010fe20000400000 */
[----:B------:R-:W-:Y:S02]  /*b900*/  @!P2 FMUL R6, R6, 0.5 ;  /* 0x3f0000000606a820 */ /* 0x000fe40000400000 */
[----:B------:R-:W-:Y:S01]  /*b910*/  FSETP.GEU.AND P0, PT, R4, -126, PT ;  /* 0xc2fc00000400780b */ /* 0x000fe20003f0e000 */
[----:B------:R-:W-:Y:S01]  /*b920*/  @!P1 FMUL R7, R7, 0.5 ;  /* 0x3f00000007079820 */ /* 0x000fe20000400000 */
[----:B------:R-:W3:Y:S01]  /*b930*/  MUFU.EX2 R116, R10 ;  /* 0x0000000a00747308 */ /* 0x000ee20000000800 */
[----:B-1----:R-:W-:Y:S01]  /*b940*/  @!P5 FMUL R117, R117, R117 ;  /* 0x000000757575d220 */ /* 0x002fe20000400000 */
[----:B------:R-:W-:Y:S01]  /*b950*/  FSETP.GEU.AND P5, PT, R150, -126, PT ;  /* 0xc2fc00009600780b */ /* 0x000fe20003fae000 */
[----:B------:R1:W-:Y:S05]  /*b960*/  SYNCS.ARRIVE.TRANS64.A1T0 RZ, [R0+UR37+0x50d0], RZ ;  /* 0x0050d0ff00ff79a7 */ /* 0x0003ea0008100025 */
[----:B------:R-:W4:Y:S01]  /*b970*/  MUFU.EX2 R119, R9 ;  /* 0x0000000900777308 */ /* 0x000f220000000800 */
[----:B--2---:R-:W-:Y:S01]  /*b980*/  @!P4 FMUL R118, R118, R118 ;  /* 0x000000767676c220 */ /* 0x004fe20000400000 */
[----:B------:R-:W-:Y:S01]  /*b990*/  FSETP.GEU.AND P4, PT, R151, -126, PT ;  /* 0xc2fc00009700780b */ /* 0x000fe20003f8e000 */
[----:B------:R-:W-:-:S04]  /*b9a0*/  @!P0 FMUL R4, R4, 0.5 ;  /* 0x3f00000004048820 */ /* 0x000fc80000400000 */
[----:B------:R-:W-:Y:S01]  /*b9b0*/  @!P5 FMUL R150, R150, 0.5 ;  /* 0x3f0000009696d820 */ /* 0x000fe20000400000 */
[----:B------:R-:W2:Y:S01]  /*b9c0*/  MUFU.EX2 R120, R6 ;  /* 0x0000000600787308 */ /* 0x000ea20000000800 */
[----:B---3--:R-:W-:Y:S01]  /*b9d0*/  @!P6 FMUL R116, R116, R116 ;  /* 0x000000747474e220 */ /* 0x008fe20000400000 */
[----:B------:R-:W-:-:S05]  /*b9e0*/  FSETP.GEU.AND P6, PT, R5, -126, PT ;  /* 0xc2fc00000500780b */ /* 0x000fca0003fce000 */
[----:B------:R-:W-:Y:S01]  /*b9f0*/  @!P4 FMUL R151, R151, 0.5 ;  /* 0x3f0000009797c820 */ /* 0x000fe20000400000 */
[----:B------:R-:W3:Y:S01]  /*ba00*/  MUFU.EX2 R121, R7 ;  /* 0x0000000700797308 */ /* 0x000ee20000000800 */
[----:B----4-:R-:W-:Y:S01]  /*ba10*/  @!P3 FMUL R119, R119, R119 ;  /* 0x000000777777b220 */ /* 0x010fe20000400000 */
[----:B------:R-:W-:-:S05]  /*ba20*/  FSETP.GEU.AND P3, PT, R24, -126, PT ;  /* 0xc2fc00001800780b */ /* 0x000fca0003f6e000 */
[----:B------:R-:W-:Y:S01]  /*ba30*/  @!P6 FMUL R5, R5, 0.5 ;  /* 0x3f0000000505e820 */ /* 0x000fe20000400000 */
[----:B------:R-:W4:Y:S01]  /*ba40*/  MUFU.EX2 R122, R4 ;  /* 0x00000004007a7308 */ /* 0x000f220000000800 */
        /* <DEDUP_REMOVED lines=29> */
[----:B------:R-:W-:-:S04]  /*bc20*/  FSETP.GEU.AND P2, PT, R32, -126, PT ;  /* 0xc2fc00002000780b */ /* 0x000fc80003f4e000 */
[----:B------:R-:W-:Y:S01]  /*bc30*/  F2FP.F16.F32.PACK_AB R24, R153, R152 ;  /* 0x000000989918723e */ /* 0x000fe200000000ff */
[----:B------:R-:W-:Y:S01]  /*bc40*/  @!P3 FMUL R31, R31, 0.5 ;  /* 0x3f0000001f1fb820 */ /* 0x000fe20000400000 */
[----:B------:R-:W3:Y:S01]  /*bc50*/  MUFU.EX2 R158, R28 ;  /* 0x0000001c009e7308 */ /* 0x000ee20000000800 */
[----:B----4-:R-:W-:Y:S01]  /*bc60*/  @!P1 FMUL R154, R154, R154 ;  /* 0x0000009a9a9a9220 */ /* 0x010fe20000400000 */
[----:B------:R-:W-:-:S05]  /*bc70*/  FSETP.GEU.AND P1, PT, R33, -126, PT ;  /* 0xc2fc00002100780b */ /* 0x000fca0003f2e000 */
[----:B------:R-:W-:Y:S01]  /*bc80*/  @!P2 FMUL R32, R32, 0.5 ;  /* 0x3f0000002020a820 */ /* 0x000fe20000400000 */
[----:B------:R-:W4:Y:S01]  /*bc90*/  MUFU.EX2 R159, R29 ;  /* 0x0000001d009f7308 */ /* 0x000f220000000800 */
[----:B--2---:R-:W-:Y:S01]  /*bca0*/  @!P0 FMUL R155, R155, R155 ;  /* 0x0000009b9b9b8220 */ /* 0x004fe20000400000 */
[----:B------:R-:W-:-:S04]  /*bcb0*/  FSETP.GEU.AND P0, PT, R34, -126, PT ;  /* 0xc2fc00002200780b */ /* 0x000fc80003f0e000 */
[----:B------:R-:W-:Y:S01]  /*bcc0*/  F2FP.F16.F32.PACK_AB R25, R155, R154 ;  /* 0x0000009a9b19723e */ /* 0x000fe200000000ff */
[----:B------:R-:W-:Y:S01]  /*bcd0*/  @!P1 FMUL R33, R33, 0.5 ;  /* 0x3f00000021219820 */ /* 0x000fe20000400000 */
[----:B------:R-:W2:Y:S01]  /*bce0*/  MUFU.EX2 R160, R30 ;  /* 0x0000001e00a07308 */ /* 0x000ea20000000800 */
[----:B---3--:R-:W-:Y:S01]  /*bcf0*/  @!P6 FMUL R158, R158, R158 ;  /* 0x0000009e9e9ee220 */ /* 0x008fe20000400000 */
[----:B------:R-:W-:-:S05]  /*bd00*/  FSETP.GEU.AND P6, PT, R35, -126, PT ;  /* 0xc2fc00002300780b */ /* 0x000fca0003fce000 */
[----:B------:R-:W-:Y:S01]  /*bd10*/  @!P0 FMUL R34, R34, 0.5 ;  /* 0x3f00000022228820 */ /* 0x000fe20000400000 */
[----:B------:R-:W3:Y:S01]  /*bd20*/  MUFU.EX2 R161, R31 ;  /* 0x0000001f00a17308 */ /* 0x000ee20000000800 */
[----:B----4-:R-:W-:Y:S01]  /*bd30*/  @!P5 FMUL R159, R159, R159 ;  /* 0x0000009f9f9fd220 */ /* 0x010fe20000400000 */
[----:B------:R-:W-:-:S04]  /*bd40*/  FSETP.GEU.AND P5, PT, R36, -126, PT ;  /* 0xc2fc00002400780b */ /* 0x000fc80003fae000 */
[----:B------:R-:W-:Y:S01]  /*bd50*/  F2FP.F16.F32.PACK_AB R26, R159, R158 ;  /* 0x0000009e9f1a723e */ /* 0x000fe200000000ff */
        /* <DEDUP_REMOVED lines=120> */
[----:B------:R-:W-:Y:S02]  /*c4e0*/  FSETP.GEU.AND P6, PT, R67, -126, PT ;  /* 0xc2fc00004300780b */ /* 0x000fe40003fce000 */
[----:B------:R-:W-:-:S03]  /*c4f0*/  F2FP.F16.F32.PACK_AB R60, R129, R128 ;  /* 0x00000080813c723e */ /* 0x000fc600000000ff */
[----:B------:R-:W-:Y:S01]  /*c500*/  @!P0 FMUL R66, R66, 0.5 ;  /* 0x3f00000042428820 */ /* 0x000fe20000400000 */
[----:B------:R-:W4:Y:S01]  /*c510*/  MUFU.EX2 R189, R63 ;  /* 0x0000003f00bd7308 */ /* 0x000f220000000800 */
[----:B--2---:R-:W-:Y:S01]  /*c520*/  @!P5 FMUL R187, R187, R187 ;  /* 0x000000bbbbbbd220 */ /* 0x004fe20000400000 */
[----:B------:R-:W-:Y:S02]  /*c530*/  FSETP.GEU.AND P5, PT, R68, -126, PT ;  /* 0xc2fc00004400780b */ /* 0x000fe40003fae000 */
[----:B------:R-:W-:Y:S02]  /*c540*/  F2FP.F16.F32.PACK_AB R61, R131, R130 ;  /* 0x00000082833d723e */ /* 0x000fe400000000ff */
[----:B------:R-:W-:Y:S01]  /*c550*/  F2FP.F16.F32.PACK_AB R40, R187, R186 ;  /* 0x000000babb28723e */ /* 0x000fe200000000ff */
[----:B------:R-:W-:Y:S01]  /*c560*/  @!P6 FMUL R67, R67, 0.5 ;  /* 0x3f0000004343e820 */ /* 0x000fe20000400000 */
[----:B------:R-:W2:Y:S01]  /*c570*/  MUFU.EX2 R42, R64 ;  /* 0x00000040002a7308 */ /* 0x000ea20000000800 */
[----:B---3--:R-:W-:Y:S01]  /*c580*/  @!P4 FMUL R188, R188, R188 ;  /* 0x000000bcbcbcc220 */ /* 0x008fe20000400000 */
[----:B------:R-:W-:-:S02]  /*c590*/  FSETP.GEU.AND P4, PT, R69, -126, PT ;  /* 0xc2fc00004500780b */ /* 0x000fc40003f8e000 */
[----:B------:R-:W-:-:S03]  /*c5a0*/  F2FP.F16.F32.PACK_AB R62, R133, R132 ;  /* 0x00000084853e723e */ /* 0x000fc600000000ff */
[----:B------:R-:W-:Y:S01]  /*c5b0*/  @!P5 FMUL R68, R68, 0.5 ;  /* 0x3f0000004444d820 */ /* 0x000fe20000400000 */
[----:B------:R-:W3:Y:S01]  /*c5c0*/  MUFU.EX2 R50, R65 ;  /* 0x0000004100327308 */ /* 0x000ee20000000800 */
[----:B----4-:R-:W-:Y:S01]  /*c5d0*/  @!P3 FMUL R189, R189, R189 ;  /* 0x000000bdbdbdb220 */ /* 0x010fe20000400000 */
[----:B------:R-:W-:Y:S02]  /*c5e0*/  FSETP.GEU.AND P3, PT, R70, -126, PT ;  /* 0xc2fc00004600780b */ /* 0x000fe40003f6e000 */
[----:B------:R-:W-:Y:S02]  /*c5f0*/  F2FP.F16.F32.PACK_AB R63, R135, R134 ;  /* 0x00000086873f723e */ /* 0x000fe400000000ff */
[----:B------:R-:W-:Y:S01]  /*c600*/  F2FP.F16.F32.PACK_AB R41, R189, R188 ;  /* 0x000000bcbd29723e */ /* 0x000fe200000000ff */
[----:B------:R-:W-:Y:S01]  /*c610*/  @!P4 FMUL R69, R69, 0.5 ;  /* 0x3f0000004545c820 */ /* 0x000fe20000400000 */
[----:B------:R-:W4:Y:S01]  /*c620*/  MUFU.EX2 R43, R66 ;  /* 0x00000042002b7308 */ /* 0x000f220000000800 */
[----:B--2---:R-:W-:Y:S01]  /*c630*/  @!P2 FMUL R42, R42, R42 ;  /* 0x0000002a2a2aa220 */ /* 0x004fe20000400000 */
[----:B------:R-:W-:-:S02]  /*c640*/  FSETP.GEU.AND P2, PT, R71, -126, PT ;  /* 0xc2fc00004700780b */ /* 0x000fc40003f4e000 */
[----:B------:R-:W-:Y:S02]  /*c650*/  F2FP.F16.F32.PACK_AB R64, R137, R136 ;  /* 0x000000888940723e */ /* 0x000fe400000000ff */
[----:B------:R2:W-:Y:S01]  /*c660*/  STL [R1+0x18], R42 ;  /* 0x0000182a01007387 */ /* 0x0005e20000100800 */
[----:B------:R-:W-:Y:S01]  /*c670*/  @!P3 FMUL R70, R70, 0.5 ;  /* 0x3f0000004646b820 */ /* 0x000fe20000400000 */
[----:B------:R-:W5:Y:S01]  /*c680*/  MUFU.EX2 R49, R67 ;  /* 0x0000004300317308 */ /* 0x000f620000000800 */
[----:B---3--:R-:W-:Y:S01]  /*c690*/  @!P1 FMUL R50, R50, R50 ;  /* 0x0000003232329220 */ /* 0x008fe20000400000 */
[----:B------:R-:W-:Y:S02]  /*c6a0*/  FSETP.GEU.AND P1, PT, R72, -126, PT ;  /* 0xc2fc00004800780b */ /* 0x000fe40003f2e000 */
[----:B------:R-:W-:Y:S02]  /*c6b0*/  F2FP.F16.F32.PACK_AB R65, R139, R138 ;  /* 0x0000008a8b41723e */ /* 0x000fe400000000ff */
[----:B------:R-:W-:Y:S01]  /*c6c0*/  STL [R1+0x1c], R50 ;  /* 0x00001c3201007387 */ /* 0x000fe20000100800 */
[----:B------:R-:W-:Y:S01]  /*c6d0*/  @!P2 FMUL R71, R71, 0.5 ;  /* 0x3f0000004747a820 */ /* 0x000fe20000400000 */
[----:B------:R-:W3:Y:S01]  /*c6e0*/  MUFU.EX2 R44, R68 ;  /* 0x00000044002c7308 */ /* 0x000ee20000000800 */
[----:B----4-:R-:W-:Y:S01]  /*c6f0*/  @!P0 FMUL R43, R43, R43 ;  /* 0x0000002b2b2b8220 */ /* 0x010fe20000400000 */
[----:B------:R-:W-:-:S02]  /*c700*/  FSETP.GEU.AND P0, PT, R73, -126, PT ;  /* 0xc2fc00004900780b */ /* 0x000fc40003f0e000 */
[----:B------:R-:W-:Y:S02]  /*c710*/  F2FP.F16.F32.PACK_AB R66, R141, R140 ;  /* 0x0000008c8d42723e */ /* 0x000fe400000000ff */
[----:B------:R4:W-:Y:S01]  /*c720*/  STL [R1+0x20], R43 ;  /* 0x0000202b01007387 */ /* 0x0009e20000100800 */
[----:B------:R-:W-:Y:S01]  /*c730*/  @!P1 FMUL R72, R72, 0.5 ;  /* 0x3f00000048489820 */ /* 0x000fe20000400000 */
[----:B------:R-:W1:Y:S01]  /*c740*/  MUFU.EX2 R48, R69 ;  /* 0x0000004500307308 */ /* 0x000e620000000800 */
[----:B-----5:R-:W-:Y:S01]  /*c750*/  @!P6 FMUL R49, R49, R49 ;  /* 0x000000313131e220 */ /* 0x020fe20000400000 */
[----:B------:R-:W-:Y:S02]  /*c760*/  FSETP.GEU.AND P6, PT, R74, -126, PT ;  /* 0xc2fc00004a00780b */ /* 0x000fe40003fce000 */
[----:B------:R-:W-:Y:S02]  /*c770*/  F2FP.F16.F32.PACK_AB R67, R143, R142 ;  /* 0x0000008e8f43723e */ /* 0x000fe400000000ff */
[----:B------:R-:W-:Y:S01]  /*c780*/  STL [R1+0x24], R49 ;  /* 0x0000243101007387 */ /* 0x000fe20000100800 */
[----:B------:R-:W-:Y:S01]  /*c790*/  @!P0 FMUL R73, R73, 0.5 ;  /* 0x3f00000049498820 */ /* 0x000fe20000400000 */
[----:B------:R-:W5:Y:S01]  /*c7a0*/  MUFU.EX2 R45, R70 ;  /* 0x00000046002d7308 */ /* 0x000f620000000800 */
[----:B---3--:R-:W-:Y:S01]  /*c7b0*/  @!P5 FMUL R44, R44, R44 ;  /* 0x0000002c2c2cd220 */ /* 0x008fe20000400000 */
[----:B------:R-:W-:-:S02]  /*c7c0*/  FSETP.GEU.AND P5, PT, R75, -126, PT ;  /* 0xc2fc00004b00780b */ /* 0x000fc40003fae000 */
[----:B--2---:R-:W-:Y:S02]  /*c7d0*/  F2FP.F16.F32.PACK_AB R42, R50, R42 ;  /* 0x0000002a322a723e */ /* 0x004fe400000000ff */
[----:B------:R2:W-:Y:S01]  /*c7e0*/  STL [R1+0x28], R44 ;  /* 0x0000282c01007387 */ /* 0x0005e20000100800 */
[----:B------:R-:W-:Y:S01]  /*c7f0*/  @!P6 FMUL R74, R74, 0.5 ;  /* 0x3f0000004a4ae820 */ /* 0x000fe20000400000 */
[----:B------:R-:W3:Y:S01]  /*c800*/  MUFU.EX2 R47, R71 ;  /* 0x00000047002f7308 */ /* 0x000ee20000000800 */
[----:B-1----:R-:W-:Y:S01]  /*c810*/  @!P4 FMUL R48, R48, R48 ;  /* 0x000000303030c220 */ /* 0x002fe20000400000 */
[----:B------:R-:W-:Y:S02]  /*c820*/  FSETP.GEU.AND P4, PT, R76, -126, PT ;  /* 0xc2fc00004c00780b */ /* 0x000fe40003f8e000 */
[----:B------:R-:W-:Y:S02]  /*c830*/  F2FP.F16.F32.PACK_AB R68, R145, R144 ;  /* 0x000000909144723e */ /* 0x000fe400000000ff */
[----:B------:R-:W-:Y:S01]  /*c840*/  STL [R1+0x2c], R48 ;  /* 0x00002c3001007387 */ /* 0x000fe20000100800 */
[----:B------:R-:W-:Y:S01]  /*c850*/  @!P5 FMUL R75, R75, 0.5 ;  /* 0x3f0000004b4bd820 */ /* 0x000fe20000400000 */
[----:B------:R-:W1:Y:S01]  /*c860*/  MUFU.EX2 R5, R72 ;  /* 0x0000004800057308 */ /* 0x000e620000000800 */
[----:B-----5:R-:W-:Y:S01]  /*c870*/  @!P3 FMUL R45, R45, R45 ;  /* 0x0000002d2d2db220 */ /* 0x020fe20000400000 */
[----:B------:R-:W-:-:S02]  /*c880*/  FSETP.GEU.AND P3, PT, R77, -126, PT ;  /* 0xc2fc00004d00780b */ /* 0x000fc40003f6e000 */
[----:B----4-:R-:W-:Y:S02]  /*c890*/  F2FP.F16.F32.PACK_AB R43, R49, R43 ;  /* 0x0000002b312b723e */ /* 0x010fe400000000ff */
        /* <DEDUP_REMOVED lines=9> */
[----:B-1----:R-:W-:Y:S01]  /*c930*/  @!P1 FMUL R5, R5, R5 ;  /* 0x0000000505059220 */ /* 0x002fe20000400000 */
[----:B------:R-:W-:-:S02]  /*c940*/  FSETP.GEU.AND P1, PT, R79, -126, PT ;  /* 0xc2fc00004f00780b */ /* 0x000fc40003f2e000 */
[----:B--2---:R-:W-:Y:S02]  /*c950*/  F2FP.F16.F32.PACK_AB R44, R48, R44 ;  /* 0x0000002c302c723e */ /* 0x004fe400000000ff */
[----:B------:R-:W-:Y:S01]  /*c960*/  STL [R1+0x38], R5 ;  /* 0x0000380501007387 */ /* 0x000fe20000100800 */
[----:B------:R-:W-:Y:S01]  /*c970*/  @!P2 FMUL R78, R78, 0.5 ;  /* 0x3f0000004e4ea820 */ /* 0x000fe20000400000 */
[----:B------:R-:W1:Y:S01]  /*c980*/  MUFU.EX2 R4, R75 ;  /* 0x0000004b00047308 */ /* 0x000e620000000800 */
[----:B-----5:R-:W-:Y:S01]  /*c990*/  @!P0 FMUL R46, R46, R46 ;  /* 0x0000002e2e2e8220 */ /* 0x020fe20000400000 */
[----:B------:R-:W-:Y:S02]  /*c9a0*/  FSETP.GEU.AND P0, PT, R80, -126, PT ;  /* 0xc2fc00005000780b */ /* 0x000fe40003f0e000 */
[----:B------:R-:W-:Y:S02]  /*c9b0*/  F2FP.F16.F32.PACK_AB R70, R149, R148 ;  /* 0x000000949546723e */ /* 0x000fe400000000ff */
[----:B------:R2:W-:Y:S01]  /*c9c0*/  STL [R1+0x3c], R46 ;  /* 0x00003c2e01007387 */ /* 0x0005e20000100800 */
[----:B------:R-:W-:Y:S01]  /*c9d0*/  @!P1 FMUL R79, R79, 0.5 ;  /* 0x3f0000004f4f9820 */ /* 0x000fe20000400000 */
[----:B------:R-:W5:Y:S01]  /*c9e0*/  MUFU.EX2 R9, R76 ;  /* 0x0000004c00097308 */ /* 0x000f620000000800 */
[----:B---3--:R-:W-:Y:S01]  /*c9f0*/  @!P6 FMUL R7, R7, R7 ;  /* 0x000000070707e220 */ /* 0x008fe20000400000 */
[----:B------:R-:W-:-:S02]  /*ca00*/  FSETP.GEU.AND P6, PT, R81, -126, PT ;  /* 0xc2fc00005100780b */ /* 0x000fc40003fce000 */
[----:B----4-:R-:W-:Y:S02]  /*ca10*/  F2FP.F16.F32.PACK_AB R45, R47, R45 ;  /* 0x0000002d2f2d723e */ /* 0x010fe400000000ff */
[----:B------:R3:W-:Y:S01]  /*ca20*/  STL [R1+0x40], R7 ;  /* 0x0000400701007387 */ /* 0x0007e20000100800 */
[----:B------:R-:W-:Y:S01]  /*ca30*/  @!P0 FMUL R80, R80, 0.5 ;  /* 0x3f00000050508820 */ /* 0x000fe20000400000 */
[----:B------:R-:W4:Y:S01]  /*ca40*/  MUFU.EX2 R6, R77 ;  /* 0x0000004d00067308 */ /* 0x000f220000000800 */
[----:B-1----:R-:W-:Y:S01]  /*ca50*/  @!P5 FMUL R4, R4, R4 ;  /* 0x000000040404d220 */ /* 0x002fe20000400000 */
[----:B------:R-:W-:Y:S02]  /*ca60*/  FSETP.GEU.AND P5, PT, R82, -126, PT ;  /* 0xc2fc00005200780b */ /* 0x000fe40003fae000 */
[----:B------:R-:W-:Y:S02]  /*ca70*/  F2FP.F16.F32.PACK_AB R71, R93, R92 ;  /* 0x0000005c5d47723e */ /* 0x000fe400000000ff */
[----:B------:R3:W-:Y:S01]  /*ca80*/  STL [R1+0x44], R4 ;  /* 0x0000440401007387 */ /* 0x0007e20000100800 */
[----:B------:R-:W-:Y:S01]  /*ca90*/  @!P6 FMUL R81, R81, 0.5 ;  /* 0x3f0000005151e820 */ /* 0x000fe20000400000 */
[----:B------:R-:W1:Y:S01]  /*caa0*/  MUFU.EX2 R11, R78 ;  /* 0x0000004e000b7308 */ /* 0x000e620000000800 */
[----:B-----5:R-:W-:Y:S01]  /*cab0*/  @!P4 FMUL R9, R9, R9 ;  /* 0x000000090909c220 */ /* 0x020fe20000400000 */
[----:B------:R-:W-:-:S02]  /*cac0*/  FSETP.GEU.AND P4, PT, R83, -126, PT ;  /* 0xc2fc00005300780b */ /* 0x000fc40003f8e000 */
[----:B------:R-:W-:Y:S02]  /*cad0*/  F2FP.F16.F32.PACK_AB R72, R95, R94 ;  /* 0x0000005e5f48723e */ /* 0x000fe400000000ff */
[----:B------:R3:W-:Y:S01]  /*cae0*/  STL [R1+0x48], R9 ;  /* 0x0000480901007387 */ /* 0x0007e20000100800 */
[----:B------:R-:W-:Y:S01]  /*caf0*/  @!P5 FMUL R82, R82, 0.5 ;  /* 0x3f0000005252d820 */ /* 0x000fe20000400000 */
[----:B------:R-:W5:Y:S01]  /*cb00*/  MUFU.EX2 R8, R79 ;  /* 0x0000004f00087308 */ /* 0x000f620000000800 */
[----:B----4-:R-:W-:Y:S01]  /*cb10*/  @!P3 FMUL R6, R6, R6 ;  /* 0x000000060606b220 */ /* 0x010fe20000400000 */
[----:B------:R-:W-:Y:S02]  /*cb20*/  FSETP.GEU.AND P3, PT, R84, -126, PT ;  /* 0xc2fc00005400780b */ /* 0x000fe40003f6e000 */
[----:B------:R-:W-:Y:S02]  /*cb30*/  F2FP.F16.F32.PACK_AB R73, R97, R96 ;  /* 0x000000606149723e */ /* 0x000fe400000000ff */
[----:B------:R3:W-:Y:S01]  /*cb40*/  STL [R1+0x4c], R6 ;  /* 0x00004c0601007387 */ /* 0x0007e20000100800 */
[----:B------:R-:W-:Y:S01]  /*cb50*/  @!P4 FMUL R83, R83, 0.5 ;  /* 0x3f0000005353c820 */ /* 0x000fe20000400000 */
[----:B------:R-:W4:Y:S01]  /*cb60*/  MUFU.EX2 R157, R80 ;  /* 0x00000050009d7308 */ /* 0x000f220000000800 */
[----:B-1----:R-:W-:Y:S01]  /*cb70*/  @!P2 FMUL R11, R11, R11 ;  /* 0x0000000b0b0ba220 */ /* 0x002fe20000400000 */
        /* <DEDUP_REMOVED lines=11> */
[----:B----4-:R-:W-:Y:S01]  /*cc30*/  @!P0 FMUL R157, R157, R157 ;  /* 0x0000009d9d9d8220 */ /* 0x010fe20000400000 */
[----:B------:R-:W-:-:S02]  /*cc40*/  FSETP.GEU.AND P0, PT, R87, -126, PT ;  /* 0xc2fc00005700780b */ /* 0x000fc40003f0e000 */
[----:B------:R-:W-:Y:S02]  /*cc50*/  F2FP.F16.F32.PACK_AB R76, R103, R102 ;  /* 0x00000066674c723e */ /* 0x000fe400000000ff */
[----:B------:R3:W-:Y:S01]  /*cc60*/  STL [R1+0x58], R157 ;  /* 0x0000589d01007387 */ /* 0x0007e20000100800 */
[----:B------:R-:W-:Y:S01]  /*cc70*/  @!P1 FMUL R86, R86, 0.5 ;  /* 0x3f00000056569820 */ /* 0x000fe20000400000 */
[----:B------:R-:W4:Y:S01]  /*cc80*/  MUFU.EX2 R21, R83 ;  /* 0x0000005300157308 */ /* 0x000f220000000800 */
[----:B-1----:R-:W-:Y:S01]  /*cc90*/  @!P6 FMUL R10, R10, R10 ;  /* 0x0000000a0a0ae220 */ /* 0x002fe20000400000 */
[----:B------:R-:W-:Y:S02]  /*cca0*/  LOP3.LUT P6, RZ, R3, 0x3, R2, 0x48, !PT ;  /* 0x0000000303ff7812 */ /* 0x000fe400078c4802 */
[----:B------:R-:W-:Y:S02]  /*ccb0*/  F2FP.F16.F32.PACK_AB R77, R105, R104 ;  /* 0x00000068694d723e */ /* 0x000fe400000000ff */
[----:B------:R3:W-:Y:S01]  /*ccc0*/  STL [R1+0x5c], R10 ;  /* 0x00005c0a01007387 */ /* 0x0007e20000100800 */
[----:B------:R-:W-:Y:S01]  /*ccd0*/  @!P0 FMUL R87, R87, 0.5 ;  /* 0x3f00000057578820 */ /* 0x000fe20000400000 */
[----:B------:R-:W1:Y:S01]  /*cce0*/  MUFU.EX2 R14, R84 ;  /* 0x00000054000e7308 */ /* 0x000e620000000800 */
[----:B-----5:R-:W-:Y:S01]  /*ccf0*/  @!P5 FMUL R20, R20, R20 ;  /* 0x000000141414d220 */ /* 0x020fe20000400000 */
[----:B------:R-:W-:-:S02]  /*cd00*/  F2FP.F16.F32.PACK_AB R78, R107, R106 ;  /* 0x0000006a6b4e723e */ /* 0x000fc400000000ff */
[----:B------:R-:W-:Y:S02]  /*cd10*/  F2FP.F16.F32.PACK_AB R79, R109, R108 ;  /* 0x0000006c6d4f723e */ /* 0x000fe400000000ff */
[----:B------:R3:W-:Y:S01]  /*cd20*/  STL [R1+0x60], R20 ;  /* 0x0000601401007387 */ /* 0x0007e20000100800 */
[----:B------:R-:W-:Y:S01]  /*cd30*/  F2FP.F16.F32.PACK_AB R80, R111, R110 ;  /* 0x0000006e6f50723e */ /* 0x000fe200000000ff */
[----:B------:R-:W5:Y:S01]  /*cd40*/  MUFU.EX2 R15, R85 ;  /* 0x00000055000f7308 */ /* 0x000f620000000800 */
[----:B----4-:R-:W-:Y:S01]  /*cd50*/  @!P4 FMUL R21, R21, R21 ;  /* 0x000000151515c220 */ /* 0x010fe20000400000 */
[----:B------:R-:W-:Y:S02]  /*cd60*/  F2FP.F16.F32.PACK_AB R81, R113, R112 ;  /* 0x000000707151723e */ /* 0x000fe400000000ff */
[----:B------:R-:W-:Y:S02]  /*cd70*/  F2FP.F16.F32.PACK_AB R82, R115, R114 ;  /* 0x000000727352723e */ /* 0x000fe400000000ff */
[----:B------:R3:W-:Y:S01]  /*cd80*/  STL [R1+0x64], R21 ;  /* 0x0000641501007387 */ /* 0x0007e20000100800 */
[----:B------:R-:W-:Y:S01]  /*cd90*/  F2FP.F16.F32.PACK_AB R83, R117, R116 ;  /* 0x000000747553723e */ /* 0x000fe200000000ff */
[----:B------:R-:W4:Y:S01]  /*cda0*/  MUFU.EX2 R12, R86 ;  /* 0x00000056000c7308 */ /* 0x000f220000000800 */
[----:B-1----:R-:W-:Y:S01]  /*cdb0*/  @!P3 FMUL R14, R14, R14 ;  /* 0x0000000e0e0eb220 */ /* 0x002fe20000400000 */
[----:B------:R-:W-:-:S02]  /*cdc0*/  F2FP.F16.F32.PACK_AB R84, R119, R118 ;  /* 0x000000767754723e */ /* 0x000fc400000000ff */
[----:B--2---:R-:W-:Y:S02]  /*cdd0*/  F2FP.F16.F32.PACK_AB R46, R46, R5 ;  /* 0x000000052e2e723e */ /* 0x004fe400000000ff */
[----:B------:R3:W-:Y:S01]  /*cde0*/  STL [R1+0x70], R14 ;  /* 0x0000700e01007387 */ /* 0x0007e20000100800 */
[----:B------:R-:W-:Y:S01]  /*cdf0*/  F2FP.F16.F32.PACK_AB R47, R4, R7 ;  /* 0x00000007042f723e */ /* 0x000fe200000000ff */
[----:B------:R-:W1:Y:S01]  /*ce00*/  MUFU.EX2 R13, R87 ;  /* 0x00000057000d7308 */ /* 0x000e620000000800 */
[----:B-----5:R-:W-:Y:S01]  /*ce10*/  @!P2 FMUL R15, R15, R15 ;  /* 0x0000000f0f0fa220 */ /* 0x020fe20000400000 */
[----:B------:R-:W-:Y:S02]  /*ce20*/  F2FP.F16.F32.PACK_AB R85, R121, R120 ;  /* 0x000000787955723e */ /* 0x000fe400000000ff */
[----:B------:R-:W-:Y:S02]  /*ce30*/  F2FP.F16.F32.PACK_AB R48, R6, R9 ;  /* 0x000000090630723e */ /* 0x000fe400000000ff */
[----:B------:R3:W-:Y:S01]  /*ce40*/  STL [R1+0x74], R15 ;  /* 0x0000740f01007387 */ /* 0x0007e20000100800 */
[----:B------:R-:W-:Y:S01]  /*ce50*/  F2FP.F16.F32.PACK_AB R49, R8, R11 ;  /* 0x0000000b0831723e */ /* 0x000fe200000000ff */
[----:B----4-:R-:W-:Y:S01]  /*ce60*/  @!P1 FMUL R12, R12, R12 ;  /* 0x0000000c0c0c9220 */ /* 0x010fe20000400000 */
[----:B------:R-:W-:-:S02]  /*ce70*/  F2FP.F16.F32.PACK_AB R86, R123, R122 ;  /* 0x0000007a7b56723e */ /* 0x000fc400000000ff */
[----:B------:R-:W-:Y:S02]  /*ce80*/  F2FP.F16.F32.PACK_AB R50, R10, R157 ;  /* 0x0000009d0a32723e */ /* 0x000fe400000000ff */
[----:B------:R3:W-:Y:S01]  /*ce90*/  STL [R1+0x68], R12 ;  /* 0x0000680c01007387 */ /* 0x0007e20000100800 */
[----:B------:R-:W-:Y:S01]  /*cea0*/  F2FP.F16.F32.PACK_AB R51, R21, R20 ;  /* 0x000000141533723e */ /* 0x000fe200000000ff */
[----:B-1----:R-:W-:Y:S01]  /*ceb0*/  @!P0 FMUL R13, R13, R13 ;  /* 0x0000000d0d0d8220 */ /* 0x002fe20000400000 */
[----:B------:R-:W-:Y:S02]  /*cec0*/  F2FP.F16.F32.PACK_AB R87, R151, R150 ;  /* 0x000000969757723e */ /* 0x000fe400000000ff */
[----:B------:R-:W-:Y:S02]  /*ced0*/  F2FP.F16.F32.PACK_AB R52, R15, R14 ;  /* 0x0000000e0f34723e */ /* 0x000fe400000000ff */
[----:B------:R3:W-:Y:S01]  /*cee0*/  STL [R1+0x6c], R13 ;  /* 0x00006c0d01007387 */ /* 0x0007e20000100800 */
[----:B------:R-:W-:Y:S01]  /*cef0*/  F2FP.F16.F32.PACK_AB R53, R13, R12 ;  /* 0x0000000c0d35723e */ /* 0x000fe200000000ff */
[----:B------:R-:W-:Y:S06]  /*cf00*/  @!P6 BRA `(.L_x_227) ;  /* 0x000000000040e947 */ /* 0x000fec0003800000 */
[----:B------:R-:W-:Y:S01]  /*cf10*/  MOV R2, 0x8 ;  /* 0x0000000800027802 */ /* 0x000fe20000000f00 */
[----:B------:R-:W1:Y:S01]  /*cf20*/  LDCU.64 UR6, c[0x4][0xb0] ;  /* 0x01001600ff0677ac */ /* 0x000e620008000a00 */
[----:B---3--:R-:W-:Y:S02]  /*cf30*/  HFMA2 R12, -RZ, RZ, 0, 5.9604644775390625e-08 ;  /* 0x00000001ff0c7431 */ /* 0x008fe400000001ff */
[----:B------:R-:W-:Y:S01]  /*cf40*/  IMAD.MOV.U32 R8, RZ, RZ, 0x1be ;  /* 0x000001beff087424 */ /* 0x000fe200078e00ff */
[----:B------:R-:W2:Y:S01]  /*cf50*/  LDCU.64 UR4, c[0x4][0xb8] ;  /* 0x01001700ff0477ac */ /* 0x000ea20008000a00 */
[----:B------:R-:W3:Y:S01]  /*cf60*/  LDC.64 R2, c[0x4][R2] ;  /* 0x0100000002027b82 */ /* 0x000ee20000000a00 */
[----:B------:R-:W-:Y:S01]  /*cf70*/  IMAD.MOV.U32 R13, RZ, RZ, RZ ;  /* 0x000000ffff0d7224 */ /* 0x000fe200078e00ff */
[----:B------:R-:W4:Y:S01]  /*cf80*/  LDCU.64 UR8, c[0x4][0x20] ;  /* 0x01000400ff0877ac */ /* 0x000f220008000a00 */
[----:B-1----:R-:W-:Y:S01]  /*cf90*/  IMAD.U32 R4, RZ, RZ, UR6 ;  /* 0x00000006ff047e24 */ /* 0x002fe2000f8e00ff */
[----:B------:R-:W-:Y:S01]  /*cfa0*/  MOV R5, UR7 ;  /* 0x0000000700057c02 */ /* 0x000fe20008000f00 */
[----:B--2---:R-:W-:Y:S01]  /*cfb0*/  IMAD.U32 R6, RZ, RZ, UR4 ;  /* 0x00000004ff067e24 */ /* 0x004fe2000f8e00ff */
[----:B------:R-:W-:Y:S01]  /*cfc0*/  MOV R7, UR5 ;  /* 0x0000000500077c02 */ /* 0x000fe20008000f00 */
[----:B----4-:R-:W-:Y:S01]  /*cfd0*/  IMAD.U32 R10, RZ, RZ, UR8 ;  /* 0x00000008ff0a7e24 */ /* 0x010fe2000f8e00ff */
[----:B------:R-:W-:-:S02]  /*cfe0*/  MOV R11, UR9 ;  /* 0x00000009000b7c02 */ /* 0x000fc40008000f00 */
[----:B------:R-:W-:-:S07]  /*cff0*/  LEPC R20, `(.L_x_227) ;  /* 0x000000001014794e */ /* 0x000fce0000000000 */
[----:B---3--:R-:W-:Y:S05]  /*d000*/  CALL.ABS.NOINC R2 ;  /* 0x0000000002007343 */ /* 0x008fea0003c00000 */
.L_x_227:
[C---:B------:R-:W-:Y:S01]  /*d010*/  FSETP.NEU.AND P0, PT, R17.reuse, -INF , PT ;  /* 0xff8000001100780b */ /* 0x040fe20003f0d000 */
[----:B------:R-:W1:Y:S01]  /*d020*/  S2R R2, SR_TID.X ;  /* 0x0000000000027919 */ /* 0x000e620000002100 */
[----:B------:R-:W-:Y:S05]  /*d030*/  WARPSYNC.ALL ;  /* 0x0000000000007948 */ /* 0x000fea0003800000 */
[----:B------:R-:W-:Y:S01]  /*d040*/  FSEL R0, R17, RZ, P0 ;  /* 0x000000ff11007208 */ /* 0x000fe20000000000 */
[----:B------:R-:W-:Y:S01]  /*d050*/  UIADD3 UR4, UPT, UPT, UR40, 0x20, URZ ;  /* 0x0000002028047890 */ /* 0x000fe2000fffe0ff */
[----:B------:R2:W-:Y:S03]  /*d060*/  STTM.x32 tmem[UR40], R56 ;  /* 0x00000038000079ed */ /* 0x0005e600082c0028 */
[----:B------:R-:W-:Y:S01]  /*d070*/  FMUL R0, R0, -UR36 ;  /* 0x8000002400007c20 */ /* 0x000fe20008400000 */
[----:B------:R-:W-:-:S03]  /*d080*/  USHF.R.U32.HI UR4, URZ, 0x15, UR4 ;  /* 0x00000015ff047899 */ /* 0x000fc60008011604 */
[--C-:B------:R-:W-:Y:S02]  /*d090*/  FFMA2 R88, R88.F32x2.HI_LO, UR36.F32, R0.reuse.F32 ;  /* 0x0000002458587c49 */ /* 0x100fe40009200000 */
[----:B------:R-:W-:Y:S01]  /*d0a0*/  FFMA2 R90, R90.F32x2.HI_LO, UR36.F32, R0.F32 ;  /* 0x000000245a5a7c49 */ /* 0x000fe20009200000 */
[----:B------:R-:W-:Y:S02]  /*d0b0*/  MOV R0, UR4 ;  /* 0x0000000400007c02 */ /* 0x000fe40008000f00 */
[----:B------:R-:W-:Y:S02]  /*d0c0*/  FSETP.GEU.AND P4, PT, R88, -126, PT ;  /* 0xc2fc00005800780b */ /* 0x000fe40003f8e000 */
[----:B------:R-:W-:Y:S02]  /*d0d0*/  FSETP.GEU.AND P3, PT, R89, -126, PT ;  /* 0xc2fc00005900780b */ /* 0x000fe40003f6e000 */
[----:B------:R-:W-:Y:S02]  /*d0e0*/  FSETP.GEU.AND P2, PT, R90, -126, PT ;  /* 0xc2fc00005a00780b */ /* 0x000fe40003f4e000 */
[----:B------:R-:W-:-:S02]  /*d0f0*/  FSETP.GEU.AND P1, PT, R91, -126, PT ;  /* 0xc2fc00005b00780b */ /* 0x000fc40003f2e000 */
[----:B-1----:R-:W-:-:S05]  /*d100*/  SHF.R.U32.HI R3, RZ, 0x5, R2 ;  /* 0x00000005ff037819 */ /* 0x002fca0000011602 */
[----:B------:R-:W-:Y:S02]  /*d110*/  @!P4 FMUL R88, R88, 0.5 ;  /* 0x3f0000005858c820 */ /* 0x000fe40000400000 */
[----:B------:R-:W-:Y:S01]  /*d120*/  @!P3 FMUL R89, R89, 0.5 ;  /* 0x3f0000005959b820 */ /* 0x000fe20000400000 */
[----:B------:R-:W-:Y:S01]  /*d130*/  LOP3.LUT P0, RZ, R0, 0x3, R3, 0x48, !PT ;  /* 0x0000000300ff7812 */ /* 0x000fe20007804803 */
[----:B------:R-:W-:Y:S02]  /*d140*/  @!P2 FMUL R90, R90, 0.5 ;  /* 0x3f0000005a5aa820 */ /* 0x000fe40000400000 */
[----:B------:R-:W-:Y:S01]  /*d150*/  @!P1 FMUL R91, R91, 0.5 ;  /* 0x3f0000005b5b9820 */ /* 0x000fe20000400000 */
[----:B--2---:R-:W1:Y:S08]  /*d160*/  MUFU.EX2 R58, R88 ;  /* 0x00000058003a7308 */ /* 0x004e700000000800 */
[----:B------:R-:W2:Y:S08]  /*d170*/  MUFU.EX2 R59, R89 ;  /* 0x00000059003b7308 */ /* 0x000eb00000000800 */
[----:B------:R-:W4:Y:S01]  /*d180*/  MUFU.EX2 R56, R90 ;  /* 0x0000005a00387308 */ /* 0x000f220000000800 */
[----:B-1----:R-:W-:-:S07]  /*d190*/  @!P4 FMUL R58, R58, R58 ;  /* 0x0000003a3a3ac220 */ /* 0x002fce0000400000 */
[----:B------:R-:W1:Y:S01]  /*d1a0*/  MUFU.EX2 R57, R91 ;  /* 0x0000005b00397308 */ /* 0x000e620000000800 */
[----:B--2---:R-:W-:-:S05]  /*d1b0*/  @!P3 FMUL R59, R59, R59 ;  /* 0x0000003b3b3bb220 */ /* 0x004fca0000400000 */
[----:B------:R-:W-:Y:S01]  /*d1c0*/  F2FP.F16.F32.PACK_AB R54, R59, R58 ;  /* 0x0000003a3b36723e */ /* 0x000fe200000000ff */
[----:B----4-:R-:W-:Y:S01]  /*d1d0*/  @!P2 FMUL R56, R56, R56 ;  /* 0x000000383838a220 */ /* 0x010fe20000400000 */
[----:B-1----:R-:W-:-:S05]  /*d1e0*/  @!P1 FMUL R57, R57, R57 ;  /* 0x0000003939399220 */ /* 0x002fca0000400000 */
[----:B------:R-:W-:Y:S01]  /*d1f0*/  F2FP.F16.F32.PACK_AB R55, R57, R56 ;  /* 0x000000383937723e */ /* 0x000fe200000000ff */
[----:B------:R-:W-:Y:S06]  /*d200*/  @!P0 BRA `(.L_x_228) ;  /* 0x0000000000408947 */ /* 0x000fec0003800000 */
[----:B---3--:R-:W-:Y:S01]  /*d210*/  MOV R14, 0x8 ;  /* 0x00000008000e7802 */ /* 0x008fe20000000f00 */
[----:B------:R-:W1:Y:S01]  /*d220*/  LDCU.64 UR8, c[0x4][0xb0] ;  /* 0x01001600ff0877ac */ /* 0x000e620008000a00 */
[----:B------:R-:W-:Y:S02]  /*d230*/  HFMA2 R12, -RZ, RZ, 0, 5.9604644775390625e-08 ;  /* 0x00000001ff0c7431 */ /* 0x000fe400000001ff */
        /* <DEDUP_REMOVED lines=13> */
.L_x_228:
[----:B------:R-:W-:-:S04]  /*d310*/  UISETP.NE.AND UP0, UPT, UR55, URZ, UPT ;  /* 0x000000ff3700728c */ /* 0x000fc8000bf05270 */
[----:B------:R-:W-:-:S06]  /*d320*/  USEL UR4, UR48, UR47, UP0 ;  /* 0x0000002f30047287 */ /* 0x000fcc0008000000 */
[----:B------:R-:W-:Y:S01]  /*d330*/  MOV R0, UR4 ;  /* 0x0000000400007c02 */ /* 0x000fe20008000f00 */
[----:B------:R-:W-:Y:S05]  /*d340*/  WARPSYNC.ALL ;  /* 0x0000000000007948 */ /* 0x000fea0003800000 */
[----:B------:R-:W-:Y:S01]  /*d350*/  ISETP.GT.U32.AND P1, PT, R0, 0x1, PT ;  /* 0x000000010000780c */ /* 0x000fe20003f24070 */
[----:B------:R1:W-:Y:S01]  /*d360*/  STTM.x32 tmem[UR40+0x20], R24 ;  /* 0x00002018000079ed */ /* 0x0003e200082c0028 */
[----:B------:R-:W2:Y:S11]  /*d370*/  FENCE.VIEW.ASYNC.T ;  /* 0x00000000000073c6 */ /* 0x000eb60000000200 */
[----:B------:R-:W-:Y:S05]  /*d380*/  @P1 BRA `(.L_x_229) ;  /* 0x0000000000081947 */ /* 0x000fea0003800000 */
[----:B------:R-:W-:Y:S05]  /*d390*/  BPT.TRAP 0x1 ;  /* 0x000000040000795c */ /* 0x000fea0000300000 */
[----:B------:R-:W-:Y:S05]  /*d3a0*/  BPT.TRAP 0x1 ;  /* 0x000000040000795c */ /* 0x000fea0000300000 */
.L_x_229:
[----:B------:R-:W4:Y:S01]  /*d3b0*/  S2UR UR5, SR_CgaCtaId ;  /* 0x00000000000579c3 */ /* 0x000f220000008800 */
[----:B------:R-:W-:Y:S01]  /*d3c0*/  UISETP.NE.AND UP0, UPT, UR55, URZ, UPT ;  /* 0x000000ff3700728c */ /* 0x000fe2000bf05270 */
[----:B------:R-:W-:Y:S02]  /*d3d0*/  UMOV UR4, 0x400 ;  /* 0x0000040000047882 */ /* 0x000fe40000000000 */
[----:B----4-:R-:W-:-:S04]  /*d3e0*/  ULEA UR4, UR5, UR4, 0x18 ;  /* 0x0000000405047291 */ /* 0x010fc8000f8ec0ff */
[----:B------:R-:W-:-:S04]  /*d3f0*/  UIADD3 UR6, UPT, UPT, UR4, 0x5068, URZ ;  /* 0x0000506804067890 */ /* 0x000fc8000fffe0ff */
[----:B------:R-:W-:-:S04]  /*d400*/  @UP0 UIADD3 UR6, UPT, UPT, UR4, 0x5058, URZ ;  /* 0x0000505804060890 */ /* 0x000fc8000fffe0ff */
[----:B------:R-:W-:Y:S02]  /*d410*/  UPRMT UR6, UR5, 0x654, UR6 ;  /* 0x0000065405067896 */ /* 0x000fe40008000006 */
[----:B------:R-:W-:-:S04]  /*d420*/  USEL UR5, UR51, UR50, UP0 ;  /* 0x0000003233057287 */ /* 0x000fc80008000000 */
[----:B------:R-:W-:-:S03]  /*d430*/  ULOP3.LUT UR5, UR5, 0x1, URZ, 0x3c, !UPT ;  /* 0x0000000105057892 */ /* 0x000fc6000f8e3cff */
[----:B--2---:R-:W-:Y:S01]  /*d440*/  SYNCS.ARRIVE.TRANS64.RED.A1T0 RZ, [UR6], RZ ;  /* 0x000000ffffff79a7 */ /* 0x004fe20008100406 */
[----:B------:R-:W-:Y:S02]  /*d450*/  USEL UR51, UR5, UR51, UP0 ;  /* 0x0000003305337287 */ /* 0x000fe40008000000 */
[----:B------:R-:W-:Y:S02]  /*d460*/  USEL UR50, UR50, UR5, UP0 ;  /* 0x0000000532327287 */ /* 0x000fe40008000000 */
[----:B------:R-:W-:-:S09]  /*d470*/  UISETP.NE.AND UP0, UPT, UR46, URZ, UPT ;  /* 0x000000ff2e00728c */ /* 0x000fd2000bf05270 */
[----:B------:R-:W-:Y:S05]  /*d480*/  BRA.U UP0, `(.L_x_230) ;  /* 0x0000000100047547 */ /* 0x000fea000b800000 */
[----:B------:R-:W-:Y:S05]  /*d490*/  BPT.TRAP 0x1 ;  /* 0x000000040000795c */ /* 0x000fea0000300000 */
.L_x_230:
[----:B------:R-:W-:Y:S01]  /*d4a0*/  UISETP.NE.AND UP0, UPT, UR55, URZ, UPT ;  /* 0x000000ff3700728c */ /* 0x000fe2000bf05270 */
[----:B------:R-:W-:Y:S01]  /*d4b0*/  MOV R0, UR39 ;  /* 0x0000002700007c02 */ /* 0x000fe20008000f00 */
[----:B------:R-:W-:Y:S01]  /*d4c0*/  UIADD3 UR6, UPT, UPT, UR4, 0x5078, URZ ;  /* 0x0000507804067890 */ /* 0x000fe2000fffe0ff */
[----:B------:R-:W-:Y:S01]  /*d4d0*/  FADD2 R22, R22.F32x2.HI_LO, RZ.F32 ;  /* 0x000000ff1616724b */ /* 0x000fe20000200000 */
[----:B------:R-:W-:Y:S01]  /*d4e0*/  FSETP.NEU.AND P0, PT, R17, -INF , PT ;  /* 0xff8000001100780b */ /* 0x000fe20003f0d000 */
[----:B------:R-:W-:Y:S01]  /*d4f0*/  FADD2 R124, R124.F32x2.HI_LO, RZ.F32 ;  /* 0x000000ff7c7c724b */ /* 0x000fe20000200000 */
[----:B------:R-:W-:Y:S01]  /*d500*/  SHF.L.U32 R0, R0, 0x1f, RZ ;  /* 0x0000001f00007819 */ /* 0x000fe200000006ff */
[----:B------:R-:W-:Y:S01]  /*d510*/  FADD2 R22, R22.F32x2.HI_LO, R130.F32x2.HI_LO ;  /* 0x000000821616724b */ /* 0x000fe20000000000 */
[----:B------:R-:W-:Y:S01]  /*d520*/  FSEL R3, R17, RZ, P0 ;  /* 0x000000ff11037208 */ /* 0x000fe20000000000 */
[----:B------:R-:W-:Y:S02]  /*d530*/  FADD2 R126, R126.F32x2.HI_LO, RZ.F32 ;  /* 0x000000ff7e7e724b */ /* 0x000fe40000200000 */
[----:B------:R-:W-:Y:S01]  /*d540*/  @!UP0 UIADD3 UR6, UPT, UPT, UR4, 0x5088, URZ ;  /* 0x0000508804068890 */ /* 0x000fe2000fffe0ff */
[----:B------:R-:W-:Y:S01]  /*d550*/  FADD2 R124, R124.F32x2.HI_LO, R132.F32x2.HI_LO ;  /* 0x000000847c7c724b */ /* 0x000fe20000000000 */
[----:B------:R-:W-:Y:S01]  /*d560*/  FSETP.NEU.AND P0, PT, R156, R3, PT ;  /* 0x000000039c00720b */ /* 0x000fe20003f0d000 */
[----:B------:R-:W-:-:S02]  /*d570*/  FADD2 R126, R126.F32x2.HI_LO, R134.F32x2.HI_LO ;  /* 0x000000867e7e724b */ /* 0x000fc40000000000 */
[----:B------:R-:W-:Y:S02]  /*d580*/  FADD2 R22, R22.F32x2.HI_LO, R138.F32x2.HI_LO ;  /* 0x0000008a1616724b */ /* 0x000fe40000000000 */
[----:B------:R-:W-:Y:S02]  /*d590*/  FADD2 R124, R124.F32x2.HI_LO, R140.F32x2.HI_LO ;  /* 0x0000008c7c7c724b */ /* 0x000fe40000000000 */
[----:B------:R-:W2:Y:S01]  /*d5a0*/  SYNCS.PHASECHK.TRANS64.TRYWAIT P2, [UR6], R0 ;  /* 0x00000000ff0075a7 */ /* 0x000ea20008041106 */
[----:B------:R-:W-:Y:S02]  /*d5b0*/  FADD2 R126, R126.F32x2.HI_LO, R142.F32x2.HI_LO ;  /* 0x0000008e7e7e724b */ /* 0x000fe40000000000 */
[----:B------:R-:W-:Y:S02]  /*d5c0*/  FADD2 R22, R22.F32x2.HI_LO, R146.F32x2.HI_LO ;  /* 0x000000921616724b */ /* 0x000fe40000000000 */
[----:B------:R-:W-:Y:S02]  /*d5d0*/  FADD2 R124, R124.F32x2.HI_LO, R148.F32x2.HI_LO ;  /* 0x000000947c7c724b */ /* 0x000fe40000000000 */
[----:B------:R-:W-:-:S02]  /*d5e0*/  FADD2 R126, R126.F32x2.HI_LO, R92.F32x2.HI_LO ;  /* 0x0000005c7e7e724b */ /* 0x000fc40000000000 */
[----:B------:R-:W-:Y:S02]  /*d5f0*/  FADD2 R22, R22.F32x2.HI_LO, R96.F32x2.HI_LO ;  /* 0x000000601616724b */ /* 0x000fe40000000000 */
[----:B------:R-:W-:Y:S02]  /*d600*/  FADD2 R124, R124.F32x2.HI_LO, R98.F32x2.HI_LO ;  /* 0x000000627c7c724b */ /* 0x000fe40000000000 */
[----:B------:R-:W-:Y:S02]  /*d610*/  FADD2 R126, R126.F32x2.HI_LO, R100.F32x2.HI_LO ;  /* 0x000000647e7e724b */ /* 0x000fe40000000000 */
[----:B------:R-:W-:Y:S01]  /*d620*/  FADD2 R22, R22.F32x2.HI_LO, R104.F32x2.HI_LO ;  /* 0x000000681616724b */ /* 0x000fe20000000000 */
[----:B--2---:R-:W-:Y:S06]  /*d630*/  @!P2 BRA `(.L_x_231) ;  /* 0x000000a800b8a947 */ /* 0x004fec0003800000 */
.L_x_403:
[----:B------:R-:W-:Y:S01]  /*d640*/  BSSY.RECONVERGENT B0, `(.L_x_232) ;  /* 0x000000a000007945 */ /* 0x000fe20003800200 */
[----:B--2---:R-:W-:-:S03]  /*d650*/  MOV R5, 0x3f000000 ;  /* 0x3f00000000057802 */ /* 0x004fc60000000f00 */
[----:B------:R-:W-:Y:S05]  /*d660*/  @!P0 BRA `(.L_x_233) ;  /* 0x00000000001c8947 */ /* 0x000fea0003800000 */
[----:B------:R-:W-:-:S04]  /*d670*/  FADD R0, -R3, R156 ;  /* 0x0000009c03007221 */ /* 0x000fc80000000100 */
[----:B------:R-:W-:-:S05]  /*d680*/  FMUL R0, R0, UR36 ;  /* 0x0000002400007c20 */ /* 0x000fca0008400000 */
[----:B------:R-:W-:-:S13]  /*d690*/  FSETP.GEU.AND P0, PT, R0, -126, PT ;  /* 0xc2fc00000000780b */ /* 0x000fda0003f0e000 */
[----:B------:R-:W-:-:S04]  /*d6a0*/  @!P0 FMUL R0, R0, 0.5 ;  /* 0x3f00000000008820 */ /* 0x000fc80000400000 */
[----:B------:R-:W2:Y:S02]  /*d6b0*/  MUFU.EX2 R5, R0 ;  /* 0x0000000000057308 */ /* 0x000ea40000000800 */
[----:B--2---:R-:W-:-:S04]  /*d6c0*/  @!P0 FMUL R5, R5, R5 ;  /* 0x0000000505058220 */ /* 0x004fc80000400000 */
[----:B------:R-:W-:Y:S02]  /*d6d0*/  FMUL R5, R5, 0.5 ;  /* 0x3f00000005057820 */ /* 0x000fe40000400000 */
.L_x_233:
[----:B------:R-:W-:Y:S05]  /*d6e0*/  BSYNC.RECONVERGENT B0 ;  /* 0x0000000000007941 */ /* 0x000fea0003800200 */
.L_x_232:
[----:B-1----:R-:W2:Y:S04]  /*d6f0*/  LDL.LU.64 R34, [R1+0x18] ;  /* 0x0000180001227983 */ /* 0x002ea80000300a00 */
[----:B------:R-:W4:Y:S04]  /*d700*/  LDL.LU.64 R32, [R1+0x20] ;  /* 0x0000200001207983 */ /* 0x000f280000300a00 */
[----:B------:R-:W5:Y:S04]  /*d710*/  LDL.LU.64 R30, [R1+0x30] ;  /* 0x00003000011e7983 */ /* 0x000f680000300a00 */
[----:B------:R-:W5:Y:S04]  /*d720*/  LDL.LU.64 R28, [R1+0x38] ;  /* 0x00003800011c7983 */ /* 0x000f680000300a00 */
[----:B------:R-:W5:Y:S04]  /*d730*/  LDL.LU.64 R26, [R1+0x40] ;  /* 0x00004000011a7983 */ /* 0x000f680000300a00 */
[----:B---3--:R-:W3:Y:S04]  /*d740*/  LDL.LU.64 R14, [R1+0x28] ;  /* 0x00002800010e7983 */ /* 0x008ee80000300a00 */
[----:B------:R-:W3:Y:S04]  /*d750*/  LDL.LU.64 R24, [R1+0x50] ;  /* 0x0000500001187983 */ /* 0x000ee80000300a00 */
[----:B------:R-:W3:Y:S04]  /*d760*/  LDL.LU.64 R20, [R1+0x58] ;  /* 0x0000580001147983 */ /* 0x000ee80000300a00 */
[----:B------:R-:W3:Y:S04]  /*d770*/  LDL.LU.64 R12, [R1+0x60] ;  /* 0x00006000010c7983 */ /* 0x000ee80000300a00 */
[----:B------:R-:W3:Y:S04]  /*d780*/  LDL.LU.64 R8, [R1+0x48] ;  /* 0x0000480001087983 */ /* 0x000ee80000300a00 */
[----:B------:R-:W3:Y:S04]  /*d790*/  LDL.LU.64 R10, [R1+0x68] ;  /* 0x00006800010a7983 */ /* 0x000ee80000300a00 */
[----:B------:R-:W3:Y:S01]  /*d7a0*/  LDL.LU.64 R6, [R1+0x70] ;  /* 0x0000700001067983 */ /* 0x000ee20000300a00 */
[----:B------:R-:W-:-:S04]  /*d7b0*/  FMUL R16, R5, R16 ;  /* 0x0000001005107220 */ /* 0x000fc80000400000 */
[----:B------:R-:W-:-:S04]  /*d7c0*/  FADD2 R18, R16.F32, R18.F32x2.HI_LO ;  /* 0x000000121012724b */ /* 0x000fc80000040000 */
[----:B------:R-:W-:-:S04]  /*d7d0*/  FADD2 R18, R18.F32x2.HI_LO, R128.F32x2.HI_LO ;  /* 0x000000801212724b */ /* 0x000fc80000000000 */
[----:B------:R-:W-:-:S04]  /*d7e0*/  FADD2 R18, R18.F32x2.HI_LO, R136.F32x2.HI_LO ;  /* 0x000000881212724b */ /* 0x000fc80000000000 */
[----:B------:R-:W-:-:S04]  /*d7f0*/  FADD2 R18, R18.F32x2.HI_LO, R144.F32x2.HI_LO ;  /* 0x000000901212724b */ /* 0x000fc80000000000 */
[----:B------:R-:W-:Y:S02]  /*d800*/  FADD2 R18, R18.F32x2.HI_LO, R94.F32x2.HI_LO ;  /* 0x0000005e1212724b */ /* 0x000fe40000000000 */
[----:B------:R-:W-:Y:S02]  /*d810*/  FADD2 R124, R124.F32x2.HI_LO, R106.F32x2.HI_LO ;  /* 0x0000006a7c7c724b */ /* 0x000fe40000000000 */
[----:B------:R-:W-:Y:S02]  /*d820*/  FADD2 R126, R126.F32x2.HI_LO, R108.F32x2.HI_LO ;  /* 0x0000006c7e7e724b */ /* 0x000fe40000000000 */
[----:B------:R-:W-:Y:S02]  /*d830*/  FADD2 R18, R18.F32x2.HI_LO, R102.F32x2.HI_LO ;  /* 0x000000661212724b */ /* 0x000fe40000000000 */
[----:B------:R-:W-:Y:S02]  /*d840*/  FADD2 R22, R22.F32x2.HI_LO, R112.F32x2.HI_LO ;  /* 0x000000701616724b */ /* 0x000fe40000000000 */
[----:B------:R-:W-:-:S02]  /*d850*/  FADD2 R124, R124.F32x2.HI_LO, R114.F32x2.HI_LO ;  /* 0x000000727c7c724b */ /* 0x000fc40000000000 */
        /* <DEDUP_REMOVED lines=23> */
[----:B------:R-:W-:Y:S01]  /*d9d0*/  FADD2 R18, R18.F32x2.HI_LO, R186.F32x2.HI_LO ;  /* 0x000000ba1212724b */ /* 0x000fe20000000000 */
[----:B------:R-:W-:Y:S01]  /*d9e0*/  ULOP3.LUT UP0, URZ, UR41, UR38, URZ, 0xfc, !UPT ;  /* 0x0000002629ff7292 */ /* 0x000fe2000f80fcff */
[----:B--2---:R-:W-:-:S02]  /*d9f0*/  FADD2 R124, R124.F32x2.HI_LO, R34.F32x2.HI_LO ;  /* 0x000000227c7c724b */ /* 0x004fc40000000000 */
[----:B----4-:R-:W-:Y:S02]  /*da00*/  FADD2 R126, R126.F32x2.HI_LO, R32.F32x2.HI_LO ;  /* 0x000000207e7e724b */ /* 0x010fe40000000000 */
[----:B-----5:R-:W-:Y:S02]  /*da10*/  FADD2 R22, R22.F32x2.HI_LO, R30.F32x2.HI_LO ;  /* 0x0000001e1616724b */ /* 0x020fe40000000000 */
[----:B------:R-:W-:Y:S02]  /*da20*/  FADD2 R124, R124.F32x2.HI_LO, R28.F32x2.HI_LO ;  /* 0x0000001c7c7c724b */ /* 0x000fe40000000000 */
[----:B------:R-:W-:Y:S02]  /*da30*/  FADD2 R126, R126.F32x2.HI_LO, R26.F32x2.HI_LO ;  /* 0x0000001a7e7e724b */ /* 0x000fe40000000000 */
[----:B---3--:R-:W-:Y:S02]  /*da40*/  FADD2 R18, R18.F32x2.HI_LO, R14.F32x2.HI_LO ;  /* 0x0000000e1212724b */ /* 0x008fe40000000000 */
        /* <DEDUP_REMOVED lines=9> */
[----:B------:R-:W-:-:S04]  /*dae0*/  FADD2 R18, R18.F32x2.HI_LO, R22.F32x2.HI_LO ;  /* 0x000000161212724b */ /* 0x000fc80000000000 */
[----:B------:R-:W-:-:S04]  /*daf0*/  FADD2 R18, R18.F32x2.HI_LO, R124.F32x2.HI_LO ;  /* 0x0000007c1212724b */ /* 0x000fc80000000000 */
[----:B------:R-:W-:Y:S01]  /*db00*/  FADD R16, R18, R19 ;  /* 0x0000001312107221 */ /* 0x000fe20000000000 */
[----:B------:R-:W-:Y:S06]  /*db10*/  BRA.U UP0, `(.L_x_234) ;  /* 0x0000000100947547 */ /* 0x000fec000b800000 */
[----:B------:R-:W-:Y:S05]  /*db20*/  @P1 BRA `(.L_x_235) ;  /* 0x0000000000041947 */ /* 0x000fea0003800000 */
[----:B------:R-:W-:Y:S05]  /*db30*/  BPT.TRAP 0x1 ;  /* 0x000000040000795c */ /* 0x000fea0000300000 */
.L_x_235:
[----:B------:R-:W-:Y:S01]  /*db40*/  UISETP.NE.AND UP0, UPT, UR55, URZ, UPT ;  /* 0x000000ff3700728c */ /* 0x000fe2000bf05270 */
[----:B------:R-:W-:Y:S01]  /*db50*/  IMAD.U32 R0, RZ, RZ, UR5 ;  /* 0x00000005ff007e24 */ /* 0x000fe2000f8e00ff */
[----:B------:R-:W-:Y:S01]  /*db60*/  UIADD3 UR6, UPT, UPT, UR4, 0x5060, URZ ;  /* 0x0000506004067890 */ /* 0x000fe2000fffe0ff */
[----:B------:R-:W-:Y:S01]  /*db70*/  IMAD.U32 R4, R2, 0x10000, RZ ;  /* 0x0001000002047824 */ /* 0x000fe200078e00ff */
[----:B------:R-:W-:Y:S02]  /*db80*/  SHF.R.U32.HI R2, RZ, 0x5, R2 ;  /* 0x00000005ff027819 */ /* 0x000fe40000011602 */
[----:B------:R-:W-:Y:S02]  /*db90*/  SHF.L.U32 R0, R0, 0x1f, RZ ;  /* 0x0000001f00007819 */ /* 0x000fe400000006ff */
[----:B------:R-:W-:Y:S02]  /*dba0*/  LOP3.LUT R4, R4, 0x600000, RZ, 0xc0, !PT ;  /* 0x0060000004047812 */ /* 0x000fe400078ec0ff */
[----:B------:R-:W-:Y:S01]  /*dbb0*/  LOP3.LUT R2, R2, 0x3, RZ, 0xc0, !PT ;  /* 0x0000000302027812 */ /* 0x000fe200078ec0ff */
[----:B------:R-:W-:Y:S01]  /*dbc0*/  @UP0 UIADD3 UR6, UPT, UPT, UR4, 0x5050, URZ ;  /* 0x0000505004060890 */ /* 0x000fe2000fffe0ff */
[----:B------:R-:W-:Y:S01]  /*dbd0*/  SHF.R.U32.HI R3, RZ, 0x15, R4 ;  /* 0x00000015ff037819 */ /* 0x000fe20000011604 */
[----:B------:R-:W-:-:S03]  /*dbe0*/  USEL UR4, URZ, 0x80, UP0 ;  /* 0x00000080ff047887 */ /* 0x000fc60008000000 */
[----:B------:R-:W-:-:S03]  /*dbf0*/  ISETP.NE.AND P0, PT, R2, R3, PT ;  /* 0x000000030200720c */ /* 0x000fc60003f05270 */
[----:B------:R-:W-:Y:S01]  /*dc00*/  LOP3.LUT R2, R4, UR4, RZ, 0xfc, !PT ;  /* 0x0000000404027c12 */ /* 0x000fe2000f8efcff */
[----:B------:R-:W1:Y:S02]  /*dc10*/  SYNCS.PHASECHK.TRANS64.TRYWAIT P1, [UR6], R0 ;  /* 0x00000000ff0075a7 */ /* 0x000e640008021106 */
[----:B-1----:R-:W-:Y:S07]  /*dc20*/  @!P1 BRA `(.L_x_236) ;  /* 0x000000a400549947 */ /* 0x002fee0003800000 */
.L_x_405:
        /* <DEDUP_REMOVED lines=17> */
.L_x_237:
[----:B------:R-:W-:Y:S05]  /*dd40*/  WARPSYNC.ALL ;  /* 0x0000000000007948 */ /* 0x000fea0003800000 */
[----:B------:R-:W-:-:S13]  /*dd50*/  R2UR UR4, R2 ;  /* 0x00000000020472ca */ /* 0x000fda00000e0000 */
[----:B------:R2:W-:Y:S02]  /*dd60*/  STTM.x2 tmem[UR4], R16 ;  /* 0x00000010000079ed */ /* 0x0005e400080c0004 */
.L_x_234:
[----:B------:R-:W-:Y:S01]  /*dd70*/  UIADD3 UR6, UPT, UPT, UR41, 0x1, URZ ;  /* 0x0000000129067890 */ /* 0x000fe2000fffe0ff */
[----:B------:R-:W-:Y:S01]  /*dd80*/  MOV R156, R17 ;  /* 0x00000011009c7202 */ /* 0x000fe20000000f00 */
[----:B------:R-:W-:Y:S02]  /*dd90*/  UIADD3 UR5, UPT, UPT, -UR53, UR38, URZ ;  /* 0x0000002635057290 */ /* 0x000fe4000fffe1ff */
[----:B------:R-:W-:Y:S02]  /*dda0*/  UISETP.GT.U32.AND UP0, UPT, UR6, 0x1, UPT ;  /* 0x000000010600788c */ /* 0x000fe4000bf04070 */
[----:B------:R-:W-:Y:S02]  /*ddb0*/  USHF.L.U32 UR5, UR5, 0x7, URZ ;  /* 0x0000000705057899 */ /* 0x000fe400080006ff */
[----:B------:R-:W-:-:S04]  /*ddc0*/  UIADD3 UR4, UPT, UPT, UR41, -0x1, URZ ;  /* 0xffffffff29047890 */ /* 0x000fc8000fffe0ff */
[----:B------:R-:W-:-:S03]  /*ddd0*/  MOV R2, UR5 ;  /* 0x0000000500027c02 */ /* 0x000fc60008000f00 */
[----:B------:R-:W-:Y:S01]  /*dde0*/  UMOV UR41, UR4 ;  /* 0x0000000400297c82 */ /* 0x000fe20008000000 */
[----:B------:R-:W-:Y:S05]  /*ddf0*/  BRA.U UP0, `(.L_x_238) ;  /* 0xffffffb900847547 */ /* 0x000fea000b83ffff */
.L_x_217:
[----:B------:R-:W-:-:S09]  /*de00*/  UISETP.GE.AND UP0, UPT, UR38, 0x1, UPT ;  /* 0x000000012600788c */ /* 0x000fd2000bf06270 */
[----:B------:R-:W-:Y:S05]  /*de10*/  BRA.U !UP0, `(.L_x_239) ;  /* 0x0000006d08ac7547 */ /* 0x000fea000b800000 */
[----:B------:R-:W3:Y:S01]  /*de20*/  S2UR UR40, SR_CgaCtaId ;  /* 0x00000000002879c3 */ /* 0x000ee20000008800 */
[----:B------:R-:W-:Y:S01]  /*de30*/  UMOV UR4, 0x400 ;  /* 0x0000040000047882 */ /* 0x000fe20000000000 */
[----:B------:R-:W4:Y:S01]  /*de40*/  LDCU UR36, c[0x0][0x704] ;  /* 0x0000e080ff2477ac */ /* 0x000f220008000800 */
[----:B------:R-:W1:Y:S01]  /*de50*/  LDCU UR37, c[0x0][0x384] ;  /* 0x00007080ff2577ac */ /* 0x000e620008000800 */
[----:B------:R-:W-:Y:S02]  /*de60*/  ULOP3.LUT UR41, UR45, 0x8, URZ, 0x3c, !UPT ;  /* 0x000000082d297892 */ /* 0x000fe4000f8e3cff */
[----:B-1-34-:R-:W-:-:S12]  /*de70*/  ULEA UR40, UR40, UR4, 0x18 ;  /* 0x0000000428287291 */ /* 0x01afd8000f8ec0ff */
.L_x_260:
[----:B--2---:R-:W1:Y:S01]  /*de80*/  S2R R18, SR_TID.X ;  /* 0x0000000000127919 */ /* 0x004e620000002100 */
[----:B------:R-:W-:Y:S01]  /*de90*/  UISETP.NE.AND UP0, UPT, UR55, URZ, UPT ;  /* 0x000000ff3700728c */ /* 0x000fe2000bf05270 */
[----:B------:R-:W-:-:S03]  /*dea0*/  UMOV UR4, 0x20 ;  /* 0x0000002000047882 */ /* 0x000fc60000000000 */
[----:B------:R-:W-:Y:S02]  /*deb0*/  USEL UR4, UR4, 0xa0, UP0 ;  /* 0x000000a004047887 */ /* 0x000fe40008000000 */
[----:B------:R-:W-:Y:S01]  /*dec0*/  USEL UR5, UR51, UR50, UP0 ;  /* 0x0000003233057287 */ /* 0x000fe20008000000 */
[----:B-1----:R-:W-:-:S05]  /*ded0*/  IMAD.U32 R160, R18, 0x10000, RZ ;  /* 0x0001000012a07824 */ /* 0x002fca00078e00ff */
[----:B------:R-:W-:-:S05]  /*dee0*/  LOP3.LUT R160, R160, 0x600000, RZ, 0xc0, !PT ;  /* 0x00600000a0a07812 */ /* 0x000fca00078ec0ff */
[----:B------:R-:W-:Y:S01]  /*def0*/  VIADD R0, R160, UR4 ;  /* 0x00000004a0007c36 */ /* 0x000fe20008000000 */
[----:B------:R-:W-:-:S04]  /*df00*/  USEL UR4, UR48, UR47, UP0 ;  /* 0x0000002f30047287 */ /* 0x000fc80008000000 */
[----:B------:R-:W-:Y:S01]  /*df10*/  UISETP.GT.U32.AND UP0, UPT, UR4, 0x1, UPT ;  /* 0x000000010400788c */ /* 0x000fe2000bf04070 */
[----:B------:R-:W1:Y:S02]  /*df20*/  SHFL.IDX PT, R0, R0, RZ, 0x1f ;  /* 0x00001fff00007589 */ /* 0x000e6400000e0000 */
[----:B-1----:R-:W-:-:S06]  /*df30*/  R2UR UR43, R0 ;  /* 0x00000000002b72ca */ /* 0x002fcc00000e0000 */
[----:B------:R-:W-:Y:S09]  /*df40*/  BRA.U UP0, `(.L_x_240) ;  /* 0x0000000100047547 */ /* 0x000ff2000b800000 */
[----:B------:R-:W-:Y:S05]  /*df50*/  BPT.TRAP 0x1 ;  /* 0x000000040000795c */ /* 0x000fea0000300000 */
.L_x_240:
        /* <DEDUP_REMOVED lines=8> */
[----:B------:R-:W-:-:S04]  /*dfe0*/  LOP3.LUT R161, R0, 0x3, RZ, 0xc0, !PT ;  /* 0x0000000300a17812 */ /* 0x000fc800078ec0ff */
[----:B------:R-:W-:Y:S01]  /*dff0*/  ISETP.NE.AND P0, PT, R161, R174, PT ;  /* 0x000000aea100720c */ /* 0x000fe20003f05270 */
[----:B-1----:R-:W-:-:S04]  /*e000*/  ULEA UR38, UR38, UR4, 0x18 ;  /* 0x0000000426267291 */ /* 0x002fc8000f8ec0ff */
[----:B------:R-:W-:Y:S02]  /*e010*/  UIADD3 UR4, UPT, UPT, UR38, 0x5060, URZ ;  /* 0x0000506026047890 */ /* 0x000fe4000fffe0ff */
[----:B------:R-:W-:-:S09]  /*e020*/  @UP0 UIADD3 UR4, UPT, UPT, UR38, 0x5050, URZ ;  /* 0x0000505026040890 */ /* 0x000fd2000fffe0ff */
[----:B------:R-:W1:Y:S02]  /*e030*/  SYNCS.PHASECHK.TRANS64.TRYWAIT P1, [UR4], R3 ;  /* 0x00000003ff0075a7 */ /* 0x000e640008021104 */
[----:B-1----:R-:W-:Y:S05]  /*e040*/  @!P1 BRA `(.L_x_241) ;  /* 0x000000a000649947 */ /* 0x002fea0003800000 */
.L_x_407:
[----:B------:R-:W-:Y:S01]  /*e050*/  LOP3.LUT R160, R160, UR39, RZ, 0xfc, !PT ;  /* 0x00000027a0a07c12 */ /* 0x000fe2000f8efcff */
[----:B------:R-:W-:Y:S06]  /*e060*/  @!P0 BRA `(.L_x_242) ;  /* 0x0000000000408947 */ /* 0x000fec0003800000 */
        /* <DEDUP_REMOVED lines=16> */
.L_x_242:
        /* <DEDUP_REMOVED lines=23> */
.L_x_243:
        /* <DEDUP_REMOVED lines=23> */
.L_x_244:
        /* <DEDUP_REMOVED lines=23> */
.L_x_245:
[----:B------:R-:W1:Y:S01]  /*e5c0*/  S2R R3, SR_CTAID.X ;  /* 0x0000000000037919 */ /* 0x000e620000002500 */
[----:B------:R-:W-:Y:S05]  /*e5d0*/  WARPSYNC.ALL ;  /* 0x0000000000007948 */ /* 0x000fea0003800000 */
[----:B------:R-:W-:Y:S01]  /*e5e0*/  R2UR UR4, R160 ;  /* 0x00000000a00472ca */ /* 0x000fe200000e0000 */
[----:B------:R-:W-:Y:S01]  /*e5f0*/  VIADD R0, R2, 0x1 ;  /* 0x0000000102007836 */ /* 0x000fe20000000000 */
[----:B------:R-:W-:Y:S01]  /*e600*/  LOP3.LUT R18, R18, 0x7f, RZ, 0xc0, !PT ;  /* 0x0000007f12127812 */ /* 0x000fe200078ec0ff */
[C---:B------:R-:W-:Y:S02]  /*e610*/  VIADD R4, R2.reuse, 0x7f ;  /* 0x0000007f02047836 */ /* 0x040fe40000000000 */
[----:B------:R-:W-:Y:S01]  /*e620*/  VIADD R13, R2, 0x55 ;  /* 0x00000055020d7836 */ /* 0x000fe20000000000 */
[----:B------:R-:W-:Y:S01]  /*e630*/  ISETP.GE.AND P3, PT, R0, UR37, PT ;  /* 0x0000002500007c0c */ /* 0x000fe2000bf66270 */
[----:B------:R-:W-:Y:S01]  /*e640*/  VIADD R0, R2, 0x2 ;  /* 0x0000000202007836 */ /* 0x000fe20000000000 */
[----:B------:R-:W-:Y:S01]  /*e650*/  ISETP.GE.AND P1, PT, R4, UR37, PT ;  /* 0x0000002504007c0c */ /* 0x000fe2000bf26270 */
[C---:B------:R-:W-:Y:S01]  /*e660*/  VIADD R11, R2.reuse, 0x56 ;  /* 0x00000056020b7836 */ /* 0x040fe20000000000 */
[----:B------:R-:W-:Y:S01]  /*e670*/  FSEL R89, R89, -INF , !P3 ;  /* 0xff80000059597808 */ /* 0x000fe20005800000 */
[----:B------:R-:W-:Y:S01]  /*e680*/  VIADD R7, R2, 0x59 ;  /* 0x0000005902077836 */ /* 0x000fe20000000000 */
[----:B------:R-:W-:Y:S01]  /*e690*/  ISETP.GE.AND P0, PT, R0, UR37, PT ;  /* 0x0000002500007c0c */ /* 0x000fe2000bf06270 */
[----:B------:R-:W3:Y:S01]  /*e6a0*/  LDTM.x32 R120, tmem[UR4+0x60] ;  /* 0x00006004007879ee */ /* 0x000ee200082c0000 */
[----:B------:R-:W-:-:S02]  /*e6b0*/  VIADD R5, R2, 0x5a ;  /* 0x0000005a02057836 */ /* 0x000fc40000000000 */
[----:B------:R-:W-:Y:S01]  /*e6c0*/  FSEL R90, R90, -INF , !P0 ;  /* 0xff8000005a5a7808 */ /* 0x000fe20004000000 */
[C---:B------:R-:W-:Y:S02]  /*e6d0*/  VIADD R186, R2.reuse, 0x5d ;  /* 0x0000005d02ba7836 */ /* 0x040fe40000000000 */
[C---:B------:R-:W-:Y:S02]  /*e6e0*/  VIADD R184, R2.reuse, 0x5e ;  /* 0x0000005e02b87836 */ /* 0x040fe40000000000 */
[C---:B------:R-:W-:Y:S02]  /*e6f0*/  VIADD R169, R2.reuse, 0x54 ;  /* 0x0000005402a97836 */ /* 0x040fe40000000000 */
[C---:B------:R-:W-:Y:S02]  /*e700*/  VIADD R180, R2.reuse, 0x61 ;  /* 0x0000006102b47836 */ /* 0x040fe40000000000 */
[----:B------:R-:W-:Y:S02]  /*e710*/  VIADD R178, R2, 0x62 ;  /* 0x0000006202b27836 */ /* 0x000fe40000000000 */
[----:B-1----:R-:W-:-:S02]  /*e720*/  IMAD R3, R3, 0x100, R18 ;  /* 0x0000010003037824 */ /* 0x002fc400078e0212 */
[C---:B------:R-:W-:Y:S02]  /*e730*/  VIADD R9, R2.reuse, 0x58 ;  /* 0x0000005802097836 */ /* 0x040fe40000000000 */
[----:B------:R-:W-:Y:S02]  /*e740*/  VIADD R3, R3, UR39 ;  /* 0x0000002703037c36 */ /* 0x000fe40008000000 */
[C---:B------:R-:W-:Y:S02]  /*e750*/  VIADD R172, R2.reuse, 0x65 ;  /* 0x0000006502ac7836 */ /* 0x040fe40000000000 */
[C---:B------:R-:W-:Y:S01]  /*e760*/  VIADD R170, R2.reuse, 0x66 ;  /* 0x0000006602aa7836 */ /* 0x040fe20000000000 */
[C---:B------:R-:W-:Y:S01]  /*e770*/  ISETP.GE.U32.AND P5, PT, R3.reuse, R4, PT ;  /* 0x000000040300720c */ /* 0x040fe20003fa6070 */
[C---:B------:R-:W-:Y:S01]  /*e780*/  VIADD R4, R2.reuse, 0x4 ;  /* 0x0000000402047836 */ /* 0x040fe20000000000 */
[----:B------:R-:W-:Y:S01]  /*e790*/  ISETP.GE.U32.AND P4, PT, R3, R0, PT ;  /* 0x000000000300720c */ /* 0x000fe20003f86070 */
[C---:B------:R-:W-:Y:S01]  /*e7a0*/  VIADD R0, R2.reuse, 0x5 ;  /* 0x0000000502007836 */ /* 0x040fe20000000000 */
[----:B---3--:R-:W-:Y:S01]  /*e7b0*/  FSEL R19, R151, -INF , !P1 ;  /* 0xff80000097137808 */ /* 0x008fe20004800000 */
[----:B------:R-:W-:Y:S01]  /*e7c0*/  VIADD R188, R2, 0x5c ;  /* 0x0000005c02bc7836 */ /* 0x000fe20000000000 */
[----:B------:R-:W-:Y:S01]  /*e7d0*/  ISETP.GE.AND P2, PT, R4, UR37, PT ;  /* 0x0000002504007c0c */ /* 0x000fe2000bf46270 */
[C---:B------:R-:W-:Y:S01]  /*e7e0*/  VIADD R166, R2.reuse, 0x69 ;  /* 0x0000006902a67836 */ /* 0x040fe20000000000 */
[----:B------:R-:W-:Y:S01]  /*e7f0*/  ISETP.GE.U32.AND P6, PT, R3, R4, PT ;  /* 0x000000040300720c */ /* 0x000fe20003fc6070 */
[C---:B------:R-:W-:Y:S01]  /*e800*/  VIADD R4, R2.reuse, 0x6 ;  /* 0x0000000602047836 */ /* 0x040fe20000000000 */
[----:B------:R-:W-:Y:S01]  /*e810*/  FSEL R19, R19, -INF , P5 ;  /* 0xff80000013137808 */ /* 0x000fe20002800000 */
[----:B------:R-:W-:Y:S01]  /*e820*/  VIADD R164, R2, 0x6a ;  /* 0x0000006a02a47836 */ /* 0x000fe20000000000 */
[----:B------:R-:W-:Y:S01]  /*e830*/  ISETP.GE.AND P1, PT, R0, UR37, PT ;  /* 0x0000002500007c0c */ /* 0x000fe2000bf26270 */
[C---:B------:R-:W-:Y:S01]  /*e840*/  VIADD R182, R2.reuse, 0x60 ;  /* 0x0000006002b67836 */ /* 0x040fe20000000000 */
[C---:B------:R-:W-:Y:S01]  /*e850*/  ISETP.GE.U32.AND P5, PT, R3.reuse, R0, PT ;  /* 0x000000000300720c */ /* 0x040fe20003fa6070 */
[----:B------:R-:W-:Y:S01]  /*e860*/  VIADD R0, R2, 0x8 ;  /* 0x0000000802007836 */ /* 0x000fe20000000000 */
[----:B------:R-:W-:Y:S01]  /*e870*/  FSEL R22, R92, -INF , !P2 ;  /* 0xff8000005c167808 */ /* 0x000fe20005000000 */
[----:B------:R-:W-:Y:S01]  /*e880*/  VIADD R158, R2, 0x6d ;  /* 0x0000006d029e7836 */ /* 0x000fe20000000000 */
[----:B------:R-:W-:Y:S01]  /*e890*/  FSEL R90, R90, -INF , P4 ;  /* 0xff8000005a5a7808 */ /* 0x000fe20002000000 */
[----:B------:R-:W-:Y:S01]  /*e8a0*/  VIADD R156, R2, 0x6e ;  /* 0x0000006e029c7836 */ /* 0x000fe20000000000 */
[----:B------:R-:W-:Y:S01]  /*e8b0*/  ISETP.GE.AND P0, PT, R4, UR37, PT ;  /* 0x0000002504007c0c */ /* 0x000fe2000bf06270 */
[C---:B------:R-:W-:Y:S01]  /*e8c0*/  VIADD R176, R2.reuse, 0x64 ;  /* 0x0000006402b07836 */ /* 0x040fe20000000000 */
[----:B------:R-:W-:Y:S01]  /*e8d0*/  ISETP.GE.U32.AND P4, PT, R3, R4, PT ;  /* 0x000000040300720c */ /* 0x000fe20003f86070 */
[C---:B------:R-:W-:Y:S01]  /*e8e0*/  VIADD R4, R2.reuse, 0x9 ;  /* 0x0000000902047836 */ /* 0x040fe20000000000 */
[----:B------:R-:W-:Y:S01]  /*e8f0*/  FSEL R23, R93, -INF , !P1 ;  /* 0xff8000005d177808 */ /* 0x000fe20004800000 */
[----:B------:R-:W-:Y:S01]  /*e900*/  VIADD R152, R2, 0x71 ;  /* 0x0000007102987836 */ /* 0x000fe20000000000 */
[----:B------:R-:W-:Y:S01]  /*e910*/  FSEL R22, R22, -INF , P6 ;  /* 0xff80000016167808 */ /* 0x000fe20003000000 */
[----:B------:R-:W-:Y:S01]  /*e920*/  VIADD R168, R2, 0x68 ;  /* 0x0000006802a87836 */ /* 0x000fe20000000000 */
[----:B------:R-:W-:Y:S01]  /*e930*/  ISETP.GE.AND P2, PT, R0, UR37, PT ;  /* 0x0000002500007c0c */ /* 0x000fe2000bf46270 */
[C---:B------:R-:W-:Y:S01]  /*e940*/  VIADD R18, R2.reuse, 0x75 ;  /* 0x0000007502127836 */ /* 0x040fe20000000000 */
[----:B------:R-:W-:Y:S01]  /*e950*/  ISETP.GE.U32.AND P6, PT, R3, R0, PT ;  /* 0x000000000300720c */ /* 0x000fe20003fc6070 */
[----:B------:R-:W-:Y:S01]  /*e960*/  VIADD R0, R2, 0xa ;  /* 0x0000000a02007836 */ /* 0x000fe20000000000 */
[----:B------:R-:W-:Y:S01]  /*e970*/  FSEL R94, R94, -INF , !P0 ;  /* 0xff8000005e5e7808 */ /* 0x000fe20004000000 */
        /* <DEDUP_REMOVED lines=41> */
[----:B------:R-:W-:-:S02]  /*ec10*/  FSEL R96, R96, -INF , P6 ;  /* 0xff80000060607808 */ /* 0x000fc40003000000 */
[----:B------:R-:W-:Y:S02]  /*ec20*/  ISETP.GE.AND P2, PT, R0, UR37, PT ;  /* 0x0000002500007c0c */ /* 0x000fe4000bf46270 */
[----:B------:R-:W-:Y:S01]  /*ec30*/  ISETP.GE.U32.AND P6, PT, R3, R0, PT ;  /* 0x000000000300720c */ /* 0x000fe20003fc6070 */
[----:B------:R-:W-:Y:S01]  /*ec40*/  VIADD R0, R2, 0x12 ;  /* 0x0000001202007836 */ /* 0x000fe20000000000 */
[----:B------:R-:W-:Y:S02]  /*ec50*/  FSEL R102, R102, -INF , !P0 ;  /* 0xff80000066667808 */ /* 0x000fe40004000000 */
[----:B------:R-:W-:Y:S02]  /*ec60*/  FSEL R97, R97, -INF , P5 ;  /* 0xff80000061617808 */ /* 0x000fe40002800000 */
[----:B------:R-:W-:Y:S02]  /*ec70*/  ISETP.GE.AND P1, PT, R4, UR37, PT ;  /* 0x0000002504007c0c */ /* 0x000fe4000bf26270 */
[----:B------:R-:W-:Y:S01]  /*ec80*/  ISETP.GE.U32.AND P5, PT, R3, R4, PT ;  /* 0x000000040300720c */ /* 0x000fe20003fa6070 */
[----:B------:R-:W-:Y:S01]  /*ec90*/  VIADD R4, R2, 0x14 ;  /* 0x0000001402047836 */ /* 0x000fe20000000000 */
[----:B------:R-:W-:-:S02]  /*eca0*/  FSEL R100, R104, -INF , !P2 ;  /* 0xff80000068647808 */ /* 0x000fc40005000000 */
[----:B------:R-:W-:Y:S02]  /*ecb0*/  FSEL R102, R102, -INF , P4 ;  /* 0xff80000066667808 */ /* 0x000fe40002000000 */
[----:B------:R-:W-:Y:S02]  /*ecc0*/  ISETP.GE.AND P0, PT, R0, UR37, PT ;  /* 0x0000002500007c0c */ /* 0x000fe4000bf06270 */
[----:B------:R-:W-:Y:S01]  /*ecd0*/  ISETP.GE.U32.AND P4, PT, R3, R0, PT ;  /* 0x000000000300720c */ /* 0x000fe20003f86070 */
[----:B------:R-:W-:Y:S01]  /*ece0*/  VIADD R0, R2, 0x15 ;  /* 0x0000001502007836 */ /* 0x000fe20000000000 */
[----:B------:R-:W-:Y:S02]  /*ecf0*/  FSEL R101, R105, -INF , !P1 ;  /* 0xff80000069657808 */ /* 0x000fe40004800000 */
[----:B------:R-:W-:Y:S02]  /*ed00*/  FSEL R100, R100, -INF , P6 ;  /* 0xff80000064647808 */ /* 0x000fe40003000000 */
[----:B------:R-:W-:-:S02]  /*ed10*/  ISETP.GE.AND P2, PT, R4, UR37, PT ;  /* 0x0000002504007c0c */ /* 0x000fc4000bf46270 */
        /* <DEDUP_REMOVED lines=47> */
[----:B------:R-:W-:Y:S01]  /*f010*/  FSEL R116, R118, -INF , !P0 ;  /* 0xff80000076747808 */ /* 0x000fe20004000000 */
[----:B------:R-:W-:Y:S01]  /*f020*/  VIADD R118, R2, 0x72 ;  /* 0x0000007202767836 */ /* 0x000fe20000000000 */
        /* <DEDUP_REMOVED lines=154> */
[----:B------:R-:W-:-:S02]  /*f9d0*/  FSEL R30, R30, -INF , P4 ;  /* 0xff8000001e1e7808 */ /* 0x000fc40002000000 */
[----:B------:R-:W-:Y:S02]  /*f9e0*/  FSEL R32, R32, -INF , !P2 ;  /* 0xff80000020207808 */ /* 0x000fe40005000000 */
[----:B------:R-:W-:Y:S02]  /*f9f0*/  ISETP.GE.AND P0, PT, R0, UR37, PT ;  /* 0x0000002500007c0c */ /* 0x000fe4000bf06270 */
[----:B------:R-:W-:Y:S01]  /*fa00*/  ISETP.GE.U32.AND P4, PT, R3, R0, PT ;  /* 0x000000000300720c */ /* 0x000fe20003f86070 */
[----:B------:R-:W-:Y:S01]  /*fa10*/  VIADD R0, R2, 0x4d ;  /* 0x0000004d02007836 */ /* 0x000fe20000000000 */
[----:B------:R-:W-:Y:S02]  /*fa20*/  FSEL R33, R33, -INF , !P1 ;  /* 0xff80000021217808 */ /* 0x000fe40004800000 */
[----:B------:R-:W-:Y:S02]  /*fa30*/  ISETP.GE.AND P2, PT, R4, UR37, PT ;  /* 0x0000002504007c0c */ /* 0x000fe4000bf46270 */
[----:B------:R-:W-:-:S02]  /*fa40*/  FSEL R32, R32, -INF , P6 ;  /* 0xff80000020207808 */ /* 0x000fc40003000000 */
[----:B------:R-:W-:Y:S01]  /*fa50*/  ISETP.GE.U32.AND P6, PT, R3, R4, PT ;  /* 0x000000040300720c */ /* 0x000fe20003fc6070 */
[----:B------:R-:W-:Y:S01]  /*fa60*/  VIADD R4, R2, 0x4e ;  /* 0x0000004e02047836 */ /* 0x000fe20000000000 */
[----:B------:R-:W-:Y:S02]  /*fa70*/  FSEL R33, R33, -INF , P5 ;  /* 0xff80000021217808 */ /* 0x000fe40002800000 */
[----:B------:R-:W-:Y:S02]  /*fa80*/  FSEL R34, R34, -INF , !P0 ;  /* 0xff80000022227808 */ /* 0x000fe40004000000 */
[----:B------:R-:W-:Y:S02]  /*fa90*/  ISETP.GE.AND P1, PT, R0, UR37, PT ;  /* 0x0000002500007c0c */ /* 0x000fe4000bf26270 */
[----:B------:R-:W-:Y:S01]  /*faa0*/  ISETP.GE.U32.AND P5, PT, R3, R0, PT ;  /* 0x000000000300720c */ /* 0x000fe20003fa6070 */
[----:B------:R-:W-:Y:S01]  /*fab0*/  VIADD R0, R2, 0x50 ;  /* 0x0000005002007836 */ /* 0x000fe20000000000 */
[----:B------:R-:W-:-:S02]  /*fac0*/  FSEL R36, R36, -INF , !P2 ;  /* 0xff80000024247808 */ /* 0x000fc40005000000 */
[----:B------:R-:W-:Y:S02]  /*fad0*/  FSEL R34, R34, -INF , P4 ;  /* 0xff80000022227808 */ /* 0x000fe40002000000 */
[----:B------:R-:W-:Y:S02]  /*fae0*/  ISETP.GE.AND P0, PT, R4, UR37, PT ;  /* 0x0000002504007c0c */ /* 0x000fe4000bf06270 */
[C---:B------:R-:W-:Y:S01]  /*faf0*/  ISETP.GE.U32.AND P4, PT, R3.reuse, R4, PT ;  /* 0x000000040300720c */ /* 0x040fe20003f86070 */
[----:B------:R-:W-:Y:S01]  /*fb00*/  VIADD R4, R2, 0x51 ;  /* 0x0000005102047836 */ /* 0x000fe20000000000 */
[----:B------:R-:W-:Y:S02]  /*fb10*/  FSEL R36, R36, -INF , P6 ;  /* 0xff80000024247808 */ /* 0x000fe40003000000 */
[----:B------:R-:W-:Y:S02]  /*fb20*/  ISETP.GE.AND P2, PT, R0, UR37, PT ;  /* 0x0000002500007c0c */ /* 0x000fe4000bf46270 */
[----:B------:R-:W-:Y:S01]  /*fb30*/  ISETP.GE.U32.AND P6, PT, R3, R0, PT ;  /* 0x000000000300720c */ /* 0x000fe20003fc6070 */
[----:B------:R-:W-:Y:S01]  /*fb40*/  VIADD R0, R2, 0x52 ;  /* 0x0000005202007836 */ /* 0x000fe20000000000 */
[----:B------:R-:W-:-:S02]  /*fb50*/  FSEL R37, R37, -INF , !P1 ;  /* 0xff80000025257808 */ /* 0x000fc40004800000 */
[----:B------:R-:W-:Y:S02]  /*fb60*/  ISETP.GE.AND P1, PT, R4, UR37, PT ;  /* 0x0000002504007c0c */ /* 0x000fe4000bf26270 */
[----:B------:R-:W-:Y:S02]  /*fb70*/  FSEL R38, R38, -INF , !P0 ;  /* 0xff80000026267808 */ /* 0x000fe40004000000 */
[----:B------:R-:W-:Y:S02]  /*fb80*/  ISETP.GE.AND P0, PT, R0, UR37, PT ;  /* 0x0000002500007c0c */ /* 0x000fe4000bf06270 */
[----:B------:R-:W-:Y:S02]  /*fb90*/  FSEL R165, R41, -INF , !P1 ;  /* 0xff80000029a57808 */ /* 0x000fe40004800000 */
[----:B------:R-:W-:Y:S02]  /*fba0*/  ISETP.GE.AND P1, PT, R13, UR37, PT ;  /* 0x000000250d007c0c */ /* 0x000fe4000bf26270 */
        /* <DEDUP_REMOVED lines=11> */
[----:B------:R-:W-:Y:S02]  /*fc60*/  FSEL R153, R53, -INF , !P1 ;  /* 0xff80000035997808 */ /* 0x000fe40004800000 */
[----:B------:R-:W-:-:S02]  /*fc70*/  ISETP.GE.AND P2, PT, R169, UR37, PT ;  /* 0x00000025a9007c0c */ /* 0x000fc4000bf46270 */
[----:B------:R-:W-:Y:S02]  /*fc80*/  ISETP.GE.AND P1, PT, R180, UR37, PT ;  /* 0x00000025b4007c0c */ /* 0x000fe4000bf26270 */
[----:B------:R-:W-:Y:S02]  /*fc90*/  FSEL R151, R54, -INF , !P0 ;  /* 0xff80000036977808 */ /* 0x000fe40004000000 */
[----:B------:R-:W-:Y:S02]  /*fca0*/  ISETP.GE.AND P0, PT, R178, UR37, PT ;  /* 0x00000025b2007c0c */ /* 0x000fe4000bf06270 */
[----:B------:R-:W-:Y:S02]  /*fcb0*/  FSEL R44, R44, -INF , !P2 ;  /* 0xff8000002c2c7808 */ /* 0x000fe40005000000 */
[----:B------:R-:W-:Y:S02]  /*fcc0*/  FSEL R53, R121, -INF , !P1 ;  /* 0xff80000079357808 */ /* 0x000fe40004800000 */
[----:B------:R-:W-:-:S02]  /*fcd0*/  ISETP.GE.AND P2, PT, R9, UR37, PT ;  /* 0x0000002509007c0c */ /* 0x000fc4000bf46270 */
[----:B------:R-:W-:Y:S02]  /*fce0*/  ISETP.GE.AND P1, PT, R172, UR37, PT ;  /* 0x00000025ac007c0c */ /* 0x000fe4000bf26270 */
[----:B------:R-:W-:Y:S01]  /*fcf0*/  FSEL R121, R122, -INF , !P0 ;  /* 0xff8000007a797808 */ /* 0x000fe20004000000 */
[----:B------:R-:W-:Y:S01]  /*fd00*/  VIADD R122, R2, 0x17 ;  /* 0x00000017027a7836 */ /* 0x000fe20000000000 */
        /* <DEDUP_REMOVED lines=13> */
[----:B------:R-:W-:Y:S01]  /*fde0*/  FSEL R52, R120, -INF , !P2 ;  /* 0xff80000078347808 */ /* 0x000fe20005000000 */
[----:B------:R-:W-:Y:S01]  /*fdf0*/  VIADD R120, R2, 0x13 ;  /* 0x0000001302787836 */ /* 0x000fe20000000000 */
        /* <DEDUP_REMOVED lines=12> */
[----:B------:R-:W-:Y:S02]  /*fec0*/  FSEL R37, R37, -INF , P5 ;  /* 0xff80000025257808 */ /* 0x000fe40002800000 */
[----:B------:R-:W-:Y:S01]  /*fed0*/  ISETP.GE.U32.AND P5, PT, R3, R4, PT ;  /* 0x000000040300720c */ /* 0x000fe20003fa6070 */
[----:B------:R-:W-:Y:S01]  /*fee0*/  VIADD R4, R2, 0x7d ;  /* 0x0000007d02047836 */ /* 0x000fe20000000000 */
[----:B------:R-:W-:-:S02]  /*fef0*/  FSEL R128, R128, -INF , !P2 ;  /* 0xff80000080807808 */ /* 0x000fc40005000000 */
[----:B------:R-:W-:Y:S02]  /*ff00*/  FSEL R141, R141, -INF , !P1 ;  /* 0xff8000008d8d7808 */ /* 0x000fe40004800000 */
[----:B------:R-:W-:Y:S02]  /*ff10*/  FSEL R38, R38, -INF , P4 ;  /* 0xff80000026267808 */ /* 0x000fe40002000000 */
[----:B------:R-:W-:Y:S02]  /*ff20*/  ISETP.GE.AND P2, PT, R162, UR37, PT ;  /* 0x00000025a2007c0c */ /* 0x000fe4000bf46270 */
[----:B------:R-:W-:Y:S02]  /*ff30*/  ISETP.GE.AND P1, PT, R10, UR37, PT ;  /* 0x000000250a007c0c */ /* 0x000fe4000bf26270 */
[----:B------:R-:W-:Y:S01]  /*ff40*/  ISETP.GE.U32.AND P4, PT, R3, R0, PT ;  /* 0x000000000300720c */ /* 0x000fe20003f86070 */
[----:B------:R-:W-:Y:S01]  /*ff50*/  VIADD R0, R2, 0x7e ;  /* 0x0000007e02007836 */ /* 0x000fe20000000000 */
[----:B------:R-:W-:-:S02]  /*ff60*/  FSEL R142, R142, -INF , !P0 ;  /* 0xff8000008e8e7808 */ /* 0x000fc40004000000 */
[----:B------:R-:W-:Y:S02]  /*ff70*/  ISETP.GE.AND P0, PT, R8, UR37, PT ;  /* 0x0000002508007c0c */ /* 0x000fe4000bf06270 */
[----:B------:R-:W-:Y:S02]  /*ff80*/  FSEL R117, R132, -INF , !P2 ;  /* 0xff80000084757808 */ /* 0x000fe40005000000 */
[----:B------:R-:W-:Y:S02]  /*ff90*/  FSEL R145, R145, -INF , !P1 ;  /* 0xff80000091917808 */ /* 0x000fe40004800000 */
[----:B------:R-:W-:Y:S02]  /*ffa0*/  ISETP.GE.AND P2, PT, R154, UR37, PT ;  /* 0x000000259a007c0c */ /* 0x000fe4000bf46270 */
[----:B------:R-:W-:Y:S02]  /*ffb0*/  ISETP.GE.AND P1, PT, R4, UR37, PT ;  /* 0x0000002504007c0c */ /* 0x000fe4000bf26270 */
[----:B------:R-:W-:-:S02]  /*ffc0*/  FSEL R146, R146, -INF , !P0 ;  /* 0xff80000092927808 */ /* 0x000fc40004000000 */
[----:B------:R-:W-:Y:S02]  /*ffd0*/  ISETP.GE.AND P0, PT, R0, UR37, PT ;  /* 0x0000002500007c0c */ /* 0x000fe4000bf06270 */
[----:B------:R-:W-:Y:S02]  /*ffe0*/  FSEL R136, R136, -INF , !P2 ;  /* 0xff80000088887808 */ /* 0x000fe40005000000 */
[----:B------:R-:W-:Y:S02]  /*fff0*/  FSEL R149, R149, -INF , !P1 ;  /* 0xff80000095957808 */ /* 0x000fe40004800000 */
[----:B------:R-:W-:Y:S02]  /*10000*/  ISETP.GE.AND P2, PT, R20, UR37, PT ;  /* 0x0000002514007c0c */ /* 0x000fe4000bf46270 */
[----:B------:R-:W-:Y:S02]  /*10010*/  ISETP.GE.U32.AND P1, PT, R3, R13, PT ;  /* 0x0000000d0300720c */ /* 0x000fe40003f26070 */
        /* <DEDUP_REMOVED lines=10> */
[----:B------:R-:W-:Y:S02]  /*100c0*/  ISETP.GE.AND P0, PT, R173, UR37, PT ;  /* 0x00000025ad007c0c */ /* 0x000fe4000bf06270 */
[----:B------:R-:W-:Y:S02]  /*100d0*/  FSEL R54, R148, -INF , !P2 ;  /* 0xff80000094367808 */ /* 0x000fe40005000000 */
[----:B------:R-:W-:-:S02]  /*100e0*/  ISETP.GE.U32.AND P2, PT, R3, R169, PT ;  /* 0x000000a90300720c */ /* 0x000fc40003f46070 */
[----:B------:R-:W-:Y:S01]  /*100f0*/  FSEL R169, R95, -INF , !P3 ;  /* 0xff8000005fa97808 */ /* 0x000fe20005800000 */
[----:B------:R-:W-:Y:S01]  /*10100*/  VIADD R95, R2, 0x1b ;  /* 0x0000001b025f7836 */ /* 0x000fe20000000000 */
[----:B------:R-:W-:Y:S02]  /*10110*/  FSEL R99, R99, -INF , !P0 ;  /* 0xff80000063637808 */ /* 0x000fe40004000000 */
[----:B------:R-:W-:Y:S02]  /*10120*/  ISETP.GE.AND P0, PT, R120, UR37, PT ;  /* 0x0000002578007c0c */ /* 0x000fe4000bf06270 */
[----:B------:R-:W-:Y:S02]  /*10130*/  ISETP.GE.AND P3, PT, R124, UR37, PT ;  /* 0x000000257c007c0c */ /* 0x000fe4000bf66270 */
[----:B------:R-:W-:Y:S02]  /*10140*/  FSEL R107, R107, -INF , !P0 ;  /* 0xff8000006b6b7808 */ /* 0x000fe40004000000 */
[----:B------:R-:W-:-:S02]  /*10150*/  ISETP.GE.AND P0, PT, R95, UR37, PT ;  /* 0x000000255f007c0c */ /* 0x000fc4000bf06270 */
[----:B------:R-:W-:Y:S01]  /*10160*/  FSEL R49, R165, -INF , P5 ;  /* 0xff800000a5317808 */ /* 0x000fe20002800000 */
[C---:B------:R-:W-:Y:S01]  /*10170*/  VIADD R165, R2.reuse, 0x4f ;  /* 0x0000004f02a57836 */ /* 0x040fe20000000000 */
[----:B------:R-:W-:Y:S02]  /*10180*/  FSEL R115, R115, -INF , !P0 ;  /* 0xff80000073737808 */ /* 0x000fe40004000000 */
[----:B------:R-:W-:Y:S01]  /*10190*/  ISETP.GE.U32.AND P0, PT, R3, R11, PT ;  /* 0x0000000b0300720c */ /* 0x000fe20003f06070 */
[C---:B------:R-:W-:Y:S01]  /*101a0*/  VIADD R11, R2.reuse, 0x23 ;  /* 0x00000023020b7836 */ /* 0x040fe20000000000 */
[----:B------:R-:W-:Y:S02]  /*101b0*/  FSEL R103, R103, -INF , !P3 ;  /* 0xff80000067677808 */ /* 0x000fe40005800000 */
[----:B------:R-:W-:Y:S01]  /*101c0*/  ISETP.GE.U32.AND P5, PT, R3, R7, PT ;  /* 0x000000070300720c */ /* 0x000fe20003fa6070 */
[----:B------:R-:W-:Y:S01]  /*101d0*/  VIADD R7, R2, 0x2b ;  /* 0x0000002b02077836 */ /* 0x000fe20000000000 */
[----:B------:R-:W-:-:S02]  /*101e0*/  ISETP.GE.AND P3, PT, R122, UR37, PT ;  /* 0x000000257a007c0c */ /* 0x000fc4000bf66270 */
[----:B------:R-:W-:Y:S02]  /*101f0*/  FSEL R41, R41, -INF , P5 ;  /* 0xff80000029297808 */ /* 0x000fe40002800000 */
[----:B------:R-:W-:Y:S02]  /*10200*/  FSEL R111, R111, -INF , !P3 ;  /* 0xff8000006f6f7808 */ /* 0x000fe40005800000 */
[----:B------:R-:W-:Y:S02]  /*10210*/  ISETP.GE.AND P5, PT, R11, UR37, PT ;  /* 0x000000250b007c0c */ /* 0x000fe4000bfa6270 */
        /* <DEDUP_REMOVED lines=8> */
[C---:B------:R-:W-:Y:S01]  /*102a0*/  ISETP.GE.U32.AND P3, PT, R3.reuse, R9, PT ;  /* 0x000000090300720c */ /* 0x040fe20003f66070 */
[C---:B------:R-:W-:Y:S01]  /*102b0*/  VIADD R9, R2.reuse, 0x27 ;  /* 0x0000002702097836 */ /* 0x040fe20000000000 */
[----:B------:R-:W-:Y:S01]  /*102c0*/  ISETP.GE.U32.AND P2, PT, R3, R188, PT ;  /* 0x000000bc0300720c */ /* 0x000fe20003f46070 */
[----:B------:R-:W-:Y:S01]  /*102d0*/  VIADD R188, R2, 0x2f ;  /* 0x0000002f02bc7836 */ /* 0x000fe20000000000 */
[----:B------:R-:W-:-:S02]  /*102e0*/  FSEL R42, R42, -INF , P0 ;  /* 0xff8000002a2a7808 */ /* 0x000fc40000000000 */
[----:B------:R-:W-:Y:S01]  /*102f0*/  ISETP.GE.U32.AND P0, PT, R3, R184, PT ;  /* 0x000000b80300720c */ /* 0x000fe20003f06070 */
[----:B------:R-:W-:Y:S01]  /*10300*/  VIADD R184, R2, 0x3b ;  /* 0x0000003b02b87836 */ /* 0x000fe20000000000 */
[----:B------:R-:W-:Y:S02]  /*10310*/  FSEL R67, R67, -INF , !P5 ;  /* 0xff80000043437808 */ /* 0x000fe40006800000 */
[----:B------:R-:W-:Y:S02]  /*10320*/  ISETP.GE.AND P5, PT, R186, UR37, PT ;  /* 0x00000025ba007c0c */ /* 0x000fe4000bfa6270 */
[----:B------:R-:W-:Y:S02]  /*10330*/  FSEL R132, R155, -INF , P2 ;  /* 0xff8000009b847808 */ /* 0x000fe40001000000 */
[----:B------:R-:W-:Y:S02]  /*10340*/  FSEL R48, R167, -INF , P6 ;  /* 0xff800000a7307808 */ /* 0x000fe40003000000 */
[----:B------:R-:W-:Y:S01]  /*10350*/  ISETP.GE.U32.AND P2, PT, R3, R176, PT ;  /* 0x000000b00300720c */ /* 0x000fe20003f46070 */
[----:B------:R-:W-:Y:S01]  /*10360*/  VIADD R176, R2, 0x57 ;  /* 0x0000005702b07836 */ /* 0x000fe20000000000 */
[----:B------:R-:W-:-:S02]  /*10370*/  ISETP.GE.AND P6, PT, R9, UR37, PT ;  /* 0x0000002509007c0c */ /* 0x000fc4000bfc6270 */
[----:B------:R-:W-:Y:S02]  /*10380*/  FSEL R75, R75, -INF , !P5 ;  /* 0xff8000004b4b7808 */ /* 0x000fe40006800000 */
[----:B------:R-:W-:Y:S02]  /*10390*/  FSEL R40, R40, -INF , P3 ;  /* 0xff80000028287808 */ /* 0x000fe40001800000 */
[----:B------:R-:W-:Y:S02]  /*103a0*/  ISETP.GE.AND P5, PT, R184, UR37, PT ;  /* 0x00000025b8007c0c */ /* 0x000fe4000bfa6270 */
[----:B------:R-:W-:Y:S02]  /*103b0*/  FSEL R50, R50, -INF , P2 ;  /* 0xff80000032327808 */ /* 0x000fe40001000000 */
[----:B------:R-:W-:Y:S01]  /*103c0*/  ISETP.GE.U32.AND P3, PT, R3, R182, PT ;  /* 0x000000b60300720c */ /* 0x000fe20003f66070 */
[----:B------:R-:W-:Y:S01]  /*103d0*/  VIADD R182, R2, 0x37 ;  /* 0x0000003702b67836 */ /* 0x000fe20000000000 */
[----:B------:R-:W-:-:S02]  /*103e0*/  FSEL R63, R63, -INF , !P6 ;  /* 0xff8000003f3f7808 */ /* 0x000fc40007000000 */
[----:B------:R-:W-:Y:S02]  /*103f0*/  ISETP.GE.AND P2, PT, R185, UR37, PT ;  /* 0x00000025b9007c0c */ /* 0x000fe4000bf46270 */
[----:B------:R-:W-:Y:S02]  /*10400*/  ISETP.GE.AND P6, PT, R188, UR37, PT ;  /* 0x00000025bc007c0c */ /* 0x000fe4000bfc6270 */
[----:B------:R-:W-:Y:S02]  /*10410*/  FSEL R46, R163, -INF , P4 ;  /* 0xff800000a32e7808 */ /* 0x000fe40002000000 */
[----:B------:R-:W-:Y:S02]  /*10420*/  FSEL R83, R83, -INF , !P5 ;  /* 0xff80000053537808 */ /* 0x000fe40006800000 */
[C---:B------:R-:W-:Y:S01]  /*10430*/  ISETP.GE.U32.AND P4, PT, R3.reuse, R5, PT ;  /* 0x000000050300720c */ /* 0x040fe20003f86070 */
[C---:B------:R-:W-:Y:S01]  /*10440*/  VIADD R5, R2.reuse, 0x3f ;  /* 0x0000003f02057836 */ /* 0x040fe20000000000 */
[----:B------:R-:W-:Y:S01]  /*10450*/  ISETP.GE.U32.AND P5, PT, R3, R180, PT ;  /* 0x000000b40300720c */ /* 0x000fe20003fa6070 */
[----:B------:R-:W-:Y:S01]  /*10460*/  VIADD R180, R2, 0x53 ;  /* 0x0000005302b47836 */ /* 0x000fe20000000000 */
[----:B------:R-:W-:-:S02]  /*10470*/  FSEL R27, R27, -INF , !P2 ;  /* 0xff8000001b1b7808 */ /* 0x000fc40005000000 */
        /* <DEDUP_REMOVED lines=8> */
[----:B------:R-:W-:Y:S02]  /*10500*/  ISETP.GE.AND P2, PT, R180, UR37, PT ;  /* 0x00000025b4007c0c */ /* 0x000fe4000bf46270 */
[----:B------:R-:W-:Y:S02]  /*10510*/  ISETP.GE.AND P6, PT, R5, UR37, PT ;  /* 0x0000002505007c0c */ /* 0x000fe4000bfc6270 */
[----:B------:R-:W-:Y:S02]  /*10520*/  FSEL R163, R43, -INF , !P2 ;  /* 0xff8000002ba37808 */ /* 0x000fe40005000000 */
[----:B------:R-:W-:Y:S02]  /*10530*/  FSEL R87, R87, -INF , !P6 ;  /* 0xff80000057577808 */ /* 0x000fe40007000000 */
[----:B------:R-:W-:-:S02]  /*10540*/  FSEL R133, R153, -INF , P1 ;  /* 0xff80000099857808 */ /* 0x000fc40000800000 */
[----:B------:R-:W-:Y:S02]  /*10550*/  FSEL R148, R151, -INF , P0 ;  /* 0xff80000097947808 */ /* 0x000fe40000000000 */
[----:B------:R-:W-:Y:S02]  /*10560*/  ISETP.GE.AND P2, PT, R178, UR37, PT ;  /* 0x00000025b2007c0c */ /* 0x000fe4000bf46270 */
[C---:B------:R-:W-:Y:S02]  /*10570*/  ISETP.GE.U32.AND P1, PT, R3.reuse, R172, PT ;  /* 0x000000ac0300720c */ /* 0x040fe40003f26070 */
[----:B------:R-:W-:Y:S02]  /*10580*/  ISETP.GE.U32.AND P0, PT, R3, R170, PT ;  /* 0x000000aa0300720c */ /* 0x000fe40003f06070 */
[----:B------:R-:W-:Y:S02]  /*10590*/  ISETP.GE.AND P6, PT, R183, UR37, PT ;  /* 0x00000025b7007c0c */ /* 0x000fe4000bfc6270 */
[----:B------:R-:W-:-:S02]  /*105a0*/  FSEL R52, R52, -INF , P3 ;  /* 0xff80000034347808 */ /* 0x000fc40001800000 */
[----:B------:R-:W-:Y:S02]  /*105b0*/  ISETP.GE.U32.AND P3, PT, R3, R168, PT ;  /* 0x000000a80300720c */ /* 0x000fe40003f66070 */
[----:B------:R-:W-:Y:S02]  /*105c0*/  FSEL R144, R121, -INF , P4 ;  /* 0xff80000079907808 */ /* 0x000fe40002000000 */
[----:B------:R-:W-:Y:S02]  /*105d0*/  FSEL R53, R53, -INF , P5 ;  /* 0xff80000035357808 */ /* 0x000fe40002800000 */
[----:B------:R-:W-:Y:S02]  /*105e0*/  FSEL R121, R51, -INF , !P2 ;  /* 0xff80000033797808 */ /* 0x000fe40005000000 */
[----:B------:R-:W-:Y:S02]  /*105f0*/  ISETP.GE.U32.AND P5, PT, R3, R166, PT ;  /* 0x000000a60300720c */ /* 0x000fe40003fa6070 */
[----:B------:R-:W-:-:S02]  /*10600*/  FSEL R31, R31, -INF , !P6 ;  /* 0xff8000001f1f7808 */ /* 0x000fc40007000000 */
[----:B------:R-:W-:Y:S02]  /*10610*/  FSEL R51, R125, -INF , P1 ;  /* 0xff8000007d337808 */ /* 0x000fe40000800000 */
[----:B------:R-:W-:Y:S02]  /*10620*/  FSEL R172, R126, -INF , P0 ;  /* 0xff8000007eac7808 */ /* 0x000fe40000000000 */
[----:B------:R-:W-:Y:S02]  /*10630*/  ISETP.GE.U32.AND P4, PT, R3, R164, PT ;  /* 0x000000a40300720c */ /* 0x000fe40003f86070 */
[----:B------:R-:W-:Y:S02]  /*10640*/  ISETP.GE.AND P6, PT, R165, UR37, PT ;  /* 0x00000025a5007c0c */ /* 0x000fe4000bfc6270 */
[C---:B------:R-:W-:Y:S02]  /*10650*/  ISETP.GE.U32.AND P2, PT, R3.reuse, R162, PT ;  /* 0x000000a20300720c */ /* 0x040fe40003f46070 */
[----:B------:R-:W-:-:S02]  /*10660*/  ISETP.GE.U32.AND P1, PT, R3, R158, PT ;  /* 0x0000009e0300720c */ /* 0x000fc40003f26070 */
[C---:B------:R-:W-:Y:S02]  /*10670*/  ISETP.GE.U32.AND P0, PT, R3.reuse, R156, PT ;  /* 0x0000009c0300720c */ /* 0x040fe40003f06070 */
[----:B------:R-:W-:Y:S02]  /*10680*/  FSEL R158, R128, -INF , P3 ;  /* 0xff800000809e7808 */ /* 0x000fe40001800000 */
[----:B------:R-:W-:Y:S02]  /*10690*/  ISETP.GE.U32.AND P3, PT, R3, R154, PT ;  /* 0x0000009a0300720c */ /* 0x000fe40003f66070 */
[----:B------:R-:W-:Y:S02]  /*106a0*/  FSEL R159, R129, -INF , P5 ;  /* 0xff800000819f7808 */ /* 0x000fe40002800000 */
[----:B------:R-:W-:Y:S02]  /*106b0*/  FSEL R39, R39, -INF , !P6 ;  /* 0xff80000027277808 */ /* 0x000fe40007000000 */
[----:B------:R-:W-:-:S02]  /*106c0*/  ISETP.GE.U32.AND P5, PT, R3, R152, PT ;  /* 0x000000980300720c */ /* 0x000fc40003fa6070 */
[----:B------:R-:W-:Y:S02]  /*106d0*/  FSEL R170, R130, -INF , P4 ;  /* 0xff80000082aa7808 */ /* 0x000fe40002000000 */
[----:B------:R-:W-:Y:S02]  /*106e0*/  FSEL R156, R117, -INF , P2 ;  /* 0xff800000759c7808 */ /* 0x000fe40001000000 */
[----:B------:R-:W-:Y:S02]  /*106f0*/  FSEL R168, R134, -INF , P0 ;  /* 0xff80000086a87808 */ /* 0x000fe40000000000 */
[----:B------:R-:W-:Y:S02]  /*10700*/  ISETP.GE.AND P6, PT, R176, UR37, PT ;  /* 0x00000025b0007c0c */ /* 0x000fe4000bfc6270 */
[C---:B------:R-:W-:Y:S02]  /*10710*/  ISETP.GE.U32.AND P4, PT, R3.reuse, R118, PT ;  /* 0x000000760300720c */ /* 0x040fe40003f86070 */
[----:B------:R-:W-:-:S02]  /*10720*/  ISETP.GE.U32.AND P2, PT, R3, R20, PT ;  /* 0x000000140300720c */ /* 0x000fc40003f46070 */
[----:B------:R-:W-:Y:S02]  /*10730*/  FSEL R157, R157, -INF , P1 ;  /* 0xff8000009d9d7808 */ /* 0x000fe40000800000 */
[C---:B------:R-:W-:Y:S02]  /*10740*/  ISETP.GE.U32.AND P0, PT, R3.reuse, R14, PT ;  /* 0x0000000e0300720c */ /* 0x040fe40003f06070 */
[C---:B------:R-:W-:Y:S02]  /*10750*/  ISETP.GE.U32.AND P1, PT, R3.reuse, R18, PT ;  /* 0x000000120300720c */ /* 0x040fe40003f26070 */
[----:B------:R-:W-:Y:S02]  /*10760*/  FSEL R154, R136, -INF , P3 ;  /* 0xff800000889a7808 */ /* 0x000fe40001800000 */
[----:B------:R-:W-:Y:S02]  /*10770*/  ISETP.GE.U32.AND P3, PT, R3, R12, PT ;  /* 0x0000000c0300720c */ /* 0x000fe40003f66070 */
[----:B------:R-:W-:-:S02]  /*10780*/  FSEL R155, R137, -INF , P5 ;  /* 0xff800000899b7808 */ /* 0x000fc40002800000 */
[----:B------:R-:W-:Y:S02]  /*10790*/  FSEL R43, R47, -INF , !P6 ;  /* 0xff8000002f2b7808 */ /* 0x000fe40007000000 */
[----:B------:R-:W-:Y:S02]  /*107a0*/  ISETP.GE.U32.AND P5, PT, R3, R10, PT ;  /* 0x0000000a0300720c */ /* 0x000fe40003fa6070 */
[----:B------:R-:W-:Y:S02]  /*107b0*/  FSEL R166, R138, -INF , P4 ;  /* 0xff8000008aa67808 */ /* 0x000fe40002000000 */
[----:B------:R-:W-:Y:S02]  /*107c0*/  FSEL R152, R21, -INF , P2 ;  /* 0xff80000015987808 */ /* 0x000fe40001000000 */
[----:B------:R-:W-:Y:S02]  /*107d0*/  FSEL R164, R142, -INF , P0 ;  /* 0xff8000008ea47808 */ /* 0x000fe40000000000 */
[----:B------:R-:W-:-:S02]  /*107e0*/  ISETP.GE.AND P6, PT, R179, UR37, PT ;  /* 0x00000025b3007c0c */ /* 0x000fc4000bfc6270 */
[C---:B------:R-:W-:Y:S02]  /*107f0*/  ISETP.GE.U32.AND P4, PT, R3.reuse, R8, PT ;  /* 0x000000080300720c */ /* 0x040fe40003f86070 */
[----:B------:R-:W-:Y:S02]  /*10800*/  ISETP.GE.U32.AND P2, PT, R3, R6, PT ;  /* 0x000000060300720c */ /* 0x000fe40003f46070 */
[----:B------:R-:W-:Y:S02]  /*10810*/  FSEL R153, R141, -INF , P1 ;  /* 0xff8000008d997808 */ /* 0x000fe40000800000 */
[C---:B------:R-:W-:Y:S01]  /*10820*/  ISETP.GE.U32.AND P0, PT, R3.reuse, R0, PT ;  /* 0x000000000300720c */ /* 0x040fe20003f06070 */
[C---:B------:R-:W-:Y:S01]  /*10830*/  VIADD R0, R2.reuse, 0x67 ;  /* 0x0000006702007836 */ /* 0x040fe20000000000 */
[----:B------:R-:W-:Y:S01]  /*10840*/  ISETP.GE.U32.AND P1, PT, R3, R4, PT ;  /* 0x000000040300720c */ /* 0x000fe20003f26070 */
[----:B------:R-:W-:Y:S01]  /*10850*/  VIADD R4, R2, 0x63 ;  /* 0x0000006302047836 */ /* 0x000fe20000000000 */
[----:B------:R-:W-:-:S02]  /*10860*/  FSEL R150, R15, -INF , P3 ;  /* 0xff8000000f967808 */ /* 0x000fc40001800000 */
[----:B------:R-:W-:Y:S02]  /*10870*/  ISETP.GE.U32.AND P3, PT, R3, R177, PT ;  /* 0x000000b10300720c */ /* 0x000fe40003f66070 */
[----:B------:R-:W-:Y:S02]  /*10880*/  FSEL R151, R145, -INF , P5 ;  /* 0xff80000091977808 */ /* 0x000fe40002800000 */
[----:B------:R-:W-:Y:S02]  /*10890*/  FSEL R167, R55, -INF , !P6 ;  /* 0xff80000037a77808 */ /* 0x000fe40007000000 */
[----:B------:R-:W-:Y:S02]  /*108a0*/  ISETP.GE.U32.AND P5, PT, R3, R175, PT ;  /* 0x000000af0300720c */ /* 0x000fe40003fa6070 */
[----:B------:R-:W-:Y:S02]  /*108b0*/  FSEL R162, R146, -INF , P4 ;  /* 0xff80000092a27808 */ /* 0x000fe40002000000 */
[----:B------:R-:W-:-:S02]  /*108c0*/  FSEL R54, R54, -INF , P2 ;  /* 0xff80000036367808 */ /* 0x000fc40001000000 */
[----:B------:R-:W-:Y:S02]  /*108d0*/  FSEL R18, R13, -INF , P0 ;  /* 0xff8000000d127808 */ /* 0x000fe40000000000 */
[C---:B------:R-:W-:Y:S02]  /*108e0*/  ISETP.GE.U32.AND P4, PT, R3.reuse, R173, PT ;  /* 0x000000ad0300720c */ /* 0x040fe40003f86070 */
[----:B------:R-:W-:Y:S02]  /*108f0*/  ISETP.GE.U32.AND P2, PT, R3, R2, PT ;  /* 0x000000020300720c */ /* 0x000fe40003f46070 */
[----:B------:R-:W-:Y:S02]  /*10900*/  FSEL R55, R149, -INF , P1 ;  /* 0xff80000095377808 */ /* 0x000fe40000800000 */
[C---:B------:R-:W-:Y:S02]  /*10910*/  ISETP.GE.U32.AND P0, PT, R3.reuse, R124, PT ;  /* 0x0000007c0300720c */ /* 0x040fe40003f06070 */
[----:B------:R-:W-:-:S02]  /*10920*/  ISETP.GT.U32.AND P1, PT, R3, R2, PT ;  /* 0x000000020300720c */ /* 0x000fc40003f24070 */
[----:B------:R-:W-:Y:S02]  /*10930*/  FSEL R91, R91, -INF , P3 ;  /* 0xff8000005b5b7808 */ /* 0x000fe40001800000 */
[----:B------:R-:W-:Y:S02]  /*10940*/  ISETP.GE.U32.AND P3, PT, R3, R95, PT ;  /* 0x0000005f0300720c */ /* 0x000fe40003f66070 */
[----:B------:R-:W-:Y:S02]  /*10950*/  FSEL R95, R169, -INF , P5 ;  /* 0xff800000a95f7808 */ /* 0x000fe40002800000 */
[----:B------:R-:W-:Y:S02]  /*10960*/  FSEL R88, R88, -INF , P2 ;  /* 0xff80000058587808 */ /* 0x000fe40001000000 */
[----:B------:R-:W-:Y:S02]  /*10970*/  ISETP.GE.U32.AND P5, PT, R3, R171, PT ;  /* 0x000000ab0300720c */ /* 0x000fe40003fa6070 */
[----:B------:R-:W-:-:S02]  /*10980*/  FSEL R99, R99, -INF , P4 ;  /* 0xff80000063637808 */ /* 0x000fc40002000000 */
[----:B------:R-:W-:Y:S02]  /*10990*/  FSEL R103, R103, -INF , P0 ;  /* 0xff80000067677808 */ /* 0x000fe40000000000 */
[----:B------:R-:W-:Y:S02]  /*109a0*/  ISETP.GE.U32.AND P2, PT, R3, R120, PT ;  /* 0x000000780300720c */ /* 0x000fe40003f46070 */
[----:B------:R-:W-:Y:S02]  /*109b0*/  FSEL R89, R89, -INF , P1 ;  /* 0xff80000059597808 */ /* 0x000fe40000800000 */
[C---:B------:R-:W-:Y:S02]  /*109c0*/  ISETP.GE.U32.AND P4, PT, R3.reuse, R11, PT ;  /* 0x0000000b0300720c */ /* 0x040fe40003f86070 */
[C---:B------:R-:W-:Y:S02]  /*109d0*/  ISETP.GE.U32.AND P0, PT, R3.reuse, R9, PT ;  /* 0x000000090300720c */ /* 0x040fe40003f06070 */
[----:B------:R-:W-:-:S02]  /*109e0*/  ISETP.GE.U32.AND P1, PT, R3, R122, PT ;  /* 0x0000007a0300720c */ /* 0x000fc40003f26070 */
[----:B------:R-:W-:Y:S02]  /*109f0*/  FSEL R115, R115, -INF , P3 ;  /* 0xff80000073737808 */ /* 0x000fe40001800000 */
[----:B------:R-:W-:Y:S02]  /*10a00*/  FSEL R117, R119, -INF , P5 ;  /* 0xff80000077757808 */ /* 0x000fe40002800000 */
[----:B------:R-:W-:Y:S02]  /*10a10*/  FSEL R107, R107, -INF , P2 ;  /* 0xff8000006b6b7808 */ /* 0x000fe40001000000 */
[C---:B------:R-:W-:Y:S02]  /*10a20*/  ISETP.GE.U32.AND P3, PT, R3.reuse, R186, PT ;  /* 0x000000ba0300720c */ /* 0x040fe40003f66070 */
        /* <DEDUP_REMOVED lines=23> */
[----:B------:R-:W-:Y:S02]  /*10ba0*/  ISETP.GE.AND P3, PT, R4, UR37, PT ;  /* 0x0000002504007c0c */ /* 0x000fe4000bf66270 */
[----:B------:R-:W-:Y:S01]  /*10bb0*/  ISETP.GE.U32.AND P5, PT, R3, R4, PT ;  /* 0x000000040300720c */ /* 0x000fe20003fa6070 */
[----:B------:R-:W-:Y:S01]  /*10bc0*/  VIADD R4, R2, 0x6b ;  /* 0x0000006b02047836 */ /* 0x000fe20000000000 */
[----:B------:R-:W-:-:S02]  /*10bd0*/  FSEL R47, R163, -INF , P4 ;  /* 0xff800000a32f7808 */ /* 0x000fc40002000000 */
[----:B------:R-:W-:Y:S02]  /*10be0*/  FSEL R43, R43, -INF , P0 ;  /* 0xff8000002b2b7808 */ /* 0x000fe40000000000 */
[----:B------:R-:W-:Y:S02]  /*10bf0*/  ISETP.GE.U32.AND P2, PT, R3, R178, PT ;  /* 0x000000b20300720c */ /* 0x000fe40003f46070 */
[----:B------:R-:W-:Y:S02]  /*10c00*/  FSEL R31, R31, -INF , P1 ;  /* 0xff8000001f1f7808 */ /* 0x000fe40000800000 */
[----:B------:R-:W-:Y:S02]  /*10c10*/  ISETP.GE.AND P4, PT, R0, UR37, PT ;  /* 0x0000002500007c0c */ /* 0x000fe4000bf86270 */
[C---:B------:R-:W-:Y:S01]  /*10c20*/  ISETP.GE.U32.AND P0, PT, R3.reuse, R0, PT ;  /* 0x000000000300720c */ /* 0x040fe20003f06070 */
[----:B------:R-:W-:Y:S01]  /*10c30*/  VIADD R0, R2, 0x6f ;  /* 0x0000006f02007836 */ /* 0x000fe20000000000 */
[----:B------:R-:W-:-:S02]  /*10c40*/  ISETP.GE.U32.AND P1, PT, R3, R179, PT ;  /* 0x000000b30300720c */ /* 0x000fc40003f26070 */
        /* <DEDUP_REMOVED lines=15> */
[----:B------:R-:W-:Y:S02]  /*10d40*/  ISETP.GE.AND P2, PT, R0, UR37, PT ;  /* 0x0000002500007c0c */ /* 0x000fe4000bf46270 */
[----:B------:R-:W-:Y:S02]  /*10d50*/  FSEL R135, R135, -INF , !P1 ;  /* 0xff80000087877808 */ /* 0x000fe40004800000 */
[----:B------:R-:W-:Y:S02]  /*10d60*/  FSEL R139, R139, -INF , !P5 ;  /* 0xff8000008b8b7808 */ /* 0x000fe40006800000 */
[----:B------:R-:W-:Y:S02]  /*10d70*/  FSEL R143, R143, -INF , !P2 ;  /* 0xff8000008f8f7808 */ /* 0x000fe40005000000 */
[----:B------:R-:W-:Y:S02]  /*10d80*/  ISETP.GE.AND P1, PT, R4, UR37, PT ;  /* 0x0000002504007c0c */ /* 0x000fe4000bf26270 */
[----:B------:R-:W-:-:S02]  /*10d90*/  ISETP.GE.U32.AND P5, PT, R3, R0, PT ;  /* 0x000000000300720c */ /* 0x000fc40003fa6070 */
[----:B------:R-:W-:Y:S02]  /*10da0*/  ISETP.GE.U32.AND P2, PT, R3, R4, PT ;  /* 0x000000040300720c */ /* 0x000fe40003f46070 */
[C---:B------:R-:W-:Y:S02]  /*10db0*/  FMNMX3 R5, R17.reuse, R88, R22, !PT ;  /* 0x0000005811057276 */ /* 0x040fe40007800016 */
[C---:B------:R-:W-:Y:S02]  /*10dc0*/  FMNMX3 R4, R17.reuse, R89, R23, !PT ;  /* 0x0000005911047276 */ /* 0x040fe40007800017 */
        /* <DEDUP_REMOVED lines=45> */
[----:B------:R-:W-:Y:S02]  /*110a0*/  FSEL R173, R127, -INF , P0 ;  /* 0xff8000007fad7808 */ /* 0x000fe40000000000 */
[----:B------:R-:W-:Y:S02]  /*110b0*/  FMNMX3 R0, R0, R141, R149, !PT ;  /* 0x0000008d00007276 */ /* 0x000fe40007800095 */
[----:B------:R-:W-:Y:S02]  /*110c0*/  FMNMX3 R5, R5, R52, R50, !PT ;  /* 0x0000003405057276 */ /* 0x000fe40007800032 */
[----:B------:R-:W-:Y:S02]  /*110d0*/  FMNMX3 R4, R4, R53, R51, !PT ;  /* 0x0000003504047276 */ /* 0x000fe40007800033 */
[----:B------:R-:W-:Y:S02]  /*110e0*/  FMNMX3 R3, R3, R144, R172, !PT ;  /* 0x0000009003037276 */ /* 0x000fe400078000ac */
[----:B------:R-:W-:-:S02]  /*110f0*/  FSEL R171, R131, -INF , P6 ;  /* 0xff80000083ab7808 */ /* 0x000fc40003000000 */
[----:B------:R-:W-:Y:S02]  /*11100*/  FSEL R169, R135, -INF , P3 ;  /* 0xff80000087a97808 */ /* 0x000fe40001800000 */
[----:B------:R-:W-:Y:S02]  /*11110*/  FMNMX3 R0, R0, R145, R173, !PT ;  /* 0x0000009100007276 */ /* 0x000fe400078000ad */
[----:B------:R-:W-:Y:S02]  /*11120*/  FMNMX3 R5, R5, R158, R156, !PT ;  /* 0x0000009e05057276 */ /* 0x000fe4000780009c */
[----:B------:R-:W-:Y:S02]  /*11130*/  FMNMX3 R4, R4, R159, R157, !PT ;  /* 0x0000009f04047276 */ /* 0x000fe4000780009d */
[----:B------:R-:W-:Y:S02]  /*11140*/  FMNMX3 R3, R3, R170, R168, !PT ;  /* 0x000000aa03037276 */ /* 0x000fe400078000a8 */
[----:B------:R-:W-:-:S02]  /*11150*/  FSEL R147, R147, -INF , !P1 ;  /* 0xff80000093937808 */ /* 0x000fc40004800000 */
[----:B------:R-:W-:Y:S02]  /*11160*/  FSEL R167, R139, -INF , P4 ;  /* 0xff8000008ba77808 */ /* 0x000fe40002000000 */
[----:B------:R-:W-:Y:S02]  /*11170*/  FSEL R165, R143, -INF , P5 ;  /* 0xff8000008fa57808 */ /* 0x000fe40002800000 */
        /* <DEDUP_REMOVED lines=9> */
[----:B------:R-:W-:-:S02]  /*11210*/  FMNMX3 R0, R0, R163, R19, !PT ;  /* 0x000000a300007276 */ /* 0x000fc40007800013 */
[----:B------:R-:W-:Y:S02]  /*11220*/  FMNMX3 R3, R5, R4, R3, !PT ;  /* 0x0000000405037276 */ /* 0x000fe40007800003 */
[----:B------:R-:W-:Y:S02]  /*11230*/  ISETP.NE.AND P0, PT, R161, R174, PT ;  /* 0x000000aea100720c */ /* 0x000fe40003f05270 */
[----:B------:R-:W-:-:S04]  /*11240*/  FMNMX R187, R0, R3, !PT ;  /* 0x0000000300bb7209 */ /* 0x000fc80007800000 */
[C---:B------:R-:W-:Y:S01]  /*11250*/  FSETP.NEU.AND P1, PT, R187.reuse, -INF , PT ;  /* 0xff800000bb00780b */ /* 0x040fe20003f2d000 */
[----:B------:R1:W-:Y:S03]  /*11260*/  STL [R1+0x6c], R187 ;  /* 0x00006cbb01007387 */ /* 0x0003e60000100800 */
[----:B------:R-:W-:-:S03]  /*11270*/  FSEL R119, R187, RZ, P1 ;  /* 0x000000ffbb777208 */ /* 0x000fc60000800000 */
        /* <DEDUP_REMOVED lines=17> */
.L_x_246:
[----:B------:R-:W-:Y:S05]  /*11390*/  WARPSYNC.ALL ;  /* 0x0000000000007948 */ /* 0x000fea0003800000 */
[----:B------:R-:W-:Y:S01]  /*113a0*/  R2UR UR4, R160 ;  /* 0x00000000a00472ca */ /* 0x000fe200000e0000 */
[----:B------:R-:W-:Y:S01]  /*113b0*/  IMAD.MOV.U32 R118, RZ, RZ, R17 ;  /* 0x000000ffff767224 */ /* 0x000fe200078e0011 */
[----:B------:R-:W-:-:S11]  /*113c0*/  ISETP.NE.AND P0, PT, RZ, UR46, PT ;  /* 0x0000002eff007c0c */ /* 0x000fd6000bf05270 */
[----:B------:R3:W-:Y:S02]  /*113d0*/  STTM.x2 tmem[UR4], R118 ;  /* 0x00000076000079ed */ /* 0x0007e400080c0004 */
[----:B------:R-:W-:Y:S05]  /*113e0*/  @P0 BRA `(.L_x_247) ;  /* 0x0000000000040947 */ /* 0x000fea0003800000 */
[----:B------:R-:W-:Y:S05]  /*113f0*/  BPT.TRAP 0x1 ;  /* 0x000000040000795c */ /* 0x000fea0000300000 */
.L_x_247:
[----:B------:R-:W-:Y:S01]  /*11400*/  UISETP.NE.AND UP0, UPT, UR55, URZ, UPT ;  /* 0x000000ff3700728c */ /* 0x000fe2000bf05270 */
[----:B------:R-:W-:Y:S01]  /*11410*/  MOV R3, UR54 ;  /* 0x0000003600037c02 */ /* 0x000fe20008000f00 */
[----:B------:R-:W-:Y:S01]  /*11420*/  UIADD3 UR4, UPT, UPT, UR38, 0x5080, URZ ;  /* 0x0000508026047890 */ /* 0x000fe2000fffe0ff */
[----:B------:R-:W-:Y:S02]  /*11430*/  MOV R4, UR45 ;  /* 0x0000002d00047c02 */ /* 0x000fe40008000f00 */
[----:B------:R-:W-:Y:S02]  /*11440*/  SHF.L.U32 R3, R3, 0x1f, RZ ;  /* 0x0000001f03037819 */ /* 0x000fe400000006ff */
[----:B------:R-:W-:-:S04]  /*11450*/  FSETP.NEU.AND P0, PT, R187, -INF , PT ;  /* 0xff800000bb00780b */ /* 0x000fc80003f0d000 */
[----:B------:R-:W-:Y:S01]  /*11460*/  @UP0 UIADD3 UR4, UPT, UPT, UR38, 0x5070, URZ ;  /* 0x0000507026040890 */ /* 0x000fe2000fffe0ff */
[----:B------:R-:W-:Y:S01]  /*11470*/  FSEL R0, R187, RZ, P0 ;  /* 0x000000ffbb007208 */ /* 0x000fe20000000000 */
[----:B------:R-:W-:-:S04]  /*11480*/  USEL UR38, UR52, UR49, UP0 ;  /* 0x0000003134267287 */ /* 0x000fc80008000000 */
[----:B------:R-:W-:Y:S01]  /*11490*/  FMUL R0, R0, -UR36 ;  /* 0x8000002400007c20 */ /* 0x000fe20008400000 */
[----:B------:R-:W-:Y:S02]  /*114a0*/  ULOP3.LUT UR38, UR38, 0x1, URZ, 0x3c, !UPT ;  /* 0x0000000126267892 */ /* 0x000fe4000f8e3cff */
[----:B------:R-:W-:Y:S01]  /*114b0*/  SYNCS.ARRIVE.TRANS64.A1T0 RZ, [UR4], RZ ;  /* 0x000000ffffff79a7 */ /* 0x000fe20008100004 */
[--C-:B------:R-:W-:Y:S02]  /*114c0*/  FFMA2 R88, R88.F32x2.HI_LO, UR36.F32, R0.reuse.F32 ;  /* 0x0000002458587c49 */ /* 0x100fe40009200000 */
[--C-:B------:R-:W-:Y:S02]  /*114d0*/  FFMA2 R90, R90.F32x2.HI_LO, UR36.F32, R0.reuse.F32 ;  /* 0x000000245a5a7c49 */ /* 0x100fe40009200000 */
[--C-:B------:R-:W-:Y:S01]  /*114e0*/  FFMA2 R22, R22.F32x2.HI_LO, UR36.F32, R0.reuse.F32 ;  /* 0x0000002416167c49 */ /* 0x100fe20009200000 */
[----:B------:R-:W-:Y:S01]  /*114f0*/  FSETP.GEU.AND P4, PT, R88, -126, PT ;  /* 0xc2fc00005800780b */ /* 0x000fe20003f8e000 */
[----:B------:R-:W-:Y:S01]  /*11500*/  FFMA2 R6, R94.F32x2.HI_LO, UR36.F32, R0.F32 ;  /* 0x000000245e067c49 */ /* 0x000fe20009200000 */
[----:B------:R-:W4:Y:S01]  /*11510*/  SYNCS.PHASECHK.TRANS64.TRYWAIT P5, [R4+UR42+0x50d0], R3 ;  /* 0x0050d003040075a7 */ /* 0x000f2200080a112a */
[----:B------:R-:W-:-:S02]  /*11520*/  FSETP.GEU.AND P3, PT, R89, -126, PT ;  /* 0xc2fc00005900780b */ /* 0x000fc40003f6e000 */
[----:B------:R-:W-:Y:S02]  /*11530*/  FSETP.GEU.AND P2, PT, R90, -126, PT ;  /* 0xc2fc00005a00780b */ /* 0x000fe40003f4e000 */
[----:B------:R-:W-:Y:S02]  /*11540*/  FSETP.GEU.AND P1, PT, R91, -126, PT ;  /* 0xc2fc00005b00780b */ /* 0x000fe40003f2e000 */
[----:B------:R-:W-:Y:S02]  /*11550*/  FSETP.GEU.AND P0, PT, R22, -126, PT ;  /* 0xc2fc00001600780b */ /* 0x000fe40003f0e000 */
[----:B------:R-:W-:Y:S02]  /*11560*/  FSETP.GEU.AND P6, PT, R23, -126, PT ;  /* 0xc2fc00001700780b */ /* 0x000fe40003fce000 */
[----:B------:R-:W-:-:S03]  /*11570*/  @!P4 FMUL R88, R88, 0.5 ;  /* 0x3f0000005858c820 */ /* 0x000fc60000400000 */
[----:B------:R-:W-:Y:S02]  /*11580*/  @!P3 FMUL R89, R89, 0.5 ;  /* 0x3f0000005959b820 */ /* 0x000fe40000400000 */
[----:B------:R-:W-:Y:S01]  /*11590*/  @!P2 FMUL R90, R90, 0.5 ;  /* 0x3f0000005a5aa820 */ /* 0x000fe20000400000 */
[----:B------:R-:W1:Y:S01]  /*115a0*/  MUFU.EX2 R88, R88 ;  /* 0x0000005800587308 */ /* 0x000e620000000800 */
[----:B------:R-:W-:-:S07]  /*115b0*/  @!P1 FMUL R91, R91, 0.5 ;  /* 0x3f0000005b5b9820 */ /* 0x000fce0000400000 */
[----:B------:R-:W1:Y:S08]  /*115c0*/  MUFU.EX2 R89, R89 ;  /* 0x0000005900597308 */ /* 0x000e700000000800 */
[----:B------:R-:W1:Y:S08]  /*115d0*/  MUFU.EX2 R90, R90 ;  /* 0x0000005a005a7308 */ /* 0x000e700000000800 */
[----:B------:R-:W1:Y:S02]  /*115e0*/  MUFU.EX2 R91, R91 ;  /* 0x0000005b005b7308 */ /* 0x000e640000000800 */
[----:B-1--4-:R-:W-:Y:S05]  /*115f0*/  @!P5 BRA `(.L_x_248) ;  /* 0x0000006c0010d947 */ /* 0x012fea0003800000 */
.L_x_408:
[--C-:B------:R-:W-:Y:S01]  /*11600*/  FFMA2 R94, R92.F32x2.HI_LO, UR36.F32, R0.reuse.F32 ;  /* 0x000000245c5e7c49 */ /* 0x100fe20009200000 */
[----:B------:R-:W-:Y:S01]  /*11610*/  FSETP.GEU.AND P5, PT, R6, -126, PT ;  /* 0xc2fc00000600780b */ /* 0x000fe20003fae000 */
[----:B------:R-:W-:Y:S01]  /*11620*/  @!P2 FMUL R90, R90, R90 ;  /* 0x0000005a5a5aa220 */ /* 0x000fe20000400000 */
[----:B------:R-:W-:Y:S01]  /*11630*/  @!P0 FMUL R22, R22, 0.5 ;  /* 0x3f00000016168820 */ /* 0x000fe20000400000 */
[----:B------:R-:W-:Y:S01]  /*11640*/  @!P3 FMUL R89, R89, R89 ;  /* 0x000000595959b220 */ /* 0x000fe20000400000 */
[----:B------:R-:W-:Y:S01]  /*11650*/  FSETP.GEU.AND P2, PT, R95, -126, PT ;  /* 0xc2fc00005f00780b */ /* 0x000fe20003f4e000 */
[--C-:B-1----:R-:W-:Y:S01]  /*11660*/  FFMA2 R4, R98.F32x2.HI_LO, UR36.F32, R0.reuse.F32 ;  /* 0x0000002462047c49 */ /* 0x102fe20009200000 */
[----:B------:R-:W-:Y:S01]  /*11670*/  FSETP.GEU.AND P3, PT, R94, -126, PT ;  /* 0xc2fc00005e00780b */ /* 0x000fe20003f6e000 */
[----:B------:R-:W-:Y:S01]  /*11680*/  @!P4 FMUL R88, R88, R88 ;  /* 0x000000585858c220 */ /* 0x000fe20000400000 */
[----:B------:R-:W-:Y:S01]  /*11690*/  FSETP.GEU.AND P4, PT, R7, -126, PT ;  /* 0xc2fc00000700780b */ /* 0x000fe20003f8e000 */
[----:B------:R-:W1:Y:S01]  /*116a0*/  MUFU.EX2 R22, R22 ;  /* 0x0000001600167308 */ /* 0x000e620000000800 */
[----:B------:R-:W-:Y:S01]  /*116b0*/  @!P1 FMUL R91, R91, R91 ;  /* 0x0000005b5b5b9220 */ /* 0x000fe20000400000 */
[----:B------:R-:W-:Y:S01]  /*116c0*/  FSETP.GEU.AND P1, PT, R4, -126, PT ;  /* 0xc2fc00000400780b */ /* 0x000fe20003f2e000 */
[--C-:B------:R-:W-:Y:S01]  /*116d0*/  FFMA2 R98, R96.F32x2.HI_LO, UR36.F32, R0.reuse.F32 ;  /* 0x0000002460627c49 */ /* 0x100fe20009200000 */
[----:B------:R-:W-:Y:S01]  /*116e0*/  USHF.R.U32.HI UR4, URZ, 0x15, UR43 ;  /* 0x00000015ff047899 */ /* 0x000fe2000801162b */
[----:B------:R-:W-:Y:S01]  /*116f0*/  @!P5 FMUL R6, R6, 0.5 ;  /* 0x3f0000000606d820 */ /* 0x000fe20000400000 */
[----:B------:R-:W-:Y:S01]  /*11700*/  @!P6 FMUL R23, R23, 0.5 ;  /* 0x3f0000001717e820 */ /* 0x000fe20000400000 */
[--C-:B------:R-:W-:Y:S01]  /*11710*/  FFMA2 R116, R116.F32x2.HI_LO, UR36.F32, R0.reuse.F32 ;  /* 0x0000002474747c49 */ /* 0x100fe20009200000 */
[----:B------:R-:W-:Y:S01]  /*11720*/  UISETP.NE.AND UP0, UPT, UR55, URZ, UPT ;  /* 0x000000ff3700728c */ /* 0x000fe2000bf05270 */
[----:B------:R-:W-:Y:S01]  /*11730*/  @!P2 FMUL R95, R95, 0.5 ;  /* 0x3f0000005f5fa820 */ /* 0x000fe20000400000 */
[----:B------:R-:W-:Y:S01]  /*11740*/  @!P3 FMUL R94, R94, 0.5 ;  /* 0x3f0000005e5eb820 */ /* 0x000fe20000400000 */
[----:B------:R-:W4:Y:S01]  /*11750*/  MUFU.EX2 R92, R6 ;  /* 0x00000006005c7308 */ /* 0x000f220000000800 */
[----:B------:R-:W-:Y:S01]  /*11760*/  @!P4 FMUL R7, R7, 0.5 ;  /* 0x3f0000000707c820 */ /* 0x000fe20000400000 */
[--C-:B------:R-:W-:Y:S01]  /*11770*/  FFMA2 R56, R56.F32x2.HI_LO, UR36.F32, R0.reuse.F32 ;  /* 0x0000002438387c49 */ /* 0x100fe20009200000 */
[----:B------:R-:W-:Y:S01]  /*11780*/  USEL UR52, UR38, UR52, UP0 ;  /* 0x0000003426347287 */ /* 0x000fe20008000000 */
[----:B------:R-:W-:Y:S01]  /*11790*/  @!P1 FMUL R4, R4, 0.5 ;  /* 0x3f00000004049820 */ /* 0x000fe20000400000 */
[--C-:B------:R-:W-:Y:S01]  /*117a0*/  FFMA2 R60, R60.F32x2.HI_LO, UR36.F32, R0.reuse.F32 ;  /* 0x000000243c3c7c49 */ /* 0x100fe20009200000 */
[----:B------:R-:W-:Y:S01]  /*117b0*/  USEL UR49, UR49, UR38, UP0 ;  /* 0x0000002631317287 */ /* 0x000fe20008000000 */
[----:B-1----:R-:W-:Y:S01]  /*117c0*/  @!P0 FMUL R22, R22, R22 ;  /* 0x0000001616168220 */ /* 0x002fe20000400000 */
[----:B------:R-:W1:Y:S01]  /*117d0*/  MUFU.EX2 R95, R95 ;  /* 0x0000005f005f7308 */ /* 0x000e620000000800 */
[----:B------:R-:W-:Y:S01]  /*117e0*/  FSETP.GEU.AND P0, PT, R5, -126, PT ;  /* 0xc2fc00000500780b */ /* 0x000fe20003f0e000 */
[----:B------:R-:W-:-:S02]  /*117f0*/  FFMA2 R58, R58.F32x2.HI_LO, UR36.F32, R0.F32 ;  /* 0x000000243a3a7c49 */ /* 0x000fc40009200000 */
[--C-:B------:R-:W-:Y:S02]  /*11800*/  FFMA2 R62, R62.F32x2.HI_LO, UR36.F32, R0.reuse.F32 ;  /* 0x000000243e3e7c49 */ /* 0x100fe40009200000 */
[--C-:B------:R-:W-:Y:S02]  /*11810*/  FFMA2 R68, R68.F32x2.HI_LO, UR36.F32, R0.reuse.F32 ;  /* 0x0000002444447c49 */ /* 0x100fe40009200000 */
[----:B------:R5:W2:Y:S01]  /*11820*/  MUFU.EX2 R93, R7 ;  /* 0x00000007005d7308 */ /* 0x000aa20000000800 */
[----:B----4-:R-:W-:Y:S01]  /*11830*/  @!P5 FMUL R92, R92, R92 ;  /* 0x0000005c5c5cd220 */ /* 0x010fe20000400000 */
[----:B------:R-:W-:Y:S01]  /*11840*/  FSETP.GEU.AND P5, PT, R99, -126, PT ;  /* 0xc2fc00006300780b */ /* 0x000fe20003fae000 */
[--C-:B------:R-:W-:Y:S02]  /*11850*/  FFMA2 R66, R66.F32x2.HI_LO, UR36.F32, R0.reuse.F32 ;  /* 0x0000002442427c49 */ /* 0x100fe40009200000 */
[--C-:B------:R-:W-:Y:S02]  /*11860*/  FFMA2 R64, R64.F32x2.HI_LO, UR36.F32, R0.reuse.F32 ;  /* 0x0000002440407c49 */ /* 0x100fe40009200000 */
[----:B------:R-:W-:Y:S01]  /*11870*/  @!P0 FMUL R5, R5, 0.5 ;  /* 0x3f00000005058820 */ /* 0x000fe20000400000 */
[----:B------:R-:W4:Y:S01]  /*11880*/  MUFU.EX2 R94, R94 ;  /* 0x0000005e005e7308 */ /* 0x000f220000000800 */
[----:B-1----:R-:W-:Y:S01]  /*11890*/  @!P2 FMUL R95, R95, R95 ;  /* 0x0000005f5f5fa220 */ /* 0x002fe20000400000 */
[----:B------:R-:W-:-:S02]  /*118a0*/  FFMA2 R70, R70.F32x2.HI_LO, UR36.F32, R0.F32 ;  /* 0x0000002446467c49 */ /* 0x000fc40009200000 */
[--C-:B------:R-:W-:Y:S02]  /*118b0*/  FFMA2 R74, R74.F32x2.HI_LO, UR36.F32, R0.reuse.F32 ;  /* 0x000000244a4a7c49 */ /* 0x100fe40009200000 */
[--C-:B------:R-:W-:Y:S02]  /*118c0*/  FFMA2 R72, R72.F32x2.HI_LO, UR36.F32, R0.reuse.F32 ;  /* 0x0000002448487c49 */ /* 0x100fe40009200000 */
[----:B------:R-:W1:Y:S01]  /*118d0*/  MUFU.EX2 R96, R4 ;  /* 0x0000000400607308 */ /* 0x000e620000000800 */
[--C-:B-----5:R-:W-:Y:S02]  /*118e0*/  FFMA2 R6, R102.F32x2.HI_LO, UR36.F32, R0.reuse.F32 ;  /* 0x0000002466067c49 */ /* 0x120fe40009200000 */
[--C-:B------:R-:W-:Y:S02]  /*118f0*/  FFMA2 R102, R100.F32x2.HI_LO, UR36.F32, R0.reuse.F32 ;  /* 0x0000002464667c49 */ /* 0x100fe40009200000 */
[----:B--2---:R-:W-:Y:S01]  /*11900*/  @!P4 FMUL R93, R93, R93 ;  /* 0x0000005d5d5dc220 */ /* 0x004fe20000400000 */
[----:B------:R-:W-:Y:S01]  /*11910*/  FSETP.GEU.AND P4, PT, R6, -126, PT ;  /* 0xc2fc00000600780b */ /* 0x000fe20003f8e000 */
[----:B------:R-:W-:Y:S01]  /*11920*/  @!P5 FMUL R99, R99, 0.5 ;  /* 0x3f0000006363d820 */ /* 0x000fe20000400000 */
[----:B------:R-:W-:Y:S01]  /*11930*/  FSETP.GEU.AND P2, PT, R102, -126, PT ;  /* 0xc2fc00006600780b */ /* 0x000fe20003f4e000 */
[----:B------:R-:W2:Y:S01]  /*11940*/  MUFU.EX2 R23, R23 ;  /* 0x0000001700177308 */ /* 0x000ea20000000800 */
[----:B----4-:R-:W-:Y:S01]  /*11950*/  @!P3 FMUL R94, R94, R94 ;  /* 0x0000005e5e5eb220 */ /* 0x010fe20000400000 */
[----:B------:R-:W-:Y:S01]  /*11960*/  FSETP.GEU.AND P3, PT, R7, -126, PT ;  /* 0xc2fc00000700780b */ /* 0x000fe20003f6e000 */
[----:B------:R-:W-:-:S02]  /*11970*/  FFMA2 R76, R76.F32x2.HI_LO, UR36.F32, R0.F32 ;  /* 0x000000244c4c7c49 */ /* 0x000fc40009200000 */
[--C-:B------:R-:W-:Y:S02]  /*11980*/  FFMA2 R82, R82.F32x2.HI_LO, UR36.F32, R0.reuse.F32 ;  /* 0x0000002452527c49 */ /* 0x100fe40009200000 */
[--C-:B------:R-:W-:Y:S01]  /*11990*/  FFMA2 R80, R80.F32x2.HI_LO, UR36.F32, R0.reuse.F32 ;  /* 0x0000002450507c49 */ /* 0x100fe20009200000 */
[----:B------:R4:W5:Y:S01]  /*119a0*/  MUFU.EX2 R97, R5 ;  /* 0x0000000500617308 */ /* 0x0009620000000800 */
[----:B-1----:R-:W-:Y:S01]  /*119b0*/  @!P1 FMUL R96, R96, R96 ;  /* 0x0000006060609220 */ /* 0x002fe20000400000 */
[----:B------:R-:W-:Y:S01]  /*119c0*/  FSETP.GEU.AND P1, PT, R103, -126, PT ;  /* 0xc2fc00006700780b */ /* 0x000fe20003f2e000 */
[----:B------:R-:W-:Y:S01]  /*119d0*/  @!P4 FMUL R6, R6, 0.5 ;  /* 0x3f0000000606c820 */ /* 0x000fe20000400000 */
[----:B------:R-:W-:Y:S01]  /*119e0*/  @!P2 FMUL R102, R102, 0.5 ;  /* 0x3f0000006666a820 */ /* 0x000fe20000400000 */
        /* <DEDUP_REMOVED lines=9> */
[--C-:B----4-:R-:W-:Y:S02]  /*11a80*/  FFMA2 R4, R106.F32x2.HI_LO, UR36.F32, R0.reuse.F32 ;  /* 0x000000246a047c49 */ /* 0x110fe40009200000 */
[----:B-----5:R-:W-:Y:S01]  /*11a90*/  @!P0 FMUL R97, R97, R97 ;  /* 0x0000006161618220 */ /* 0x020fe20000400000 */
[--C-:B------:R-:W-:Y:S02]  /*11aa0*/  FFMA2 R106, R104.F32x2.HI_LO, UR36.F32, R0.reuse.F32 ;  /* 0x00000024686a7c49 */ /* 0x100fe40009200000 */
[----:B------:R-:W-:Y:S01]  /*11ab0*/  FSETP.GEU.AND P0, PT, R4, -126, PT ;  /* 0xc2fc00000400780b */ /* 0x000fe20003f0e000 */
[----:B------:R-:W-:Y:S01]  /*11ac0*/  @!P6 FMUL R98, R98, 0.5 ;  /* 0x3f0000006262e820 */ /* 0x000fe20000400000 */
[----:B------:R4:W5:Y:S01]  /*11ad0*/  MUFU.EX2 R101, R7 ;  /* 0x0000000700657308 */ /* 0x0009620000000800 */
[----:B-1----:R-:W-:Y:S01]  /*11ae0*/  @!P4 FMUL R100, R100, R100 ;  /* 0x000000646464c220 */ /* 0x002fe20000400000 */
[----:B------:R-:W-:Y:S01]  /*11af0*/  FSETP.GEU.AND P4, PT, R107, -126, PT ;  /* 0xc2fc00006b00780b */ /* 0x000fe20003f8e000 */
[----:B------:R-:W-:-:S02]  /*11b00*/  FFMA2 R86, R86.F32x2.HI_LO, UR36.F32, R0.F32 ;  /* 0x0000002456567c49 */ /* 0x000fc40009200000 */
[--C-:B------:R-:W-:Y:S02]  /*11b10*/  FFMA2 R26, R26.F32x2.HI_LO, UR36.F32, R0.reuse.F32 ;  /* 0x000000241a1a7c49 */ /* 0x100fe40009200000 */
[--C-:B------:R-:W-:Y:S01]  /*11b20*/  FFMA2 R32, R32.F32x2.HI_LO, UR36.F32, R0.reuse.F32 ;  /* 0x0000002420207c49 */ /* 0x100fe20009200000 */
[----:B------:R-:W1:Y:S01]  /*11b30*/  MUFU.EX2 R103, R103 ;  /* 0x0000006700677308 */ /* 0x000e620000000800 */
[----:B--2---:R-:W-:Y:S01]  /*11b40*/  @!P2 FMUL R102, R102, R102 ;  /* 0x000000666666a220 */ /* 0x004fe20000400000 */
[--C-:B------:R-:W-:Y:S02]  /*11b50*/  FFMA2 R30, R30.F32x2.HI_LO, UR36.F32, R0.reuse.F32 ;  /* 0x000000241e1e7c49 */ /* 0x100fe40009200000 */
[----:B------:R-:W-:Y:S01]  /*11b60*/  @!P0 FMUL R4, R4, 0.5 ;  /* 0x3f00000004048820 */ /* 0x000fe20000400000 */
[--C-:B------:R-:W-:Y:S02]  /*11b70*/  FFMA2 R28, R28.F32x2.HI_LO, UR36.F32, R0.reuse.F32 ;  /* 0x000000241c1c7c49 */ /* 0x100fe40009200000 */
[----:B------:R-:W-:Y:S01]  /*11b80*/  @!P4 FMUL R107, R107, 0.5 ;  /* 0x3f0000006b6bc820 */ /* 0x000fe20000400000 */
[----:B------:R-:W2:Y:S01]  /*11b90*/  MUFU.EX2 R98, R98 ;  /* 0x0000006200627308 */ /* 0x000ea20000000800 */
[----:B----4-:R-:W-:-:S02]  /*11ba0*/  FFMA2 R6, R110.F32x2.HI_LO, UR36.F32, R0.F32 ;  /* 0x000000246e067c49 */ /* 0x010fc40009200000 */
[----:B-----5:R-:W-:Y:S01]  /*11bb0*/  @!P3 FMUL R101, R101, R101 ;  /* 0x000000656565b220 */ /* 0x020fe20000400000 */
[--C-:B------:R-:W-:Y:S02]  /*11bc0*/  FFMA2 R110, R108.F32x2.HI_LO, UR36.F32, R0.reuse.F32 ;  /* 0x000000246c6e7c49 */ /* 0x100fe40009200000 */
[----:B------:R-:W-:Y:S01]  /*11bd0*/  FSETP.GEU.AND P2, PT, R7, -126, PT ;  /* 0xc2fc00000700780b */ /* 0x000fe20003f4e000 */
[--C-:B------:R-:W-:Y:S01]  /*11be0*/  FFMA2 R34, R34.F32x2.HI_LO, UR36.F32, R0.reuse.F32 ;  /* 0x0000002422227c49 */ /* 0x100fe20009200000 */
[----:B------:R-:W4:Y:S01]  /*11bf0*/  MUFU.EX2 R99, R99 ;  /* 0x0000006300637308 */ /* 0x000f220000000800 */
[----:B------:R-:W-:Y:S01]  /*11c00*/  FSETP.GEU.AND P3, PT, R6, -126, PT ;  /* 0xc2fc00000600780b */ /* 0x000fe20003f6e000 */
[----:B-1----:R-:W-:Y:S01]  /*11c10*/  @!P1 FMUL R103, R103, R103 ;  /* 0x0000006767679220 */ /* 0x002fe20000400000 */
[----:B------:R-:W-:Y:S01]  /*11c20*/  FSETP.GEU.AND P1, PT, R110, -126, PT ;  /* 0xc2fc00006e00780b */ /* 0x000fe20003f2e000 */
[--C-:B------:R-:W-:Y:S02]  /*11c30*/  FFMA2 R38, R38.F32x2.HI_LO, UR36.F32, R0.reuse.F32 ;  /* 0x0000002426267c49 */ /* 0x100fe40009200000 */
[----:B------:R-:W-:-:S02]  /*11c40*/  FFMA2 R36, R36.F32x2.HI_LO, UR36.F32, R0.F32 ;  /* 0x0000002424247c49 */ /* 0x000fc40009200000 */
[----:B------:R-:W1:Y:S01]  /*11c50*/  MUFU.EX2 R104, R4 ;  /* 0x0000000400687308 */ /* 0x000e620000000800 */
[----:B--2---:R-:W-:Y:S01]  /*11c60*/  @!P6 FMUL R98, R98, R98 ;  /* 0x000000626262e220 */ /* 0x004fe20000400000 */
[----:B------:R-:W-:Y:S01]  /*11c70*/  FSETP.GEU.AND P6, PT, R5, -126, PT ;  /* 0xc2fc00000500780b */ /* 0x000fe20003fce000 */
[----:B------:R-:W-:Y:S01]  /*11c80*/  @!P2 FMUL R7, R7, 0.5 ;  /* 0x3f0000000707a820 */ /* 0x000fe20000400000 */
[--C-:B------:R-:W-:Y:S02]  /*11c90*/  FFMA2 R48, R48.F32x2.HI_LO, UR36.F32, R0.reuse.F32 ;  /* 0x0000002430307c49 */ /* 0x100fe40009200000 */
[----:B------:R-:W-:Y:S01]  /*11ca0*/  @!P3 FMUL R6, R6, 0.5 ;  /* 0x3f0000000606b820 */ /* 0x000fe20000400000 */
[--C-:B------:R-:W-:Y:S01]  /*11cb0*/  FFMA2 R44, R44.F32x2.HI_LO, UR36.F32, R0.reuse.F32 ;  /* 0x000000242c2c7c49 */ /* 0x100fe20009200000 */
[----:B------:R-:W2:Y:S01]  /*11cc0*/  MUFU.EX2 R109, R7 ;  /* 0x00000007006d7308 */ /* 0x000ea20000000800 */
[----:B----4-:R-:W-:Y:S01]  /*11cd0*/  @!P5 FMUL R99, R99, R99 ;  /* 0x000000636363d220 */ /* 0x010fe20000400000 */
[----:B------:R-:W-:Y:S01]  /*11ce0*/  FSETP.GEU.AND P5, PT, R106, -126, PT ;  /* 0xc2fc00006a00780b */ /* 0x000fe20003fae000 */
[----:B------:R-:W-:Y:S01]  /*11cf0*/  @!P1 FMUL R110, R110, 0.5 ;  /* 0x3f0000006e6e9820 */ /* 0x000fe20000400000 */
[----:B------:R-:W-:-:S02]  /*11d00*/  FFMA2 R42, R42.F32x2.HI_LO, UR36.F32, R0.F32 ;  /* 0x000000242a2a7c49 */ /* 0x000fc40009200000 */
[--C-:B------:R-:W-:Y:S02]  /*11d10*/  FFMA2 R46, R46.F32x2.HI_LO, UR36.F32, R0.reuse.F32 ;  /* 0x000000242e2e7c49 */ /* 0x100fe40009200000 */
[----:B------:R-:W4:Y:S01]  /*11d20*/  MUFU.EX2 R108, R6 ;  /* 0x00000006006c7308 */ /* 0x000f220000000800 */
[----:B-1----:R-:W-:Y:S01]  /*11d30*/  @!P0 FMUL R104, R104, R104 ;  /* 0x0000006868688220 */ /* 0x002fe20000400000 */
[----:B------:R-:W-:Y:S01]  /*11d40*/  FSETP.GEU.AND P0, PT, R111, -126, PT ;  /* 0xc2fc00006f00780b */ /* 0x000fe20003f0e000 */
[----:B------:R-:W-:Y:S01]  /*11d50*/  @!P6 FMUL R5, R5, 0.5 ;  /* 0x3f0000000505e820 */ /* 0x000fe20000400000 */
[--C-:B------:R-:W-:Y:S02]  /*11d60*/  FFMA2 R40, R40.F32x2.HI_LO, UR36.F32, R0.reuse.F32 ;  /* 0x0000002428287c49 */ /* 0x100fe40009200000 */
[--C-:B------:R-:W-:Y:S02]  /*11d70*/  FFMA2 R50, R50.F32x2.HI_LO, UR36.F32, R0.reuse.F32 ;  /* 0x0000002432327c49 */ /* 0x100fe40009200000 */
[----:B------:R-:W1:Y:S01]  /*11d80*/  MUFU.EX2 R107, R107 ;  /* 0x0000006b006b7308 */ /* 0x000e620000000800 */
[----:B--2---:R-:W-:Y:S01]  /*11d90*/  @!P2 FMUL R109, R109, R109 ;  /* 0x0000006d6d6da220 */ /* 0x004fe20000400000 */
[----:B------:R-:W-:Y:S01]  /*11da0*/  @!P5 FMUL R106, R106, 0.5 ;  /* 0x3f0000006a6ad820 */ /* 0x000fe20000400000 */
[----:B------:R-:W-:Y:S01]  /*11db0*/  FSETP.GEU.AND P2, PT, R116, -126, PT ;  /* 0xc2fc00007400780b */ /* 0x000fe20003f4e000 */
[----:B------:R-:W-:-:S02]  /*11dc0*/  FFMA2 R52, R52.F32x2.HI_LO, UR36.F32, R0.F32 ;  /* 0x0000002434347c49 */ /* 0x000fc40009200000 */
[--C-:B------:R-:W-:Y:S02]  /*11dd0*/  FFMA2 R10, R170.F32x2.HI_LO, UR36.F32, R0.reuse.F32 ;  /* 0x00000024aa0a7c49 */ /* 0x100fe40009200000 */
[----:B------:R-:W2:Y:S01]  /*11de0*/  MUFU.EX2 R110, R110 ;  /* 0x0000006e006e7308 */ /* 0x000ea20000000800 */
[----:B------:R-:W-:Y:S01]  /*11df0*/  @!P0 FMUL R111, R111, 0.5 ;  /* 0x3f0000006f6f8820 */ /* 0x000fe20000400000 */
[----:B----4-:R-:W-:Y:S01]  /*11e00*/  @!P3 FMUL R108, R108, R108 ;  /* 0x0000006c6c6cb220 */ /* 0x010fe20000400000 */
[--C-:B------:R-:W-:Y:S02]  /*11e10*/  FFMA2 R6, R132.F32x2.HI_LO, UR36.F32, R0.reuse.F32 ;  /* 0x0000002484067c49 */ /* 0x100fe40009200000 */
[----:B------:R-:W-:-:S03]  /*11e20*/  FFMA2 R162, R162.F32x2.HI_LO, UR36.F32, R0.F32 ;  /* 0x00000024a2a27c49 */ /* 0x000fc60009200000 */
[----:B------:R4:W5:Y:S01]  /*11e30*/  MUFU.EX2 R105, R5 ;  /* 0x0000000500697308 */ /* 0x0009620000000800 */
[----:B-1----:R-:W-:Y:S01]  /*11e40*/  @!P4 FMUL R107, R107, R107 ;  /* 0x0000006b6b6bc220 */ /* 0x002fe20000400000 */
[----:B------:R-:W-:-:S06]  /*11e50*/  @!P2 FMUL R116, R116, 0.5 ;  /* 0x3f0000007474a820 */ /* 0x000fcc0000400000 */
[----:B------:R-:W1:Y:S01]  /*11e60*/  MUFU.EX2 R106, R106 ;  /* 0x0000006a006a7308 */ /* 0x000e620000000800 */
[----:B--2---:R-:W-:Y:S01]  /*11e70*/  @!P1 FMUL R110, R110, R110 ;  /* 0x0000006e6e6e9220 */ /* 0x004fe20000400000 */
[----:B------:R-:W-:-:S06]  /*11e80*/  FSETP.GEU.AND P1, PT, R117, -126, PT ;  /* 0xc2fc00007500780b */ /* 0x000fcc0003f2e000 */
[----:B------:R-:W2:Y:S01]  /*11e90*/  MUFU.EX2 R111, R111 ;  /* 0x0000006f006f7308 */ /* 0x000ea20000000800 */
[--C-:B----4-:R-:W-:Y:S02]  /*11ea0*/  FFMA2 R4, R114.F32x2.HI_LO, UR36.F32, R0.reuse.F32 ;  /* 0x0000002472047c49 */ /* 0x110fe40009200000 */
[----:B------:R-:W-:Y:S02]  /*11eb0*/  FFMA2 R114, R112.F32x2.HI_LO, UR36.F32, R0.F32 ;  /* 0x0000002470727c49 */ /* 0x000fe40009200000 */
[----:B-----5:R-:W-:Y:S01]  /*11ec0*/  @!P6 FMUL R105, R105, R105 ;  /* 0x000000696969e220 */ /* 0x020fe20000400000 */
[----:B------:R-:W-:Y:S01]  /*11ed0*/  FSETP.GEU.AND P6, PT, R4, -126, PT ;  /* 0xc2fc00000400780b */ /* 0x000fe20003fce000 */
[----:B------:R-:W-:Y:S01]  /*11ee0*/  @!P1 FMUL R117, R117, 0.5 ;  /* 0x3f00000075759820 */ /* 0x000fe20000400000 */
[----:B------:R-:W-:Y:S01]  /*11ef0*/  FSETP.GEU.AND P3, PT, R115, -126, PT ;  /* 0xc2fc00007300780b */ /* 0x000fe20003f6e000 */
[----:B------:R-:W4:Y:S01]  /*11f00*/  MUFU.EX2 R116, R116 ;  /* 0x0000007400747308 */ /* 0x000f220000000800 */
[----:B------:R-:W-:Y:S01]  /*11f10*/  FSETP.GEU.AND P4, PT, R114, -126, PT ;  /* 0xc2fc00007200780b */ /* 0x000fe20003f8e000 */
[----:B-1----:R-:W-:Y:S01]  /*11f20*/  @!P5 FMUL R106, R106, R106 ;  /* 0x0000006a6a6ad220 */ /* 0x002fe20000400000 */
[----:B------:R-:W-:Y:S01]  /*11f30*/  FSETP.GEU.AND P5, PT, R5, -126, PT ;  /* 0xc2fc00000500780b */ /* 0x000fe20003fae000 */
[----:B--2---:R-:W-:Y:S01]  /*11f40*/  @!P0 FMUL R111, R111, R111 ;  /* 0x0000006f6f6f8220 */ /* 0x004fe20000400000 */
[----:B------:R-:W-:-:S05]  /*11f50*/  FSETP.GEU.AND P0, PT, R56, -126, PT ;  /* 0xc2fc00003800780b */ /* 0x000fca0003f0e000 */
[----:B------:R-:W-:Y:S01]  /*11f60*/  @!P6 FMUL R4, R4, 0.5 ;  /* 0x3f0000000404e820 */ /* 0x000fe20000400000 */
[----:B------:R-:W1:Y:S01]  /*11f70*/  MUFU.EX2 R117, R117 ;  /* 0x0000007500757308 */ /* 0x000e620000000800 */
[----:B------:R-:W-:Y:S02]  /*11f80*/  @!P3 FMUL R115, R115, 0.5 ;  /* 0x3f0000007373b820 */ /* 0x000fe40000400000 */
[----:B------:R-:W-:Y:S02]  /*11f90*/  @!P4 FMUL R114, R114, 0.5 ;  /* 0x3f0000007272c820 */ /* 0x000fe40000400000 */
[----:B------:R-:W-:Y:S01]  /*11fa0*/  @!P5 FMUL R5, R5, 0.5 ;  /* 0x3f0000000505d820 */ /* 0x000fe20000400000 */
[----:B----4-:R-:W-:Y:S01]  /*11fb0*/  @!P2 FMUL R116, R116, R116 ;  /* 0x000000747474a220 */ /* 0x010fe20000400000 */
[----:B------:R-:W-:Y:S01]  /*11fc0*/  FSETP.GEU.AND P2, PT, R61, -126, PT ;  /* 0xc2fc00003d00780b */ /* 0x000fe20003f4e000 */
[----:B------:R-:W2:Y:S01]  /*11fd0*/  MUFU.EX2 R115, R115 ;  /* 0x0000007300737308 */ /* 0x000ea20000000800 */
[----:B------:R-:W-:-:S07]  /*11fe0*/  @!P0 FMUL R56, R56, 0.5 ;  /* 0x3f00000038388820 */ /* 0x000fce0000400000 */
[----:B------:R-:W4:Y:S01]  /*11ff0*/  MUFU.EX2 R114, R114 ;  /* 0x0000007200727308 */ /* 0x000f220000000800 */
[----:B-1----:R-:W-:Y:S01]  /*12000*/  @!P1 FMUL R117, R117, R117 ;  /* 0x0000007575759220 */ /* 0x002fe20000400000 */
[----:B------:R-:W-:Y:S02]  /*12010*/  FSETP.GEU.AND P1, PT, R62, -126, PT ;  /* 0xc2fc00003e00780b */ /* 0x000fe40003f2e000 */
[----:B------:R-:W-:-:S04]  /*12020*/  @!P2 FMUL R61, R61, 0.5 ;  /* 0x3f0000003d3da820 */ /* 0x000fc80000400000 */
[----:B------:R-:W1:Y:S01]  /*12030*/  MUFU.EX2 R112, R4 ;  /* 0x0000000400707308 */ /* 0x000e620000000800 */
[----:B--2---:R-:W-:Y:S01]  /*12040*/  @!P3 FMUL R115, R115, R115 ;  /* 0x000000737373b220 */ /* 0x004fe20000400000 */
[----:B------:R-:W-:-:S05]  /*12050*/  FSETP.GEU.AND P3, PT, R60, -126, PT ;  /* 0xc2fc00003c00780b */ /* 0x000fca0003f6e000 */
[----:B------:R-:W-:Y:S01]  /*12060*/  @!P1 FMUL R62, R62, 0.5 ;  /* 0x3f0000003e3e9820 */ /* 0x000fe20000400000 */
[----:B------:R-:W2:Y:S01]  /*12070*/  MUFU.EX2 R113, R5 ;  /* 0x0000000500717308 */ /* 0x000ea20000000800 */
[----:B----4-:R-:W-:Y:S01]  /*12080*/  @!P4 FMUL R114, R114, R114 ;  /* 0x000000727272c220 */ /* 0x010fe20000400000 */
[----:B------:R-:W-:-:S05]  /*12090*/  FSETP.GEU.AND P4, PT, R59, -126, PT ;  /* 0xc2fc00003b00780b */ /* 0x000fca0003f8e000 */
[----:B------:R-:W-:Y:S01]  /*120a0*/  @!P3 FMUL R60, R60, 0.5 ;  /* 0x3f0000003c3cb820 */ /* 0x000fe20000400000 */
[----:B---3--:R-:W3:Y:S01]  /*120b0*/  MUFU.EX2 R118, R56 ;  /* 0x0000003800767308 */ /* 0x008ee20000000800 */
[----:B-1----:R-:W-:Y:S01]  /*120c0*/  @!P6 FMUL R112, R112, R112 ;  /* 0x000000707070e220 */ /* 0x002fe20000400000 */
[----:B------:R-:W-:-:S05]  /*120d0*/  FSETP.GEU.AND P6, PT, R57, -126, PT ;  /* 0xc2fc00003900780b */ /* 0x000fca0003fce000 */
[----:B------:R-:W-:Y:S01]  /*120e0*/  @!P4 FMUL R59, R59, 0.5 ;  /* 0x3f0000003b3bc820 */ /* 0x000fe20000400000 */
[----:B------:R-:W1:Y:S01]  /*120f0*/  MUFU.EX2 R123, R61 ;  /* 0x0000003d007b7308 */ /* 0x000e620000000800 */
[----:B--2---:R-:W-:Y:S01]  /*12100*/  @!P5 FMUL R113, R113, R113 ;  /* 0x000000717171d220 */ /* 0x004fe20000400000 */
[----:B------:R-:W-:Y:S01]  /*12110*/  FSETP.GEU.AND P5, PT, R58, -126, PT ;  /* 0xc2fc00003a00780b */ /* 0x000fe20003fae000 */
[----:B------:R-:W-:-:S04]  /*12120*/  FFMA2 R4, R148.F32x2.HI_LO, UR36.F32, R0.F32 ;  /* 0x0000002494047c49 */ /* 0x000fc80009200000 */
[----:B------:R-:W-:Y:S01]  /*12130*/  @!P6 FMUL R57, R57, 0.5 ;  /* 0x3f0000003939e820 */ /* 0x000fe20000400000 */
[----:B------:R-:W2:Y:S01]  /*12140*/  MUFU.EX2 R122, R60 ;  /* 0x0000003c007a7308 */ /* 0x000ea20000000800 */
[----:B---3--:R-:W-:Y:S01]  /*12150*/  @!P0 FMUL R118, R118, R118 ;  /* 0x0000007676768220 */ /* 0x008fe20000400000 */
[----:B------:R-:W-:-:S05]  /*12160*/  FSETP.GEU.AND P0, PT, R63, -126, PT ;  /* 0xc2fc00003f00780b */ /* 0x000fca0003f0e000 */
[----:B------:R-:W-:Y:S01]  /*12170*/  @!P5 FMUL R58, R58, 0.5 ;  /* 0x3f0000003a3ad820 */ /* 0x000fe20000400000 */
[----:B------:R-:W3:Y:S01]  /*12180*/  MUFU.EX2 R121, R59 ;  /* 0x0000003b00797308 */ /* 0x000ee20000000800 */
[----:B-1----:R-:W-:Y:S01]  /*12190*/  @!P2 FMUL R123, R123, R123 ;  /* 0x0000007b7b7ba220 */ /* 0x002fe20000400000 */
[----:B------:R-:W-:Y:S02]  /*121a0*/  FSETP.GEU.AND P2, PT, R68, -126, PT ;  /* 0xc2fc00004400780b */ /* 0x000fe40003f4e000 */
[----:B------:R-:W-:-:S03]  /*121b0*/  F2FP.F16.F32.PACK_AB R61, R97, R96 ;  /* 0x00000060613d723e */ /* 0x000fc600000000ff */
[----:B------:R-:W-:Y:S01]  /*121c0*/  @!P0 FMUL R63, R63, 0.5 ;  /* 0x3f0000003f3f8820 */ /* 0x000fe20000400000 */
[----:B------:R-:W1:Y:S01]  /*121d0*/  MUFU.EX2 R124, R62 ;  /* 0x0000003e007c7308 */ /* 0x000e620000000800 */
[----:B--2---:R-:W-:Y:S01]  /*121e0*/  @!P3 FMUL R122, R122, R122 ;  /* 0x0000007a7a7ab220 */ /* 0x004fe20000400000 */
[----:B------:R-:W-:Y:S02]  /*121f0*/  FSETP.GEU.AND P3, PT, R67, -126, PT ;  /* 0xc2fc00004300780b */ /* 0x000fe40003f6e000 */
[----:B------:R-:W-:-:S03]  /*12200*/  F2FP.F16.F32.PACK_AB R60, R95, R94 ;  /* 0x0000005e5f3c723e */ /* 0x000fc600000000ff */
[----:B------:R-:W-:Y:S01]  /*12210*/  @!P2 FMUL R68, R68, 0.5 ;  /* 0x3f0000004444a820 */ /* 0x000fe20000400000 */
[----:B------:R-:W2:Y:S01]  /*12220*/  MUFU.EX2 R119, R57 ;  /* 0x0000003900777308 */ /* 0x000ea20000000800 */
[----:B---3--:R-:W-:Y:S01]  /*12230*/  @!P4 FMUL R121, R121, R121 ;  /* 0x000000797979c220 */ /* 0x008fe20000400000 */
[----:B------:R-:W-:Y:S02]  /*12240*/  FSETP.GEU.AND P4, PT, R66, -126, PT ;  /* 0xc2fc00004200780b */ /* 0x000fe40003f8e000 */
[----:B------:R-:W-:-:S03]  /*12250*/  F2FP.F16.F32.PACK_AB R59, R93, R92 ;  /* 0x0000005c5d3b723e */ /* 0x000fc600000000ff */
        /* <DEDUP_REMOVED lines=108> */
[----:B------:R-:W-:-:S05]  /*12920*/  FSETP.GEU.AND P1, PT, R26, -126, PT ;  /* 0xc2fc00001a00780b */ /* 0x000fca0003f2e000 */
        /* <DEDUP_REMOVED lines=9> */
[----:B------:R-:W-:Y:S02]  /*129c0*/  F2FP.F16.F32.PACK_AB R79, R135, R134 ;  /* 0x00000086874f723e */ /* 0x000fe400000000ff */
[----:B------:R-:W-:Y:S01]  /*129d0*/  F2FP.F16.F32.PACK_AB R83, R147, R146 ;  /* 0x000000929353723e */ /* 0x000fe200000000ff */
[----:B------:R-:W-:Y:S01]  /*129e0*/  @!P6 FMUL R85, R85, 0.5 ;  /* 0x3f0000005555e820 */ /* 0x000fe20000400000 */
[----:B------:R-:W3:Y:S01]  /*129f0*/  MUFU.EX2 R180, R24 ;  /* 0x0000001800b47308 */ /* 0x000ee20000000800 */
[----:B-1----:R-:W-:Y:S01]  /*12a00*/  @!P0 FMUL R176, R176, R176 ;  /* 0x000000b0b0b08220 */ /* 0x002fe20000400000 */
[----:B------:R-:W-:-:S02]  /*12a10*/  FSETP.GEU.AND P0, PT, R27, -126, PT ;  /* 0xc2fc00001b00780b */ /* 0x000fc40003f0e000 */
[----:B------:R-:W-:-:S03]  /*12a20*/  F2FP.F16.F32.PACK_AB R84, R161, R160 ;  /* 0x000000a0a154723e */ /* 0x000fc600000000ff */
[----:B------:R-:W-:Y:S01]  /*12a30*/  @!P5 FMUL R86, R86, 0.5 ;  /* 0x3f0000005656d820 */ /* 0x000fe20000400000 */
[----:B------:R-:W1:Y:S01]  /*12a40*/  MUFU.EX2 R179, R87 ;  /* 0x0000005700b37308 */ /* 0x000e620000000800 */
[----:B--2---:R-:W-:Y:S01]  /*12a50*/  @!P2 FMUL R181, R181, R181 ;  /* 0x000000b5b5b5a220 */ /* 0x004fe20000400000 */
[----:B------:R-:W-:-:S05]  /*12a60*/  FSETP.GEU.AND P2, PT, R32, -126, PT ;  /* 0xc2fc00002000780b */ /* 0x000fca0003f4e000 */
[----:B------:R-:W-:Y:S01]  /*12a70*/  @!P0 FMUL R27, R27, 0.5 ;  /* 0x3f0000001b1b8820 */ /* 0x000fe20000400000 */
[----:B------:R-:W2:Y:S01]  /*12a80*/  MUFU.EX2 R182, R26 ;  /* 0x0000001a00b67308 */ /* 0x000ea20000000800 */
[----:B---3--:R-:W-:Y:S01]  /*12a90*/  @!P3 FMUL R180, R180, R180 ;  /* 0x000000b4b4b4b220 */ /* 0x008fe20000400000 */
[----:B------:R-:W-:Y:S01]  /*12aa0*/  FSETP.GEU.AND P3, PT, R31, -126, PT ;  /* 0xc2fc00001f00780b */ /* 0x000fe20003f6e000 */
[----:B------:R-:W3:Y:S04]  /*12ab0*/  S2R R24, SR_TID.X ;  /* 0x0000000000187919 */ /* 0x000ee80000002100 */
[----:B------:R-:W-:Y:S01]  /*12ac0*/  @!P2 FMUL R32, R32, 0.5 ;  /* 0x3f0000002020a820 */ /* 0x000fe20000400000 */
[----:B------:R-:W4:Y:S01]  /*12ad0*/  MUFU.EX2 R177, R85 ;  /* 0x0000005500b17308 */ /* 0x000f220000000800 */
        /* <DEDUP_REMOVED lines=8> */
[----:B----4-:R-:W-:Y:S01]  /*12b60*/  @!P6 FMUL R177, R177, R177 ;  /* 0x000000b1b1b1e220 */ /* 0x010fe20000400000 */
[----:B------:R-:W-:Y:S02]  /*12b70*/  FSETP.GEU.AND P6, PT, R28, -126, PT ;  /* 0xc2fc00001c00780b */ /* 0x000fe40003fce000 */
[----:B------:R-:W-:-:S03]  /*12b80*/  F2FP.F16.F32.PACK_AB R85, R175, R174 ;  /* 0x000000aeaf55723e */ /* 0x000fc600000000ff */
[----:B------:R-:W-:Y:S01]  /*12b90*/  @!P1 FMUL R33, R33, 0.5 ;  /* 0x3f00000021219820 */ /* 0x000fe20000400000 */
[----:B------:R-:W4:Y:S01]  /*12ba0*/  MUFU.EX2 R188, R32 ;  /* 0x0000002000bc7308 */ /* 0x000f220000000800 */
[----:B-1----:R-:W-:Y:S01]  /*12bb0*/  @!P5 FMUL R178, R178, R178 ;  /* 0x000000b2b2b2d220 */ /* 0x002fe20000400000 */
[----:B------:R-:W-:Y:S02]  /*12bc0*/  FSETP.GEU.AND P5, PT, R29, -126, PT ;  /* 0xc2fc00001d00780b */ /* 0x000fe40003fae000 */
[----:B---3--:R-:W-:Y:S02]  /*12bd0*/  SHF.R.U32.HI R24, RZ, 0x5, R24 ;  /* 0x00000005ff187819 */ /* 0x008fe40000011618 */
[----:B------:R-:W-:Y:S01]  /*12be0*/  F2FP.F16.F32.PACK_AB R86, R177, R176 ;  /* 0x000000b0b156723e */ /* 0x000fe200000000ff */
[----:B------:R-:W-:Y:S01]  /*12bf0*/  @!P6 FMUL R28, R28, 0.5 ;  /* 0x3f0000001c1ce820 */ /* 0x000fe20000400000 */
[----:B------:R-:W1:Y:S01]  /*12c00*/  MUFU.EX2 R187, R31 ;  /* 0x0000001f00bb7308 */ /* 0x000e620000000800 */
[----:B--2---:R-:W-:Y:S01]  /*12c10*/  @!P0 FMUL R183, R183, R183 ;  /* 0x000000b7b7b78220 */ /* 0x004fe20000400000 */
[----:B------:R-:W-:-:S02]  /*12c20*/  FSETP.GEU.AND P0, PT, R34, -126, PT ;  /* 0xc2fc00002200780b */ /* 0x000fc40003f0e000 */
[----:B------:R-:W-:Y:S02]  /*12c30*/  F2FP.F16.F32.PACK_AB R87, R179, R178 ;  /* 0x000000b2b357723e */ /* 0x000fe400000000ff */
[----:B------:R-:W-:Y:S01]  /*12c40*/  F2FP.F16.F32.PACK_AB R25, R183, R182 ;  /* 0x000000b6b719723e */ /* 0x000fe200000000ff */
[----:B------:R-:W-:Y:S01]  /*12c50*/  @!P5 FMUL R29, R29, 0.5 ;  /* 0x3f0000001d1dd820 */ /* 0x000fe20000400000 */
[----:B------:R-:W2:Y:S01]  /*12c60*/  MUFU.EX2 R186, R30 ;  /* 0x0000001e00ba7308 */ /* 0x000ea20000000800 */
[----:B----4-:R-:W-:Y:S01]  /*12c70*/  @!P2 FMUL R188, R188, R188 ;  /* 0x000000bcbcbca220 */ /* 0x010fe20000400000 */
        /* <DEDUP_REMOVED lines=27> */
[----:B------:R-:W-:-:S04]  /*12e30*/  FSETP.GEU.AND P0, PT, R49, -126, PT ;  /* 0xc2fc00003100780b */ /* 0x000fc80003f0e000 */
[----:B------:R-:W-:Y:S01]  /*12e40*/  STL [R1+0x18], R29 ;  /* 0x0000181d01007387 */ /* 0x000fe20000100800 */
[----:B------:R-:W-:Y:S01]  /*12e50*/  @!P5 FMUL R36, R36, 0.5 ;  /* 0x3f0000002424d820 */ /* 0x000fe20000400000 */
[----:B------:R-:W3:Y:S02]  /*12e60*/  MUFU.EX2 R3, R37 ;  /* 0x0000002500037308 */ /* 0x000ee40000000800 */
[----:B-1----:R1:W-:Y:S05]  /*12e70*/  STL [R1+0x2c], R8 ;  /* 0x00002c0801007387 */ /* 0x0023ea0000100800 */
[----:B------:R-:W-:Y:S01]  /*12e80*/  @!P0 FMUL R49, R49, 0.5 ;  /* 0x3f00000031318820 */ /* 0x000fe20000400000 */
[----:B------:R4:W5:Y:S01]  /*12e90*/  MUFU.EX2 R32, R48 ;  /* 0x0000003000207308 */ /* 0x0009620000000800 */
[----:B--2---:R-:W-:Y:S01]  /*12ea0*/  @!P3 FMUL R31, R31, R31 ;  /* 0x0000001f1f1fb220 */ /* 0x004fe20000400000 */
[----:B------:R-:W-:-:S04]  /*12eb0*/  FSETP.GEU.AND P3, PT, R45, -126, PT ;  /* 0xc2fc00002d00780b */ /* 0x000fc80003f6e000 */
[----:B------:R2:W-:Y:S02]  /*12ec0*/  STL [R1+0x28], R31 ;  /* 0x0000281f01007387 */ /* 0x0005e40000100800 */
[----:B------:R-:W1:Y:S02]  /*12ed0*/  MUFU.EX2 R56, R35 ;  /* 0x0000002300387308 */ /* 0x000e640000000800 */
[----:B---3--:R3:W-:Y:S05]  /*12ee0*/  STL [R1+0x24], R3 ;  /* 0x0000240301007387 */ /* 0x0087ea0000100800 */
[----:B------:R-:W-:Y:S01]  /*12ef0*/  @!P3 FMUL R45, R45, 0.5 ;  /* 0x3f0000002d2db820 */ /* 0x000fe20000400000 */
[----:B------:R-:W2:Y:S01]  /*12f00*/  MUFU.EX2 R30, R36 ;  /* 0x00000024001e7308 */ /* 0x000ea20000000800 */
[----:B----4-:R-:W-:Y:S01]  /*12f10*/  MOV R48, R8 ;  /* 0x0000000800307202 */ /* 0x010fe20000000f00 */
[----:B-----5:R-:W-:Y:S01]  /*12f20*/  @!P1 FMUL R32, R32, R32 ;  /* 0x0000002020209220 */ /* 0x020fe20000400000 */
[----:B------:R-:W-:Y:S01]  /*12f30*/  FSETP.GEU.AND P1, PT, R43, -126, PT ;  /* 0xc2fc00002b00780b */ /* 0x000fe20003f2e000 */
[----:B-1----:R-:W-:-:S02]  /*12f40*/  FFMA2 R8, R140.F32x2.HI_LO, UR36.F32, R0.F32 ;  /* 0x000000248c087c49 */ /* 0x002fc40009200000 */
[----:B------:R-:W-:Y:S01]  /*12f50*/  @!P2 FMUL R48, R48, R48 ;  /* 0x000000303030a220 */ /* 0x000fe20000400000 */
[----:B------:R1:W-:Y:S01]  /*12f60*/  STL [R1+0x30], R32 ;  /* 0x0000302001007387 */ /* 0x0003e20000100800 */
[----:B------:R4:W5:Y:S01]  /*12f70*/  MUFU.EX2 R39, R49 ;  /* 0x0000003100277308 */ /* 0x0009620000000800 */
[----:B------:R-:W-:Y:S01]  /*12f80*/  @!P6 FMUL R56, R56, R56 ;  /* 0x000000383838e220 */ /* 0x000fe20000400000 */
[----:B------:R-:W-:Y:S01]  /*12f90*/  FSETP.GEU.AND P6, PT, R46, -126, PT ;  /* 0xc2fc00002e00780b */ /* 0x000fe20003fce000 */
[----:B------:R-:W-:Y:S01]  /*12fa0*/  @!P2 STL [R1+0x2c], R48 ;  /* 0x00002c300100a387 */ /* 0x000fe20000100800 */
[----:B------:R-:W-:-:S03]  /*12fb0*/  FSETP.GEU.AND P2, PT, R42, -126, PT ;  /* 0xc2fc00002a00780b */ /* 0x000fc60003f4e000 */
[----:B------:R-:W-:Y:S01]  /*12fc0*/  STL [R1+0x1c], R56 ;  /* 0x00001c3801007387 */ /* 0x000fe20000100800 */
[----:B------:R-:W3:Y:S01]  /*12fd0*/  MUFU.EX2 R37, R45 ;  /* 0x0000002d00257308 */ /* 0x000ee20000000800 */
[----:B--2---:R-:W-:Y:S01]  /*12fe0*/  @!P5 FMUL R30, R30, R30 ;  /* 0x0000001e1e1ed220 */ /* 0x004fe20000400000 */
[----:B------:R-:W-:Y:S01]  /*12ff0*/  FSETP.GEU.AND P5, PT, R47, -126, PT ;  /* 0xc2fc00002f00780b */ /* 0x000fe20003fae000 */
[----:B------:R-:W-:Y:S01]  /*13000*/  @!P1 FMUL R43, R43, 0.5 ;  /* 0x3f0000002b2b9820 */ /* 0x000fe20000400000 */
[----:B------:R-:W-:Y:S02]  /*13010*/  F2FP.F16.F32.PACK_AB R31, R48, R31 ;  /* 0x0000001f301f723e */ /* 0x000fe400000000ff */
[----:B------:R2:W-:Y:S01]  /*13020*/  STL [R1+0x20], R30 ;  /* 0x0000201e01007387 */ /* 0x0005e20000100800 */
[----:B------:R-:W-:Y:S01]  /*13030*/  @!P6 FMUL R46, R46, 0.5 ;  /* 0x3f0000002e2ee820 */ /* 0x000fe20000400000 */
[----:B------:R-:W1:Y:S01]  /*13040*/  MUFU.EX2 R36, R43 ;  /* 0x0000002b00247308 */ /* 0x000e620000000800 */
[----:B----4-:R-:W-:Y:S01]  /*13050*/  MOV R49, R3 ;  /* 0x0000000300317202 */ /* 0x010fe20000000f00 */
[----:B------:R-:W-:Y:S01]  /*13060*/  @!P2 FMUL R42, R42, 0.5 ;  /* 0x3f0000002a2aa820 */ /* 0x000fe20000400000 */
[----:B-----5:R-:W-:Y:S01]  /*13070*/  @!P0 FMUL R39, R39, R39 ;  /* 0x0000002727278220 */ /* 0x020fe20000400000 */
[----:B------:R-:W-:-:S02]  /*13080*/  FSETP.GEU.AND P0, PT, R40, -126, PT ;  /* 0xc2fc00002800780b */ /* 0x000fc40003f0e000 */
[----:B------:R-:W-:Y:S01]  /*13090*/  @!P4 FMUL R49, R49, R49 ;  /* 0x000000313131c220 */ /* 0x000fe20000400000 */
[----:B------:R-:W-:Y:S01]  /*130a0*/  @!P5 FMUL R47, R47, 0.5 ;  /* 0x3f0000002f2fd820 */ /* 0x000fe20000400000 */
[----:B------:R-:W4:Y:S01]  /*130b0*/  MUFU.EX2 R35, R42 ;  /* 0x0000002a00237308 */ /* 0x000f220000000800 */
[----:B---3--:R-:W-:Y:S01]  /*130c0*/  @!P3 FMUL R37, R37, R37 ;  /* 0x000000252525b220 */ /* 0x008fe20000400000 */
[----:B------:R-:W-:Y:S01]  /*130d0*/  FSETP.GEU.AND P3, PT, R6, -126, PT ;  /* 0xc2fc00000600780b */ /* 0x000fe20003f6e000 */
[----:B------:R-:W-:Y:S01]  /*130e0*/  @!P4 STL [R1+0x24], R49 ;  /* 0x000024310100c387 */ /* 0x000fe20000100800 */
[----:B------:R-:W-:Y:S02]  /*130f0*/  FSETP.GEU.AND P4, PT, R44, -126, PT ;  /* 0xc2fc00002c00780b */ /* 0x000fe40003f8e000 */
[----:B------:R-:W-:Y:S01]  /*13100*/  MOV R3, UR4 ;  /* 0x0000000400037c02 */ /* 0x000fe20008000f00 */
[----:B------:R-:W-:Y:S01]  /*13110*/  STL [R1+0x34], R39 ;  /* 0x0000342701007387 */ /* 0x000fe20000100800 */
[----:B------:R-:W3:Y:S01]  /*13120*/  MUFU.EX2 R33, R46 ;  /* 0x0000002e00217308 */ /* 0x000ee20000000800 */
[----:B------:R-:W-:Y:S01]  /*13130*/  @!P0 FMUL R40, R40, 0.5 ;  /* 0x3f00000028288820 */ /* 0x000fe20000400000 */
[----:B-1----:R-:W-:Y:S01]  /*13140*/  @!P1 FMUL R36, R36, R36 ;  /* 0x0000002424249220 */ /* 0x002fe20000400000 */
[----:B------:R-:W-:Y:S01]  /*13150*/  FSETP.GEU.AND P1, PT, R4, -126, PT ;  /* 0xc2fc00000400780b */ /* 0x000fe20003f2e000 */
[----:B------:R-:W-:Y:S01]  /*13160*/  STL [R1+0x44], R37 ;  /* 0x0000442501007387 */ /* 0x000fe20000100800 */
[----:B------:R-:W-:-:S02]  /*13170*/  F2FP.F16.F32.PACK_AB R32, R39, R32 ;  /* 0x000000202720723e */ /* 0x000fc400000000ff */
[----:B------:R-:W-:Y:S01]  /*13180*/  @!P3 FMUL R6, R6, 0.5 ;  /* 0x3f0000000606b820 */ /* 0x000fe20000400000 */
[----:B------:R-:W1:Y:S01]  /*13190*/  MUFU.EX2 R38, R47 ;  /* 0x0000002f00267308 */ /* 0x000e620000000800 */
[----:B------:R-:W-:Y:S01]  /*131a0*/  @!P4 FMUL R44, R44, 0.5 ;  /* 0x3f0000002c2cc820 */ /* 0x000fe20000400000 */
[----:B----4-:R-:W-:Y:S01]  /*131b0*/  @!P2 FMUL R35, R35, R35 ;  /* 0x000000232323a220 */ /* 0x010fe20000400000 */
[----:B------:R-:W-:Y:S01]  /*131c0*/  FSETP.GEU.AND P2, PT, R7, -126, PT ;  /* 0xc2fc00000700780b */ /* 0x000fe20003f4e000 */
[----:B------:R-:W-:Y:S01]  /*131d0*/  STL [R1+0x4c], R36 ;  /* 0x00004c2401007387 */ /* 0x000fe20000100800 */
[----:B--2---:R-:W-:-:S03]  /*131e0*/  F2FP.F16.F32.PACK_AB R30, R49, R30 ;  /* 0x0000001e311e723e */ /* 0x004fc600000000ff */
[----:B------:R-:W2:Y:S01]  /*131f0*/  MUFU.EX2 R34, R44 ;  /* 0x0000002c00227308 */ /* 0x000ea20000000800 */
[----:B---3--:R-:W-:Y:S01]  /*13200*/  @!P6 FMUL R33, R33, R33 ;  /* 0x000000212121e220 */ /* 0x008fe20000400000 */
[----:B------:R-:W-:Y:S01]  /*13210*/  FSETP.GEU.AND P6, PT, R41, -126, PT ;  /* 0xc2fc00002900780b */ /* 0x000fe20003fce000 */
[----:B------:R-:W-:Y:S01]  /*13220*/  @!P1 FMUL R4, R4, 0.5 ;  /* 0x3f00000004049820 */ /* 0x000fe20000400000 */
[----:B------:R-:W-:Y:S01]  /*13230*/  MOV R46, R56 ;  /* 0x00000038002e7202 */ /* 0x000fe20000000f00 */
[----:B------:R3:W-:Y:S01]  /*13240*/  STL [R1+0x48], R35 ;  /* 0x0000482301007387 */ /* 0x0007e20000100800 */
[----:B------:R-:W-:Y:S02]  /*13250*/  F2FP.F16.F32.PACK_AB R56, R89, R88 ;  /* 0x000000585938723e */ /* 0x000fe400000000ff */
[----:B------:R-:W4:Y:S01]  /*13260*/  MUFU.EX2 R140, R40 ;  /* 0x00000028008c7308 */ /* 0x000f220000000800 */
[----:B-1----:R-:W-:Y:S01]  /*13270*/  @!P5 FMUL R38, R38, R38 ;  /* 0x000000262626d220 */ /* 0x002fe20000400000 */
[----:B------:R-:W-:Y:S01]  /*13280*/  FSETP.GEU.AND P5, PT, R8, -126, PT ;  /* 0xc2fc00000800780b */ /* 0x000fe20003fae000 */
[----:B------:R-:W-:Y:S01]  /*13290*/  @!P2 FMUL R7, R7, 0.5 ;  /* 0x3f0000000707a820 */ /* 0x000fe20000400000 */
[----:B------:R1:W-:Y:S01]  /*132a0*/  STL [R1+0x38], R33 ;  /* 0x0000382101007387 */ /* 0x0003e20000100800 */
[----:B------:R-:W-:-:S02]  /*132b0*/  F2FP.F16.F32.PACK_AB R29, R46, R29 ;  /* 0x0000001d2e1d723e */ /* 0x000fc400000000ff */
[----:B------:R-:W-:Y:S01]  /*132c0*/  @!P6 FMUL R41, R41, 0.5 ;  /* 0x3f0000002929e820 */ /* 0x000fe20000400000 */
[----:B------:R-:W5:Y:S01]  /*132d0*/  MUFU.EX2 R148, R6 ;  /* 0x0000000600947308 */ /* 0x000f620000000800 */
[----:B--2---:R-:W-:Y:S01]  /*132e0*/  @!P4 FMUL R34, R34, R34 ;  /* 0x000000222222c220 */ /* 0x004fe20000400000 */
[----:B------:R-:W-:Y:S01]  /*132f0*/  FSETP.GEU.AND P4, PT, R9, -126, PT ;  /* 0xc2fc00000900780b */ /* 0x000fe20003f8e000 */
[----:B------:R2:W-:Y:S04]  /*13300*/  STL [R1+0x3c], R38 ;  /* 0x00003c2601007387 */ /* 0x0005e80000100800 */
[----:B------:R-:W-:Y:S01]  /*13310*/  @!P5 FMUL R8, R8, 0.5 ;  /* 0x3f0000000808d820 */ /* 0x000fe20000400000 */
[----:B------:R-:W2:Y:S01]  /*13320*/  MUFU.EX2 R149, R7 ;  /* 0x0000000700957308 */ /* 0x000ea20000000800 */
[----:B----4-:R-:W-:Y:S01]  /*13330*/  @!P0 FMUL R140, R140, R140 ;  /* 0x0000008c8c8c8220 */ /* 0x010fe20000400000 */
[----:B------:R-:W-:Y:S01]  /*13340*/  FSETP.GEU.AND P0, PT, R5, -126, PT ;  /* 0xc2fc00000500780b */ /* 0x000fe20003f0e000 */
[----:B------:R4:W-:Y:S01]  /*13350*/  STL [R1+0x40], R34 ;  /* 0x0000402201007387 */ /* 0x0009e20000100800 */
[----:B---3--:R-:W-:-:S03]  /*13360*/  F2FP.F16.F32.PACK_AB R35, R36, R35 ;  /* 0x000000232423723e */ /* 0x008fc600000000ff */
[----:B------:R-:W-:Y:S01]  /*13370*/  @!P4 FMUL R9, R9, 0.5 ;  /* 0x3f0000000909c820 */ /* 0x000fe20000400000 */
[----:B------:R-:W3:Y:S01]  /*13380*/  MUFU.EX2 R141, R41 ;  /* 0x00000029008d7308 */ /* 0x000ee20000000800 */
[----:B-----5:R-:W-:Y:S01]  /*13390*/  @!P3 FMUL R148, R148, R148 ;  /* 0x000000949494b220 */ /* 0x020fe20000400000 */
[----:B-1----:R-:W-:-:S05]  /*133a0*/  F2FP.F16.F32.PACK_AB R33, R38, R33 ;  /* 0x000000212621723e */ /* 0x002fca00000000ff */
[----:B------:R-:W-:Y:S01]  /*133b0*/  @!P0 FMUL R5, R5, 0.5 ;  /* 0x3f00000005058820 */ /* 0x000fe20000400000 */
[----:B------:R-:W1:Y:S01]  /*133c0*/  MUFU.EX2 R132, R8 ;  /* 0x0000000800847308 */ /* 0x000e620000000800 */
[----:B--2---:R-:W-:Y:S01]  /*133d0*/  @!P2 FMUL R149, R149, R149 ;  /* 0x000000959595a220 */ /* 0x004fe20000400000 */
[----:B------:R-:W-:Y:S01]  /*133e0*/  FSETP.GEU.AND P2, PT, R50, -126, PT ;  /* 0xc2fc00003200780b */ /* 0x000fe20003f4e000 */
[----:B------:R-:W-:-:S03]  /*133f0*/  FFMA2 R6, R172.F32x2.HI_LO, UR36.F32, R0.F32 ;  /* 0x00000024ac067c49 */ /* 0x000fc60009200000 */
[----:B------:R-:W-:Y:S02]  /*13400*/  F2FP.F16.F32.PACK_AB R38, R149, R148 ;  /* 0x000000949526723e */ /* 0x000fe400000000ff */
[----:B------:R2:W5:Y:S01]  /*13410*/  MUFU.EX2 R133, R9 ;  /* 0x0000000900857308 */ /* 0x0005620000000800 */
[----:B---3--:R-:W-:Y:S01]  /*13420*/  @!P6 FMUL R141, R141, R141 ;  /* 0x0000008d8d8de220 */ /* 0x008fe20000400000 */
[----:B------:R-:W-:Y:S02]  /*13430*/  FSETP.GEU.AND P6, PT, R52, -126, PT ;  /* 0xc2fc00003400780b */ /* 0x000fe40003fce000 */
[----:B----4-:R-:W-:Y:S02]  /*13440*/  F2FP.F16.F32.PACK_AB R34, R37, R34 ;  /* 0x000000222522723e */ /* 0x010fe400000000ff */
[----:B------:R-:W-:Y:S01]  /*13450*/  F2FP.F16.F32.PACK_AB R36, R141, R140 ;  /* 0x0000008c8d24723e */ /* 0x000fe200000000ff */
[----:B------:R-:W-:Y:S01]  /*13460*/  @!P2 FMUL R50, R50, 0.5 ;  /* 0x3f0000003232a820 */ /* 0x000fe20000400000 */
[----:B------:R-:W3:Y:S01]  /*13470*/  MUFU.EX2 R20, R4 ;  /* 0x0000000400147308 */ /* 0x000ee20000000800 */
[----:B-1----:R-:W-:Y:S01]  /*13480*/  @!P5 FMUL R132, R132, R132 ;  /* 0x000000848484d220 */ /* 0x002fe20000400000 */
[----:B------:R-:W-:-:S05]  /*13490*/  FSETP.GEU.AND P5, PT, R53, -126, PT ;  /* 0xc2fc00003500780b */ /* 0x000fca0003fae000 */
[----:B------:R-:W-:Y:S01]  /*134a0*/  @!P6 FMUL R52, R52, 0.5 ;  /* 0x3f0000003434e820 */ /* 0x000fe20000400000 */
[----:B------:R-:W1:Y:S01]  /*134b0*/  MUFU.EX2 R21, R5 ;  /* 0x0000000500157308 */ /* 0x000e620000000800 */
[----:B--2---:R-:W-:Y:S02]  /*134c0*/  FFMA2 R8, R144.F32x2.HI_LO, UR36.F32, R0.F32 ;  /* 0x0000002490087c49 */ /* 0x004fe40009200000 */
[----:B-----5:R-:W-:-:S03]  /*134d0*/  @!P4 FMUL R133, R133, R133 ;  /* 0x000000858585c220 */ /* 0x020fc60000400000 */
[----:B------:R-:W-:Y:S01]  /*134e0*/  FSETP.GEU.AND P3, PT, R9, -126, PT ;  /* 0xc2fc00000900780b */ /* 0x000fe20003f6e000 */
[----:B------:R-:W-:Y:S01]  /*134f0*/  @!P5 FMUL R53, R53, 0.5 ;  /* 0x3f0000003535d820 */ /* 0x000fe20000400000 */
[----:B------:R-:W-:Y:S01]  /*13500*/  FSETP.GEU.AND P4, PT, R8, -126, PT ;  /* 0xc2fc00000800780b */ /* 0x000fe20003f8e000 */
[----:B---3--:R-:W-:Y:S01]  /*13510*/  @!P1 FMUL R20, R20, R20 ;  /* 0x0000001414149220 */ /* 0x008fe20000400000 */
[----:B------:R-:W2:Y:S01]  /*13520*/  MUFU.EX2 R172, R50 ;  /* 0x0000003200ac7308 */ /* 0x000ea20000000800 */
[----:B------:R-:W-:Y:S02]  /*13530*/  FSETP.GEU.AND P1, PT, R51, -126, PT ;  /* 0xc2fc00003300780b */ /* 0x000fe40003f2e000 */
[----:B------:R-:W-:Y:S01]  /*13540*/  F2FP.F16.F32.PACK_AB R37, R133, R132 ;  /* 0x000000848525723e */ /* 0x000fe200000000ff */
[----:B------:R3:W-:Y:S01]  /*13550*/  STL [R1+0x50], R20 ;  /* 0x0000501401007387 */ /* 0x0007e20000100800 */
[----:B-1----:R-:W-:Y:S01]  /*13560*/  @!P0 FMUL R21, R21, R21 ;  /* 0x0000001515158220 */ /* 0x002fe20000400000 */
[----:B------:R-:W-:-:S03]  /*13570*/  FSETP.GEU.AND P0, PT, R6, -126, PT ;  /* 0xc2fc00000600780b */ /* 0x000fc60003f0e000 */
[----:B------:R-:W-:Y:S01]  /*13580*/  @!P3 FMUL R9, R9, 0.5 ;  /* 0x3f0000000909b820 */ /* 0x000fe20000400000 */
[----:B------:R-:W1:Y:S01]  /*13590*/  MUFU.EX2 R144, R52 ;  /* 0x0000003400907308 */ /* 0x000e620000000800 */
[----:B------:R-:W-:Y:S01]  /*135a0*/  @!P4 FMUL R8, R8, 0.5 ;  /* 0x3f0000000808c820 */ /* 0x000fe20000400000 */
[----:B------:R-:W-:Y:S01]  /*135b0*/  FFMA2 R4, R158.F32x2.HI_LO, UR36.F32, R0.F32 ;  /* 0x000000249e047c49 */ /* 0x000fe20009200000 */
[----:B------:R3:W-:Y:S01]  /*135c0*/  STL [R1+0x54], R21 ;  /* 0x0000541501007387 */ /* 0x0007e20000100800 */
[----:B------:R-:W-:Y:S01]  /*135d0*/  @!P1 FMUL R51, R51, 0.5 ;  /* 0x3f00000033339820 */ /* 0x000fe20000400000 */
[----:B------:R-:W-:Y:S01]  /*135e0*/  F2FP.F16.F32.PACK_AB R39, R21, R20 ;  /* 0x000000141527723e */ /* 0x000fe200000000ff */
[----:B--2---:R-:W-:Y:S02]  /*135f0*/  @!P2 FMUL R172, R172, R172 ;  /* 0x000000acacaca220 */ /* 0x004fe40000400000 */
[----:B------:R-:W2:Y:S01]  /*13600*/  MUFU.EX2 R15, R9 ;  /* 0x00000009000f7308 */ /* 0x000ea20000000800 */
[----:B------:R-:W-:Y:S01]  /*13610*/  FSETP.GEU.AND P2, PT, R11, -126, PT ;  /* 0xc2fc00000b00780b */ /* 0x000fe20003f4e000 */
[----:B------:R-:W-:-:S06]  /*13620*/  @!P0 FMUL R6, R6, 0.5 ;  /* 0x3f00000006068820 */ /* 0x000fcc0000400000 */
[----:B------:R-:W4:Y:S01]  /*13630*/  MUFU.EX2 R145, R53 ;  /* 0x0000003500917308 */ /* 0x000f220000000800 */
[----:B-1----:R-:W-:Y:S01]  /*13640*/  @!P6 FMUL R144, R144, R144 ;  /* 0x000000909090e220 */ /* 0x002fe20000400000 */
[----:B------:R-:W-:-:S04]  /*13650*/  FSETP.GEU.AND P6, PT, R7, -126, PT ;  /* 0xc2fc00000700780b */ /* 0x000fc80003fce000 */
[----:B------:R-:W-:Y:S02]  /*13660*/  @!P2 FMUL R11, R11, 0.5 ;  /* 0x3f0000000b0ba820 */ /* 0x000fe40000400000 */
[----:B------:R-:W1:Y:S01]  /*13670*/  MUFU.EX2 R14, R8 ;  /* 0x00000008000e7308 */ /* 0x000e620000000800 */
[----:B--2---:R-:W-:Y:S01]  /*13680*/  @!P3 FMUL R15, R15, R15 ;  /* 0x0000000f0f0fb220 */ /* 0x004fe20000400000 */
[----:B------:R-:W-:-:S04]  /*13690*/  FSETP.GEU.AND P3, PT, R10, -126, PT ;  /* 0xc2fc00000a00780b */ /* 0x000fc80003f6e000 */
[----:B------:R3:W-:Y:S01]  /*136a0*/  STL [R1+0x5c], R15 ;  /* 0x00005c0f01007387 */ /* 0x0007e20000100800 */
[----:B------:R-:W-:Y:S01]  /*136b0*/  @!P6 FMUL R7, R7, 0.5 ;  /* 0x3f0000000707e820 */ /* 0x000fe20000400000 */
[----:B------:R-:W2:Y:S01]  /*136c0*/  MUFU.EX2 R173, R51 ;  /* 0x0000003300ad7308 */ /* 0x000ea20000000800 */
[----:B----4-:R-:W-:Y:S01]  /*136d0*/  @!P5 FMUL R145, R145, R145 ;  /* 0x000000919191d220 */ /* 0x010fe20000400000 */
[----:B------:R-:W-:-:S04]  /*136e0*/  FSETP.GEU.AND P5, PT, R4, -126, PT ;  /* 0xc2fc00000400780b */ /* 0x000fc80003fae000 */
[----:B------:R-:W-:Y:S01]  /*136f0*/  F2FP.F16.F32.PACK_AB R40, R145, R144 ;  /* 0x000000909128723e */ /* 0x000fe200000000ff */
[----:B------:R-:W-:Y:S01]  /*13700*/  @!P3 FMUL R10, R10, 0.5 ;  /* 0x3f0000000a0ab820 */ /* 0x000fe20000400000 */
[----:B------:R-:W4:Y:S01]  /*13710*/  MUFU.EX2 R158, R6 ;  /* 0x00000006009e7308 */ /* 0x000f220000000800 */
[----:B-1----:R-:W-:Y:S01]  /*13720*/  @!P4 FMUL R14, R14, R14 ;  /* 0x0000000e0e0ec220 */ /* 0x002fe20000400000 */
[----:B------:R-:W-:Y:S01]  /*13730*/  FSETP.GEU.AND P4, PT, R5, -126, PT ;  /* 0xc2fc00000500780b */ /* 0x000fe20003f8e000 */
[----:B------:R-:W-:-:S03]  /*13740*/  FFMA2 R8, R156.F32x2.HI_LO, UR36.F32, R0.F32 ;  /* 0x000000249c087c49 */ /* 0x000fc60009200000 */
[----:B------:R3:W-:Y:S01]  /*13750*/  STL [R1+0x58], R14 ;  /* 0x0000580e01007387 */ /* 0x0007e20000100800 */
[----:B------:R-:W-:Y:S01]  /*13760*/  @!P5 FMUL R4, R4, 0.5 ;  /* 0x3f0000000404d820 */ /* 0x000fe20000400000 */
[----:B------:R-:W1:Y:S01]  /*13770*/  MUFU.EX2 R156, R10 ;  /* 0x0000000a009c7308 */ /* 0x000e620000000800 */
[----:B--2---:R-:W-:Y:S01]  /*13780*/  @!P1 FMUL R173, R173, R173 ;  /* 0x000000adadad9220 */ /* 0x004fe20000400000 */
[----:B------:R-:W-:Y:S02]  /*13790*/  FSETP.GEU.AND P1, PT, R8, -126, PT ;  /* 0xc2fc00000800780b */ /* 0x000fe40003f2e000 */
[----:B------:R-:W-:Y:S02]  /*137a0*/  F2FP.F16.F32.PACK_AB R41, R15, R14 ;  /* 0x0000000e0f29723e */ /* 0x000fe400000000ff */
[----:B------:R-:W-:Y:S01]  /*137b0*/  F2FP.F16.F32.PACK_AB R42, R173, R172 ;  /* 0x000000acad2a723e */ /* 0x000fe200000000ff */
[----:B------:R-:W-:Y:S01]  /*137c0*/  @!P4 FMUL R5, R5, 0.5 ;  /* 0x3f0000000505c820 */ /* 0x000fe20000400000 */
[----:B------:R2:W5:Y:S01]  /*137d0*/  MUFU.EX2 R157, R11 ;  /* 0x0000000b009d7308 */ /* 0x0005620000000800 */
[----:B----4-:R-:W-:Y:S01]  /*137e0*/  @!P0 FMUL R158, R158, R158 ;  /* 0x0000009e9e9e8220 */ /* 0x010fe20000400000 */
[----:B------:R-:W-:-:S05]  /*137f0*/  FSETP.GEU.AND P0, PT, R9, -126, PT ;  /* 0xc2fc00000900780b */ /* 0x000fca0003f0e000 */
[----:B------:R-:W-:Y:S01]  /*13800*/  @!P1 FMUL R8, R8, 0.5 ;  /* 0x3f00000008089820 */ /* 0x000fe20000400000 */
[----:B------:R4:W3:Y:S01]  /*13810*/  MUFU.EX2 R159, R7 ;  /* 0x00000007009f7308 */ /* 0x0008e20000000800 */
[----:B-1----:R-:W-:-:S06]  /*13820*/  @!P3 FMUL R156, R156, R156 ;  /* 0x0000009c9c9cb220 */ /* 0x002fcc0000400000 */
[----:B------:R-:W-:Y:S01]  /*13830*/  @!P0 FMUL R9, R9, 0.5 ;  /* 0x3f00000009098820 */ /* 0x000fe20000400000 */
[----:B------:R-:W1:Y:S01]  /*13840*/  MUFU.EX2 R170, R4 ;  /* 0x0000000400aa7308 */ /* 0x000e620000000800 */
[----:B--2---:R-:W-:Y:S02]  /*13850*/  FFMA2 R10, R166.F32x2.HI_LO, UR36.F32, R0.F32 ;  /* 0x00000024a60a7c49 */ /* 0x004fe40009200000 */
[----:B-----5:R-:W-:-:S03]  /*13860*/  @!P2 FMUL R157, R157, R157 ;  /* 0x0000009d9d9da220 */ /* 0x020fc60000400000 */
[----:B------:R-:W-:Y:S02]  /*13870*/  FSETP.GEU.AND P2, PT, R10, -126, PT ;  /* 0xc2fc00000a00780b */ /* 0x000fe40003f4e000 */
[----:B------:R2:W5:Y:S01]  /*13880*/  MUFU.EX2 R171, R5 ;  /* 0x0000000500ab7308 */ /* 0x0005620000000800 */
[----:B----4-:R-:W-:Y:S01]  /*13890*/  FFMA2 R6, R168.F32x2.HI_LO, UR36.F32, R0.F32 ;  /* 0x00000024a8067c49 */ /* 0x010fe20009200000 */
[----:B------:R-:W-:Y:S01]  /*138a0*/  F2FP.F16.F32.PACK_AB R45, R157, R156 ;  /* 0x0000009c9d2d723e */ /* 0x000fe200000000ff */
[----:B---3--:R-:W-:-:S03]  /*138b0*/  @!P6 FMUL R159, R159, R159 ;  /* 0x0000009f9f9fe220 */ /* 0x008fc60000400000 */
[----:B------:R-:W-:Y:S02]  /*138c0*/  FSETP.GEU.AND P6, PT, R6, -126, PT ;  /* 0xc2fc00000600780b */ /* 0x000fe40003fce000 */
[----:B------:R-:W3:Y:S01]  /*138d0*/  MUFU.EX2 R168, R8 ;  /* 0x0000000800a87308 */ /* 0x000ee20000000800 */
[----:B-1----:R-:W-:Y:S01]  /*138e0*/  @!P5 FMUL R170, R170, R170 ;  /* 0x000000aaaaaad220 */ /* 0x002fe20000400000 */
[----:B------:R-:W-:Y:S01]  /*138f0*/  FSETP.GEU.AND P5, PT, R7, -126, PT ;  /* 0xc2fc00000700780b */ /* 0x000fe20003fae000 */
[----:B------:R-:W-:Y:S01]  /*13900*/  @!P2 FMUL R10, R10, 0.5 ;  /* 0x3f0000000a0aa820 */ /* 0x000fe20000400000 */
[----:B------:R-:W-:-:S04]  /*13910*/  F2FP.F16.F32.PACK_AB R43, R159, R158 ;  /* 0x0000009e9f2b723e */ /* 0x000fc800000000ff */
[----:B------:R1:W4:Y:S01]  /*13920*/  MUFU.EX2 R169, R9 ;  /* 0x0000000900a97308 */ /* 0x0003220000000800 */
[--C-:B--2---:R-:W-:Y:S02]  /*13930*/  FFMA2 R4, R154.F32x2.HI_LO, UR36.F32, R0.reuse.F32 ;  /* 0x000000249a047c49 */ /* 0x104fe40009200000 */
[----:B-----5:R-:W-:Y:S01]  /*13940*/  @!P4 FMUL R171, R171, R171 ;  /* 0x000000abababc220 */ /* 0x020fe20000400000 */
[----:B------:R-:W-:Y:S02]  /*13950*/  @!P6 FMUL R6, R6, 0.5 ;  /* 0x3f0000000606e820 */ /* 0x000fe40000400000 */
[----:B------:R-:W-:Y:S01]  /*13960*/  FSETP.GEU.AND P3, PT, R5, -126, PT ;  /* 0xc2fc00000500780b */ /* 0x000fe20003f6e000 */
[----:B------:R-:W-:Y:S01]  /*13970*/  @!P5 FMUL R7, R7, 0.5 ;  /* 0x3f0000000707d820 */ /* 0x000fe20000400000 */
[----:B------:R-:W-:Y:S01]  /*13980*/  FSETP.GEU.AND P4, PT, R4, -126, PT ;  /* 0xc2fc00000400780b */ /* 0x000fe20003f8e000 */
[----:B---3--:R-:W-:Y:S01]  /*13990*/  @!P1 FMUL R168, R168, R168 ;  /* 0x000000a8a8a89220 */ /* 0x008fe20000400000 */
[----:B------:R-:W-:Y:S01]  /*139a0*/  FSETP.GEU.AND P1, PT, R11, -126, PT ;  /* 0xc2fc00000b00780b */ /* 0x000fe20003f2e000 */
[----:B------:R-:W2:Y:S01]  /*139b0*/  MUFU.EX2 R154, R6 ;  /* 0x00000006009a7308 */ /* 0x000ea20000000800 */
[----:B------:R-:W-:Y:S01]  /*139c0*/  F2FP.F16.F32.PACK_AB R44, R171, R170 ;  /* 0x000000aaab2c723e */ /* 0x000fe200000000ff */
[----:B-1----:R-:W-:-:S06]  /*139d0*/  FFMA2 R8, R152.F32x2.HI_LO, UR36.F32, R0.F32 ;  /* 0x0000002498087c49 */ /* 0x002fcc0009200000 */
[----:B------:R-:W-:Y:S01]  /*139e0*/  @!P3 FMUL R5, R5, 0.5 ;  /* 0x3f0000000505b820 */ /* 0x000fe20000400000 */
[----:B----4-:R-:W-:Y:S01]  /*139f0*/  @!P0 FMUL R169, R169, R169 ;  /* 0x000000a9a9a98220 */ /* 0x010fe20000400000 */
[----:B------:R-:W1:Y:S01]  /*13a00*/  MUFU.EX2 R152, R10 ;  /* 0x0000000a00987308 */ /* 0x000e620000000800 */
[----:B------:R-:W-:Y:S01]  /*13a10*/  FSETP.GEU.AND P0, PT, R8, -126, PT ;  /* 0xc2fc00000800780b */ /* 0x000fe20003f0e000 */
[----:B------:R-:W-:Y:S01]  /*13a20*/  @!P4 FMUL R4, R4, 0.5 ;  /* 0x3f0000000404c820 */ /* 0x000fe20000400000 */
[----:B------:R-:W-:Y:S01]  /*13a30*/  @!P1 FMUL R11, R11, 0.5 ;  /* 0x3f0000000b0b9820 */ /* 0x000fe20000400000 */
[----:B------:R-:W-:Y:S01]  /*13a40*/  F2FP.F16.F32.PACK_AB R46, R169, R168 ;  /* 0x000000a8a92e723e */ /* 0x000fe200000000ff */
[----:B--2---:R-:W-:-:S03]  /*13a50*/  @!P6 FMUL R154, R154, R154 ;  /* 0x0000009a9a9ae220 */ /* 0x004fc60000400000 */
[----:B------:R-:W2:Y:S01]  /*13a60*/  MUFU.EX2 R167, R5 ;  /* 0x0000000500a77308 */ /* 0x000ea20000000800 */
[----:B------:R-:W-:-:S05]  /*13a70*/  FSETP.GEU.AND P6, PT, R9, -126, PT ;  /* 0xc2fc00000900780b */ /* 0x000fca0003fce000 */
[----:B------:R-:W-:Y:S02]  /*13a80*/  @!P0 FMUL R8, R8, 0.5 ;  /* 0x3f00000008088820 */ /* 0x000fe40000400000 */
[----:B------:R3:W4:Y:S01]  /*13a90*/  MUFU.EX2 R166, R4 ;  /* 0x0000000400a67308 */ /* 0x0007220000000800 */
[----:B-1----:R-:W-:-:S05]  /*13aa0*/  @!P2 FMUL R152, R152, R152 ;  /* 0x000000989898a220 */ /* 0x002fca0000400000 */
[----:B------:R-:W-:Y:S02]  /*13ab0*/  @!P6 FMUL R9, R9, 0.5 ;  /* 0x3f0000000909e820 */ /* 0x000fe40000400000 */
[----:B------:R1:W5:Y:S01]  /*13ac0*/  MUFU.EX2 R155, R7 ;  /* 0x00000007009b7308 */ /* 0x0003620000000800 */
[----:B--2---:R-:W-:-:S07]  /*13ad0*/  @!P3 FMUL R167, R167, R167 ;  /* 0x000000a7a7a7b220 */ /* 0x004fce0000400000 */
[----:B------:R-:W2:Y:S01]  /*13ae0*/  MUFU.EX2 R153, R11 ;  /* 0x0000000b00997308 */ /* 0x000ea20000000800 */
[----:B---3--:R-:W-:Y:S02]  /*13af0*/  FFMA2 R4, R150.F32x2.HI_LO, UR36.F32, R0.F32 ;  /* 0x0000002496047c49 */ /* 0x008fe40009200000 */
[----:B----4-:R-:W-:-:S03]  /*13b00*/  @!P4 FMUL R166, R166, R166 ;  /* 0x000000a6a6a6c220 */ /* 0x010fc60000400000 */
[----:B------:R-:W-:Y:S02]  /*13b10*/  FSETP.GEU.AND P3, PT, R4, -126, PT ;  /* 0xc2fc00000400780b */ /* 0x000fe40003f6e000 */
[----:B------:R-:W-:Y:S01]  /*13b20*/  FSETP.GEU.AND P2, PT, R5, -126, PT ;  /* 0xc2fc00000500780b */ /* 0x000fe20003f4e000 */
[----:B-1----:R-:W-:Y:S01]  /*13b30*/  FFMA2 R6, R164.F32x2.HI_LO, UR36.F32, R0.F32 ;  /* 0x00000024a4067c49 */ /* 0x002fe20009200000 */
[----:B------:R-:W-:Y:S01]  /*13b40*/  MOV R0, UR41 ;  /* 0x0000002900007c02 */ /* 0x000fe20008000f00 */
[----:B------:R-:W1:Y:S01]  /*13b50*/  MUFU.EX2 R164, R8 ;  /* 0x0000000800a47308 */ /* 0x000e620000000800 */
[----:B-----5:R-:W-:Y:S01]  /*13b60*/  @!P5 FMUL R155, R155, R155 ;  /* 0x0000009b9b9bd220 */ /* 0x020fe20000400000 */
[----:B------:R-:W-:Y:S01]  /*13b70*/  F2FP.F16.F32.PACK_AB R48, R167, R166 ;  /* 0x000000a6a730723e */ /* 0x000fe200000000ff */
[----:B------:R3:W-:Y:S01]  /*13b80*/  SYNCS.ARRIVE.TRANS64.A1T0 RZ, [R0+UR40+0x50d0], RZ ;  /* 0x0050d0ff00ff79a7 */ /* 0x0007e20008100028 */
[----:B------:R-:W-:Y:S01]  /*13b90*/  FSETP.GEU.AND P5, PT, R6, -126, PT ;  /* 0xc2fc00000600780b */ /* 0x000fe20003fae000 */
[----:B--2---:R-:W-:Y:S01]  /*13ba0*/  @!P1 FMUL R153, R153, R153 ;  /* 0x0000009999999220 */ /* 0x004fe20000400000 */
[----:B------:R-:W-:-:S02]  /*13bb0*/  FSETP.GEU.AND P1, PT, R162, -126, PT ;  /* 0xc2fc0000a200780b */ /* 0x000fc40003f2e000 */
[----:B------:R-:W-:Y:S01]  /*13bc0*/  @!P3 FMUL R4, R4, 0.5 ;  /* 0x3f0000000404b820 */ /* 0x000fe20000400000 */
[----:B------:R-:W-:Y:S01]  /*13bd0*/  FSETP.GEU.AND P4, PT, R7, -126, PT ;  /* 0xc2fc00000700780b */ /* 0x000fe20003f8e000 */
[----:B------:R-:W-:Y:S01]  /*13be0*/  @!P2 FMUL R5, R5, 0.5 ;  /* 0x3f0000000505a820 */ /* 0x000fe20000400000 */
[----:B------:R-:W2:Y:S01]  /*13bf0*/  MUFU.EX2 R165, R9 ;  /* 0x0000000900a57308 */ /* 0x000ea20000000800 */
[----:B------:R-:W-:Y:S02]  /*13c00*/  F2FP.F16.F32.PACK_AB R47, R155, R154 ;  /* 0x0000009a9b2f723e */ /* 0x000fe400000000ff */
[----:B------:R-:W-:Y:S01]  /*13c10*/  F2FP.F16.F32.PACK_AB R49, R153, R152 ;  /* 0x000000989931723e */ /* 0x000fe200000000ff */
[----:B-1----:R-:W-:Y:S01]  /*13c20*/  @!P0 FMUL R164, R164, R164 ;  /* 0x000000a4a4a48220 */ /* 0x002fe20000400000 */
[----:B------:R-:W-:-:S03]  /*13c30*/  FSETP.GEU.AND P0, PT, R163, -126, PT ;  /* 0xc2fc0000a300780b */ /* 0x000fc60003f0e000 */
[----:B------:R-:W1:Y:S01]  /*13c40*/  MUFU.EX2 R12, R4 ;  /* 0x00000004000c7308 */ /* 0x000e620000000800 */
[----:B------:R-:W-:Y:S01]  /*13c50*/  @!P1 FMUL R162, R162, 0.5 ;  /* 0x3f000000a2a29820 */ /* 0x000fe20000400000 */
[----:B------:R-:W-:Y:S01]  /*13c60*/  @!P5 FMUL R6, R6, 0.5 ;  /* 0x3f0000000606d820 */ /* 0x000fe20000400000 */
[----:B------:R-:W-:-:S05]  /*13c70*/  @!P4 FMUL R7, R7, 0.5 ;  /* 0x3f0000000707c820 */ /* 0x000fca0000400000 */
[----:B------:R-:W4:Y:S01]  /*13c80*/  MUFU.EX2 R13, R5 ;  /* 0x00000005000d7308 */ /* 0x000f220000000800 */
[----:B--2---:R-:W-:Y:S01]  /*13c90*/  @!P6 FMUL R165, R165, R165 ;  /* 0x000000a5a5a5e220 */ /* 0x004fe20000400000 */
[----:B------:R-:W-:Y:S01]  /*13ca0*/  LOP3.LUT P6, RZ, R3, 0x3, R24, 0x48, !PT ;  /* 0x0000000303ff7812 */ /* 0x000fe200078c4818 */
[----:B------:R-:W-:Y:S01]  /*13cb0*/  @!P0 FMUL R163, R163, 0.5 ;  /* 0x3f000000a3a38820 */ /* 0x000fe20000400000 */
[----:B------:R-:W-:Y:S02]  /*13cc0*/  F2FP.F16.F32.PACK_AB R24, R181, R180 ;  /* 0x000000b4b518723e */ /* 0x000fe400000000ff */
[----:B------:R-:W-:Y:S02]  /*13cd0*/  F2FP.F16.F32.PACK_AB R50, R165, R164 ;  /* 0x000000a4a532723e */ /* 0x000fe400000000ff */
[----:B------:R-:W2:Y:S01]  /*13ce0*/  MUFU.EX2 R150, R6 ;  /* 0x0000000600967308 */ /* 0x000ea20000000800 */
[----:B-1----:R-:W-:-:S05]  /*13cf0*/  @!P3 FMUL R12, R12, R12 ;  /* 0x0000000c0c0cb220 */ /* 0x002fca0000400000 */
[----:B------:R3:W-:Y:S02]  /*13d00*/  STL [R1+0x60], R12 ;  /* 0x0000600c01007387 */ /* 0x0007e40000100800 */
[----:B------:R-:W1:Y:S01]  /*13d10*/  MUFU.EX2 R151, R7 ;  /* 0x0000000700977308 */ /* 0x000e620000000800 */
[----:B----4-:R-:W-:-:S05]  /*13d20*/  @!P2 FMUL R13, R13, R13 ;  /* 0x0000000d0d0da220 */ /* 0x010fca0000400000 */
[----:B------:R3:W-:Y:S01]  /*13d30*/  STL [R1+0x64], R13 ;  /* 0x0000640d01007387 */ /* 0x0007e20000100800 */
[----:B------:R-:W-:Y:S01]  /*13d40*/  F2FP.F16.F32.PACK_AB R52, R13, R12 ;  /* 0x0000000c0d34723e */ /* 0x000fe200000000ff */
[----:B------:R-:W4:Y:S01]  /*13d50*/  MUFU.EX2 R162, R162 ;  /* 0x000000a200a27308 */ /* 0x000f220000000800 */
[----:B--2---:R-:W-:-:S07]  /*13d60*/  @!P5 FMUL R150, R150, R150 ;  /* 0x000000969696d220 */ /* 0x004fce0000400000 */
[----:B------:R-:W2:Y:S01]  /*13d70*/  MUFU.EX2 R163, R163 ;  /* 0x000000a300a37308 */ /* 0x000ea20000000800 */
[----:B-1----:R-:W-:-:S05]  /*13d80*/  @!P4 FMUL R151, R151, R151 ;  /* 0x000000979797c220 */ /* 0x002fca0000400000 */
[----:B------:R-:W-:Y:S01]  /*13d90*/  F2FP.F16.F32.PACK_AB R51, R151, R150 ;  /* 0x000000969733723e */ /* 0x000fe200000000ff */
[----:B----4-:R-:W-:Y:S01]  /*13da0*/  @!P1 FMUL R162, R162, R162 ;  /* 0x000000a2a2a29220 */ /* 0x010fe20000400000 */
[----:B--2---:R-:W-:-:S05]  /*13db0*/  @!P0 FMUL R163, R163, R163 ;  /* 0x000000a3a3a38220 */ /* 0x004fca0000400000 */
[----:B------:R-:W-:Y:S01]  /*13dc0*/  F2FP.F16.F32.PACK_AB R53, R163, R162 ;  /* 0x000000a2a335723e */ /* 0x000fe200000000ff */
[----:B---3--:R-:W-:Y:S06]  /*13dd0*/  @!P6 BRA `(.L_x_249) ;  /* 0x000000000040e947 */ /* 0x008fec0003800000 */
[----:B------:R-:W-:Y:S01]  /*13de0*/  MOV R14, 0x8 ;  /* 0x00000008000e7802 */ /* 0x000fe20000000f00 */
        /* <DEDUP_REMOVED lines=15> */
.L_x_249:
[----:B------:R-:W-:Y:S05]  /*13ee0*/  WARPSYNC.ALL ;  /* 0x0000000000007948 */ /* 0x000fea0003800000 */
[----:B------:R1:W-:Y:S02]  /*13ef0*/  STTM.x32 tmem[UR43], R56 ;  /* 0x00000038000079ed */ /* 0x0003e400082c002b */
[----:B-1----:R-:W2:Y:S01]  /*13f00*/  LDL R87, [R1+0x6c] ;  /* 0x00006c0001577983 */ /* 0x002ea20000100800 */
[----:B------:R-:W-:Y:S01]  /*13f10*/  UIADD3 UR4, UPT, UPT, UR43, 0x20, URZ ;  /* 0x000000202b047890 */ /* 0x000fe2000fffe0ff */
[----:B------:R-:W1:Y:S03]  /*13f20*/  S2R R58, SR_TID.X ;  /* 0x00000000003a7919 */ /* 0x000e660000002100 */
[----:B------:R-:W-:-:S06]  /*13f30*/  USHF.R.U32.HI UR4, URZ, 0x15, UR4 ;  /* 0x00000015ff047899 */ /* 0x000fcc0008011604 */
[----:B------:R-:W-:Y:S02]  /*13f40*/  MOV R0, UR4 ;  /* 0x0000000400007c02 */ /* 0x000fe40008000f00 */
[----:B-1----:R-:W-:Y:S02]  /*13f50*/  SHF.R.U32.HI R59, RZ, 0x5, R58 ;  /* 0x00000005ff3b7819 */ /* 0x002fe4000001163a */
[----:B--2---:R-:W-:-:S04]  /*13f60*/  FSETP.NEU.AND P0, PT, R87, -INF , PT ;  /* 0xff8000005700780b */ /* 0x004fc80003f0d000 */
[----:B------:R-:W-:Y:S02]  /*13f70*/  FSEL R4, R87, RZ, P0 ;  /* 0x000000ff57047208 */ /* 0x000fe40000000000 */
[----:B------:R-:W-:-:S03]  /*13f80*/  LOP3.LUT P0, RZ, R0, 0x3, R59, 0x48, !PT ;  /* 0x0000000300ff7812 */ /* 0x000fc6000780483b */
[----:B------:R-:W-:-:S04]  /*13f90*/  FMUL R4, R4, -UR36 ;  /* 0x8000002404047c20 */ /* 0x000fc80008400000 */
[--C-:B------:R-:W-:Y:S02]  /*13fa0*/  FFMA2 R54, R54.F32x2.HI_LO, UR36.F32, R4.reuse.F32 ;  /* 0x0000002436367c49 */ /* 0x100fe40009200004 */
[----:B------:R-:W-:-:S03]  /*13fb0*/  FFMA2 R4, R18.F32x2.HI_LO, UR36.F32, R4.F32 ;  /* 0x0000002412047c49 */ /* 0x000fc60009200004 */
[----:B------:R-:W-:Y:S02]  /*13fc0*/  FSETP.GEU.AND P4, PT, R54, -126, PT ;  /* 0xc2fc00003600780b */ /* 0x000fe40003f8e000 */
[----:B------:R-:W-:Y:S02]  /*13fd0*/  FSETP.GEU.AND P3, PT, R55, -126, PT ;  /* 0xc2fc00003700780b */ /* 0x000fe40003f6e000 */
[----:B------:R-:W-:Y:S02]  /*13fe0*/  FSETP.GEU.AND P2, PT, R4, -126, PT ;  /* 0xc2fc00000400780b */ /* 0x000fe40003f4e000 */
[----:B------:R-:W-:-:S07]  /*13ff0*/  FSETP.GEU.AND P1, PT, R5, -126, PT ;  /* 0xc2fc00000500780b */ /* 0x000fce0003f2e000 */
[----:B------:R-:W-:Y:S02]  /*14000*/  @!P4 FMUL R54, R54, 0.5 ;  /* 0x3f0000003636c820 */ /* 0x000fe40000400000 */
[----:B------:R-:W-:Y:S02]  /*14010*/  @!P3 FMUL R55, R55, 0.5 ;  /* 0x3f0000003737b820 */ /* 0x000fe40000400000 */
[----:B------:R-:W-:Y:S01]  /*14020*/  @!P2 FMUL R4, R4, 0.5 ;  /* 0x3f0000000404a820 */ /* 0x000fe20000400000 */
[----:B------:R-:W1:Y:S01]  /*14030*/  MUFU.EX2 R56, R54 ;  /* 0x0000003600387308 */ /* 0x000e620000000800 */
[----:B------:R-:W-:-:S07]  /*14040*/  @!P1 FMUL R5, R5, 0.5 ;  /* 0x3f00000005059820 */ /* 0x000fce0000400000 */
[----:B------:R-:W2:Y:S08]  /*14050*/  MUFU.EX2 R57, R55 ;  /* 0x0000003700397308 */ /* 0x000eb00000000800 */
[----:B------:R-:W3:Y:S01]  /*14060*/  MUFU.EX2 R18, R4 ;  /* 0x0000000400127308 */ /* 0x000ee20000000800 */
[----:B-1----:R-:W-:-:S07]  /*14070*/  @!P4 FMUL R56, R56, R56 ;  /* 0x000000383838c220 */ /* 0x002fce0000400000 */
[----:B------:R-:W1:Y:S01]  /*14080*/  MUFU.EX2 R19, R5 ;  /* 0x0000000500137308 */ /* 0x000e620000000800 */
[----:B--2---:R-:W-:-:S05]  /*14090*/  @!P3 FMUL R57, R57, R57 ;  /* 0x000000393939b220 */ /* 0x004fca0000400000 */
[----:B------:R-:W-:Y:S01]  /*140a0*/  F2FP.F16.F32.PACK_AB R54, R57, R56 ;  /* 0x000000383936723e */ /* 0x000fe200000000ff */
[----:B---3--:R-:W-:Y:S01]  /*140b0*/  @!P2 FMUL R18, R18, R18 ;  /* 0x000000121212a220 */ /* 0x008fe20000400000 */
[----:B-1----:R-:W-:-:S05]  /*140c0*/  @!P1 FMUL R19, R19, R19 ;  /* 0x0000001313139220 */ /* 0x002fca0000400000 */
[----:B------:R-:W-:Y:S01]  /*140d0*/  F2FP.F16.F32.PACK_AB R55, R19, R18 ;  /* 0x000000121337723e */ /* 0x000fe200000000ff */
[----:B------:R-:W-:Y:S06]  /*140e0*/  @!P0 BRA `(.L_x_250) ;  /* 0x0000000000408947 */ /* 0x000fec0003800000 */
        /* <DEDUP_REMOVED lines=16> */
.L_x_250:
        /* <DEDUP_REMOVED lines=10> */
.L_x_251:
[----:B------:R-:W3:Y:S01]  /*14290*/  S2UR UR6, SR_CgaCtaId ;  /* 0x00000000000679c3 */ /* 0x000ee20000008800 */
[----:B------:R-:W-:Y:S01]  /*142a0*/  UISETP.NE.AND UP0, UPT, UR55, URZ, UPT ;  /* 0x000000ff3700728c */ /* 0x000fe2000bf05270 */
[----:B------:R-:W-:-:S03]  /*142b0*/  UMOV UR4, 0x400 ;  /* 0x0000040000047882 */ /* 0x000fc60000000000 */
[----:B------:R-:W-:-:S04]  /*142c0*/  USEL UR39, UR51, UR50, UP0 ;  /* 0x0000003233277287 */ /* 0x000fc80008000000 */
[----:B------:R-:W-:Y:S02]  /*142d0*/  ULOP3.LUT UR39, UR39, 0x1, URZ, 0x3c, !UPT ;  /* 0x0000000127277892 */ /* 0x000fe4000f8e3cff */
[----:B---3--:R-:W-:-:S04]  /*142e0*/  ULEA UR4, UR6, UR4, 0x18 ;  /* 0x0000000406047291 */ /* 0x008fc8000f8ec0ff */
[----:B------:R-:W-:Y:S02]  /*142f0*/  UIADD3 UR5, UPT, UPT, UR4, 0x5068, URZ ;  /* 0x0000506804057890 */ /* 0x000fe4000fffe0ff */
[----:B------:R-:W-:Y:S02]  /*14300*/  @UP0 UIADD3 UR5, UPT, UPT, UR4, 0x5058, URZ ;  /* 0x0000505804050890 */ /* 0x000fe4000fffe0ff */
[----:B------:R-:W-:Y:S02]  /*14310*/  UISETP.NE.AND UP0, UPT, UR46, URZ, UPT ;  /* 0x000000ff2e00728c */ /* 0x000fe4000bf05270 */
[----:B------:R-:W-:-:S09]  /*14320*/  UPRMT UR5, UR6, 0x654, UR5 ;  /* 0x0000065406057896 */ /* 0x000fd20008000005 */
[----:B--2---:R-:W-:Y:S01]  /*14330*/  SYNCS.ARRIVE.TRANS64.RED.A1T0 RZ, [UR5], RZ ;  /* 0x000000ffffff79a7 */ /* 0x004fe20008100405 */
[----:B------:R-:W-:Y:S05]  /*14340*/  BRA.U UP0, `(.L_x_252) ;  /* 0x0000000100047547 */ /* 0x000fea000b800000 */
[----:B------:R-:W-:Y:S05]  /*14350*/  BPT.TRAP 0x1 ;  /* 0x000000040000795c */ /* 0x000fea0000300000 */
.L_x_252:
        /* <DEDUP_REMOVED lines=26> */
.L_x_410:
        /* <DEDUP_REMOVED lines=10> */
.L_x_255:
[----:B------:R-:W-:Y:S05]  /*145a0*/  BSYNC.RECONVERGENT B0 ;  /* 0x0000000000007941 */ /* 0x000fea0003800200 */
.L_x_254:
[----:B------:R-:W2:Y:S04]  /*145b0*/  LDL.LU.64 R4, [R1+0x18] ;  /* 0x0000180001047983 */ /* 0x000ea80000300a00 */
[----:B-1----:R-:W3:Y:S04]  /*145c0*/  LDL.LU.64 R26, [R1+0x20] ;  /* 0x00002000011a7983 */ /* 0x002ee80000300a00 */
[----:B------:R-:W4:Y:S04]  /*145d0*/  LDL.LU.64 R24, [R1+0x28] ;  /* 0x0000280001187983 */ /* 0x000f280000300a00 */
[----:B------:R-:W5:Y:S04]  /*145e0*/  LDL.LU.64 R20, [R1+0x38] ;  /* 0x0000380001147983 */ /* 0x000f680000300a00 */
[----:B------:R-:W5:Y:S04]  /*145f0*/  LDL.LU.64 R14, [R1+0x40] ;  /* 0x00004000010e7983 */ /* 0x000f680000300a00 */
[----:B------:R-:W5:Y:S04]  /*14600*/  LDL.LU.64 R12, [R1+0x48] ;  /* 0x00004800010c7983 */ /* 0x000f680000300a00 */
[----:B------:R-:W5:Y:S01]  /*14610*/  LDL.LU.64 R6, [R1+0x30] ;  /* 0x0000300001067983 */ /* 0x000f620000300a00 */
[----:B------:R-:W-:-:S03]  /*14620*/  FADD2 R90, R90.F32x2.HI_LO, R138.F32x2.HI_LO ;  /* 0x0000008a5a5a724b */ /* 0x000fc60000000000 */
[----:B------:R-:W5:Y:S01]  /*14630*/  LDL.LU.64 R10, [R1+0x50] ;  /* 0x00005000010a7983 */ /* 0x000f620000300a00 */
[----:B------:R-:W-:-:S03]  /*14640*/  FADD2 R90, R90.F32x2.HI_LO, R174.F32x2.HI_LO ;  /* 0x000000ae5a5a724b */ /* 0x000fc60000000000 */
[----:B------:R-:W5:Y:S01]  /*14650*/  LDL.LU.64 R8, [R1+0x58] ;  /* 0x0000580001087983 */ /* 0x000f620000300a00 */
[----:B------:R-:W-:Y:S02]  /*14660*/  FADD2 R90, R90.F32x2.HI_LO, R182.F32x2.HI_LO ;  /* 0x000000b65a5a724b */ /* 0x000fe40000000000 */
[----:B------:R-:W-:-:S04]  /*14670*/  FMUL R16, R3, R16 ;  /* 0x0000001003107220 */ /* 0x000fc80000400000 */
[----:B------:R-:W-:-:S04]  /*14680*/  FADD2 R88, R16.F32, R88.F32x2.HI_LO ;  /* 0x000000581058724b */ /* 0x000fc80000040000 */
[----:B------:R-:W-:-:S04]  /*14690*/  FADD2 R88, R88.F32x2.HI_LO, R94.F32x2.HI_LO ;  /* 0x0000005e5858724b */ /* 0x000fc80000000000 */
[----:B------:R-:W-:Y:S02]  /*146a0*/  FADD2 R88, R88.F32x2.HI_LO, R102.F32x2.HI_LO ;  /* 0x000000665858724b */ /* 0x000fe40000000000 */
[----:B--2---:R-:W-:Y:S02]  /*146b0*/  FADD2 R90, R90.F32x2.HI_LO, R4.F32x2.HI_LO ;  /* 0x000000045a5a724b */ /* 0x004fe40000000000 */
[----:B------:R-:W2:Y:S01]  /*146c0*/  LDL.LU.64 R4, [R1+0x60] ;  /* 0x0000600001047983 */ /* 0x000ea20000300a00 */
        /* <DEDUP_REMOVED lines=14> */
[----:B---3--:R-:W-:Y:S02]  /*147b0*/  FADD2 R22, R22.F32x2.HI_LO, R26.F32x2.HI_LO ;  /* 0x0000001a1616724b */ /* 0x008fe40000000000 */
[----:B----4-:R-:W-:Y:S02]  /*147c0*/  FADD2 R92, R92.F32x2.HI_LO, R24.F32x2.HI_LO ;  /* 0x000000185c5c724b */ /* 0x010fe40000000000 */
[----:B------:R-:W-:Y:S02]  /*147d0*/  FADD2 R88, R88.F32x2.HI_LO, R188.F32x2.HI_LO ;  /* 0x000000bc5858724b */ /* 0x000fe40000000000 */
[----:B-----5:R-:W-:Y:S02]  /*147e0*/  FADD2 R90, R90.F32x2.HI_LO, R20.F32x2.HI_LO ;  /* 0x000000145a5a724b */ /* 0x020fe40000000000 */
        /* <DEDUP_REMOVED lines=19> */
[----:B------:R-:W-:Y:S01]  /*14920*/  UISETP.NE.AND UP0, UPT, UR53, 0x1, UPT ;  /* 0x000000013500788c */ /* 0x000fe2000bf05270 */
[----:B------:R-:W-:-:S02]  /*14930*/  FADD2 R90, R90.F32x2.HI_LO, R162.F32x2.HI_LO ;  /* 0x000000a25a5a724b */ /* 0x000fc40000000000 */
[----:B------:R-:W-:Y:S02]  /*14940*/  FADD2 R22, R22.F32x2.HI_LO, R56.F32x2.HI_LO ;  /* 0x000000381616724b */ /* 0x000fe40000000000 */
[----:B------:R-:W-:-:S04]  /*14950*/  FADD2 R92, R92.F32x2.HI_LO, R18.F32x2.HI_LO ;  /* 0x000000125c5c724b */ /* 0x000fc80000000000 */
[----:B------:R-:W-:Y:S02]  /*14960*/  FADD2 R22, R22.F32x2.HI_LO, R92.F32x2.HI_LO ;  /* 0x0000005c1616724b */ /* 0x000fe40000000000 */
[----:B--2---:R-:W-:-:S04]  /*14970*/  FADD2 R88, R88.F32x2.HI_LO, R4.F32x2.HI_LO ;  /* 0x000000045858724b */ /* 0x004fc80000000000 */
[----:B------:R-:W-:-:S04]  /*14980*/  FADD2 R88, R88.F32x2.HI_LO, R90.F32x2.HI_LO ;  /* 0x0000005a5858724b */ /* 0x000fc80000000000 */
[----:B------:R-:W-:-:S04]  /*14990*/  FADD2 R22, R88.F32x2.HI_LO, R22.F32x2.HI_LO ;  /* 0x000000165816724b */ /* 0x000fc80000000000 */
[----:B------:R-:W-:Y:S01]  /*149a0*/  FADD R16, R22, R23 ;  /* 0x0000001716107221 */ /* 0x000fe20000000000 */
[----:B------:R-:W-:Y:S06]  /*149b0*/  BRA.U UP0, `(.L_x_256) ;  /* 0x0000000100987547 */ /* 0x000fec000b800000 */
[----:B------:R-:W-:Y:S05]  /*149c0*/  @P1 BRA `(.L_x_257) ;  /* 0x0000000000041947 */ /* 0x000fea0003800000 */
[----:B------:R-:W-:Y:S05]  /*149d0*/  BPT.TRAP 0x1 ;  /* 0x000000040000795c */ /* 0x000fea0000300000 */
.L_x_257:
[----:B------:R-:W-:Y:S01]  /*149e0*/  UISETP.NE.AND UP0, UPT, UR55, URZ, UPT ;  /* 0x000000ff3700728c */ /* 0x000fe2000bf05270 */
[----:B------:R-:W-:Y:S01]  /*149f0*/  IMAD.U32 R0, RZ, RZ, UR39 ;  /* 0x00000027ff007e24 */ /* 0x000fe2000f8e00ff */
[----:B------:R-:W-:Y:S01]  /*14a00*/  UIADD3 UR5, UPT, UPT, UR4, 0x5060, URZ ;  /* 0x0000506004057890 */ /* 0x000fe2000fffe0ff */
[----:B------:R-:W-:Y:S01]  /*14a10*/  IMAD.U32 R17, R58, 0x10000, RZ ;  /* 0x000100003a117824 */ /* 0x000fe200078e00ff */
[----:B------:R-:W-:Y:S02]  /*14a20*/  LOP3.LUT R59, R59, 0x3, RZ, 0xc0, !PT ;  /* 0x000000033b3b7812 */ /* 0x000fe400078ec0ff */
[----:B------:R-:W-:Y:S02]  /*14a30*/  SHF.L.U32 R0, R0, 0x1f, RZ ;  /* 0x0000001f00007819 */ /* 0x000fe400000006ff */
[----:B------:R-:W-:-:S03]  /*14a40*/  LOP3.LUT R17, R17, 0x600000, RZ, 0xc0, !PT ;  /* 0x0060000011117812 */ /* 0x000fc600078ec0ff */
[----:B------:R-:W-:Y:S01]  /*14a50*/  @UP0 UIADD3 UR5, UPT, UPT, UR4, 0x5050, URZ ;  /* 0x0000505004050890 */ /* 0x000fe2000fffe0ff */
[----:B------:R-:W-:Y:S01]  /*14a60*/  SHF.R.U32.HI R4, RZ, 0x15, R17 ;  /* 0x00000015ff047819 */ /* 0x000fe20000011611 */
[----:B------:R-:W-:-:S03]  /*14a70*/  USEL UR4, URZ, 0x80, UP0 ;  /* 0x00000080ff047887 */ /* 0x000fc60008000000 */
[----:B------:R-:W-:-:S03]  /*14a80*/  ISETP.NE.AND P0, PT, R59, R4, PT ;  /* 0x000000043b00720c */ /* 0x000fc60003f05270 */
[----:B------:R-:W-:Y:S01]  /*14a90*/  LOP3.LUT R17, R17, UR4, RZ, 0xfc, !PT ;  /* 0x0000000411117c12 */ /* 0x000fe2000f8efcff */
[----:B------:R-:W1:Y:S02]  /*14aa0*/  SYNCS.PHASECHK.TRANS64.TRYWAIT P1, [UR5], R0 ;  /* 0x00000000ff0075a7 */ /* 0x000e640008021105 */
[----:B-1----:R-:W-:Y:S07]  /*14ab0*/  @!P1 BRA `(.L_x_258) ;  /* 0x0000003800109947 */ /* 0x002fee0003800000 */
.L_x_412:
        /* <DEDUP_REMOVED lines=17> */
.L_x_259:
[----:B------:R-:W2:Y:S01]  /*14bd0*/  LDL R19, [R1+0x6c] ;  /* 0x00006c0001137983 */ /* 0x000ea20000100800 */
[----:B------:R-:W-:Y:S05]  /*14be0*/  WARPSYNC.ALL ;  /* 0x0000000000007948 */ /* 0x000fea0003800000 */
[----:B------:R-:W-:Y:S02]  /*14bf0*/  R2UR UR4, R17 ;  /* 0x00000000110472ca */ /* 0x000fe400000e0000 */
[----:B------:R-:W-:-:S11]  /*14c00*/  MOV R18, R16 ;  /* 0x0000001000127202 */ /* 0x000fd60000000f00 */
[----:B--2---:R2:W-:Y:S02]  /*14c10*/  STTM.x2 tmem[UR4], R18 ;  /* 0x00000012000079ed */ /* 0x0045e400080c0004 */
.L_x_256:
[----:B-1----:R-:W3:Y:S01]  /*14c20*/  LDL.LU R0, [R1+0x6c] ;  /* 0x00006c0001007983 */ /* 0x002ee20000300800 */
[----:B------:R-:W-:Y:S01]  /*14c30*/  UISETP.NE.AND UP0, UPT, UR55, URZ, UPT ;  /* 0x000000ff3700728c */ /* 0x000fe2000bf05270 */
[----:B------:R-:W-:Y:S01]  /*14c40*/  IADD3 R2, PT, PT, R2, 0x80, RZ ;  /* 0x0000008002027810 */ /* 0x000fe20007ffe0ff */
[----:B------:R-:W-:Y:S02]  /*14c50*/  UIADD3 UR4, UPT, UPT, UR53, -0x1, URZ ;  /* 0xffffffff35047890 */ /* 0x000fe4000fffe0ff */
[----:B------:R-:W-:Y:S02]  /*14c60*/  USEL UR50, UR50, UR39, UP0 ;  /* 0x0000002732327287 */ /* 0x000fe40008000000 */
[----:B------:R-:W-:Y:S02]  /*14c70*/  USEL UR51, UR39, UR51, UP0 ;  /* 0x0000003327337287 */ /* 0x000fe40008000000 */
[----:B------:R-:W-:Y:S02]  /*14c80*/  UISETP.GT.AND UP0, UPT, UR53, 0x1, UPT ;  /* 0x000000013500788c */ /* 0x000fe4000bf04270 */
[----:B------:R-:W-:Y:S01]  /*14c90*/  ULOP3.LUT UR54, UR54, 0x1, URZ, 0x3c, !UPT ;  /* 0x0000000136367892 */ /* 0x000fe2000f8e3cff */
[----:B------:R-:W-:Y:S01]  /*14ca0*/  UMOV UR53, UR4 ;  /* 0x0000000400357c82 */ /* 0x000fe20008000000 */
[----:B---3--:R-:W-:-:S05]  /*14cb0*/  MOV R17, R0 ;  /* 0x0000000000117202 */ /* 0x008fca0000000f00 */
[----:B------:R-:W-:Y:S05]  /*14cc0*/  BRA.U UP0, `(.L_x_260) ;  /* 0xffffff91006c7547 */ /* 0x000fea000b83ffff */
.L_x_239:
[----:B------:R-:W-:-:S09]  /*14cd0*/  UISETP.NE.AND UP0, UPT, UR46, URZ, UPT ;  /* 0x000000ff2e00728c */ /* 0x000fd2000bf05270 */
[----:B------:R-:W-:Y:S05]  /*14ce0*/  BRA.U UP0, `(.L_x_261) ;  /* 0x0000000100047547 */ /* 0x000fea000b800000 */
[----:B------:R-:W-:Y:S05]  /*14cf0*/  BPT.TRAP 0x1 ;  /* 0x000000040000795c */ /* 0x000fea0000300000 */
.L_x_261:
[----:B------:R-:W3:Y:S01]  /*14d00*/  S2UR UR6, SR_CgaCtaId ;  /* 0x00000000000679c3 */ /* 0x000ee20000008800 */
[----:B------:R-:W-:Y:S01]  /*14d10*/  UISETP.NE.AND UP1, UPT, UR55, URZ, UPT ;  /* 0x000000ff3700728c */ /* 0x000fe2000bf25270 */
[----:B------:R-:W-:Y:S02]  /*14d20*/  UMOV UR5, 0x400 ;  /* 0x0000040000057882 */ /* 0x000fe40000000000 */
[----:B---3--:R-:W-:-:S04]  /*14d30*/  ULEA UR5, UR6, UR5, 0x18 ;  /* 0x0000000506057291 */ /* 0x008fc8000f8ec0ff */
[----:B------:R-:W-:-:S04]  /*14d40*/  UIADD3 UR4, UPT, UPT, UR5, 0x5080, URZ ;  /* 0x0000508005047890 */ /* 0x000fc8000fffe0ff */
[----:B------:R-:W-:-:S09]  /*14d50*/  @UP1 UIADD3 UR4, UPT, UPT, UR5, 0x5070, URZ ;  /* 0x0000507005041890 */ /* 0x000fd2000fffe0ff */
[----:B------:R-:W-:Y:S01]  /*14d60*/  SYNCS.ARRIVE.TRANS64.A1T0 RZ, [UR4], RZ ;  /* 0x000000ffffff79a7 */ /* 0x000fe20008100004 */
[----:B------:R-:W-:Y:S01]  /*14d70*/  USEL UR4, UR52, UR49, UP1 ;  /* 0x0000003134047287 */ /* 0x000fe20008800000 */
[----:B------:R-:W-:Y:S11]  /*14d80*/  BRA.U UP0, `(.L_x_262) ;  /* 0x0000000100047547 */ /* 0x000ff6000b800000 */
[----:B------:R-:W-:Y:S05]  /*14d90*/  BPT.TRAP 0x1 ;  /* 0x000000040000795c */ /* 0x000fea0000300000 */
.L_x_262:
[----:B------:R-:W-:Y:S02]  /*14da0*/  UISETP.NE.AND UP0, UPT, UR55, URZ, UPT ;  /* 0x000000ff3700728c */ /* 0x000fe4000bf05270 */
[----:B------:R-:W-:Y:S02]  /*14db0*/  ULOP3.LUT UR4, UR4, 0x1, URZ, 0x3c, !UPT ;  /* 0x0000000104047892 */ /* 0x000fe4000f8e3cff */
[----:B------:R-:W-:-:S04]  /*14dc0*/  UIADD3 UR7, UPT, UPT, UR5, 0x5088, URZ ;  /* 0x0000508805077890 */ /* 0x000fc8000fffe0ff */
[----:B-1----:R-:W-:-:S03]  /*14dd0*/  MOV R3, UR4 ;  /* 0x0000000400037c02 */ /* 0x002fc60008000f00 */
[----:B------:R-:W-:Y:S01]  /*14de0*/  @UP0 UIADD3 UR7, UPT, UPT, UR5, 0x5078, URZ ;  /* 0x0000507805070890 */ /* 0x000fe2000fffe0ff */
[----:B------:R-:W-:-:S08]  /*14df0*/  SHF.L.U32 R3, R3, 0x1f, RZ ;  /* 0x0000001f03037819 */ /* 0x000fd000000006ff */
[----:B------:R-:W1:Y:S02]  /*14e00*/  SYNCS.PHASECHK.TRANS64.TRYWAIT P0, [UR7], R3 ;  /* 0x00000003ff0075a7 */ /* 0x000e640008001107 */
[----:B-1----:R-:W-:Y:S05]  /*14e10*/  @!P0 BRA `(.L_x_263) ;  /* 0x0000003400508947 */ /* 0x002fea0003800000 */
.L_x_414:
[----:B------:R-:W-:-:S04]  /*14e20*/  UISETP.NE.AND UP0, UPT, UR55, URZ, UPT ;  /* 0x000000ff3700728c */ /* 0x000fc8000bf05270 */
[----:B------:R-:W-:-:S04]  /*14e30*/  USEL UR47, UR48, UR47, UP0 ;  /* 0x0000002f302f7287 */ /* 0x000fc80008000000 */
[----:B------:R-:W-:-:S09]  /*14e40*/  UISETP.GT.U32.AND UP0, UPT, UR47, 0x1, UPT ;  /* 0x000000012f00788c */ /* 0x000fd2000bf04070 */
[----:B------:R-:W-:Y:S05]  /*14e50*/  BRA.U UP0, `(.L_x_264) ;  /* 0x0000000100087547 */ /* 0x000fea000b800000 */
[----:B------:R-:W-:Y:S05]  /*14e60*/  BPT.TRAP 0x1 ;  /* 0x000000040000795c */ /* 0x000fea0000300000 */
[----:B------:R-:W-:Y:S05]  /*14e70*/  BPT.TRAP 0x1 ;  /* 0x000000040000795c */ /* 0x000fea0000300000 */
.L_x_264:
[----:B------:R-:W-:Y:S02]  /*14e80*/  UISETP.NE.AND UP0, UPT, UR55, URZ, UPT ;  /* 0x000000ff3700728c */ /* 0x000fe4000bf05270 */
[----:B------:R-:W-:-:S09]  /*14e90*/  UIADD3 UR4, UPT, UPT, UR5, 0x5068, URZ ;  /* 0x0000506805047890 */ /* 0x000fd2000fffe0ff */
[----:B------:R-:W-:-:S04]  /*14ea0*/  @UP0 UIADD3 UR4, UPT, UPT, UR5, 0x5058, URZ ;  /* 0x0000505805040890 */ /* 0x000fc8000fffe0ff */
[----:B------:R-:W-:-:S09]  /*14eb0*/  UPRMT UR4, UR6, 0x654, UR4 ;  /* 0x0000065406047896 */ /* 0x000fd20008000004 */
[----:B------:R-:W-:Y:S01]  /*14ec0*/  SYNCS.ARRIVE.TRANS64.RED.A1T0 RZ, [UR4], RZ ;  /* 0x000000ffffff79a7 */ /* 0x000fe20008100404 */
[----:B------:R-:W-:Y:S05]  /*14ed0*/  EXIT ;  /* 0x000000000000794d */ /* 0x000fea0003800000 */
.L_x_26:
[----:B------:R-:W-:-:S05]  /*14ee0*/  IMAD.MOV.U32 R3, RZ, RZ, -0x4 ;  /* 0xfffffffcff037424 */ /* 0x000fca00078e00ff */
[----:B------:R-:W-:-:S05]  /*14ef0*/  VIADDMNMX.U32 R0, R2, R3, 0x2, PT ;  /* 0x0000000202007446 */ /* 0x000fca0003800003 */
[----:B------:R-:W-:-:S04]  /*14f00*/  IMAD.SHL.U32 R0, R0, 0x4, RZ ;  /* 0x0000000400007824 */ /* 0x000fc800078e00ff */
[----:B------:R-:W1:Y:S02]  /*14f10*/  LDC R2, c[0x2][R0] ;  /* 0x0080000000027b82 */ /* 0x000e640000000800 */
[----:B-1----:R-:W-:-:S04]  /*14f20*/  SHF.R.S32.HI R3, RZ, 0x1f, R2 ;  /* 0x0000001fff037819 */ /* 0x002fc80000011402 */
.L_x_459:
[----:B------:R-:W-:Y:S05]  /*14f30*/  BRX R2 -0x14f40                                                                                                                                                                                                                                                                                                                                                                                                                                                                                                                                                                                      (*"BRANCH_TARGETS .L_x_460,.L_x_461,.L_x_462"*) ;  /* 0xfffffeb002307949 */ /* 0x000fea000383ffff */
.L_x_462:
[----:B------:R-:W-:-:S08]  /*14f40*/  NOP ;  /* 0x0000000000007918 */ /* 0x000fd00000000000 */
[----:B------:R-:W-:-:S00]  /*14f50*/  USETMAXREG.DEALLOC.CTAPOOL 0x18 ;  /* 0x00000018000079c8 */ /* 0x000fc000080e0500 */
[----:B------:R-:W-:Y:S05]  /*14f60*/  EXIT ;  /* 0x000000000000794d */ /* 0x000fea0003800000 */
.L_x_460:
[----:B------:R-:W-:-:S08]  /*14f70*/  NOP ;  /* 0x0000000000007918 */ /* 0x000fd00000000000 */
[----:B------:R-:W1:-:S00]  /*14f80*/  USETMAXREG.DEALLOC.CTAPOOL 0x20 ;  /* 0x00000020000079c8 */ /* 0x000e4000080e0500 */
[----:B------:R-:W2:Y:S01]  /*14f90*/  S2UR UR6, SR_CTAID.X ;  /* 0x00000000000679c3 */ /* 0x000ea20000002500 */
[----:B------:R-:W3:Y:S07]  /*14fa0*/  LDCU.64 UR4, c[0x0][0x380] ;  /* 0x00007000ff0477ac */ /* 0x000eee0008000a00 */
[----:B------:R-:W4:Y:S01]  /*14fb0*/  S2UR UR37, SR_CTAID.Z ;  /* 0x00000000002579c3 */ /* 0x000f220000002700 */
[----:B---3--:R-:W-:Y:S02]  /*14fc0*/  UISETP.NE.AND UP1, UPT, UR5, URZ, UPT ;  /* 0x000000ff0500728c */ /* 0x008fe4000bf25270 */
[----:B--2---:R-:W-:-:S04]  /*14fd0*/  USHF.L.U32 UR11, UR6, 0x8, URZ ;  /* 0x00000008060b7899 */ /* 0x004fc800080006ff */
[----:B------:R-:W-:-:S06]  /*14fe0*/  UISETP.GE.U32.OR UP1, UPT, UR11, UR4, !UP1 ;  /* 0x000000040b00728c */ /* 0x000fcc000cf26470 */
[----:B------:R-:W-:-:S13]  /*14ff0*/  PLOP3.LUT P1, PT, PT, PT, UP1, 0x80, 0x8 ;  /* 0x000000000008781c */ /* 0x000fda0003f2f018 */
[----:B-1--4-:R-:W-:Y:S05]  /*15000*/  @P1 EXIT ;  /* 0x000000000000194d */ /* 0x012fea0003800000 */
[----:B------:R-:W1:Y:S01]  /*15010*/  LDCU UR4, c[0x0][0x38c] ;  /* 0x00007180ff0477ac */ /* 0x000e620008000800 */
[----:B------:R-:W2:Y:S01]  /*15020*/  S2UR UR8, SR_CTAID.Y ;  /* 0x00000000000879c3 */ /* 0x000ea20000002600 */
[----:B------:R-:W-:Y:S01]  /*15030*/  BSSY.RECONVERGENT B0, `(.L_x_265) ;  /* 0x0000021000007945 */ /* 0x000fe20003800200 */
[----:B------:R-:W-:Y:S01]  /*15040*/  UMOV UR12, URZ ;  /* 0x000000ff000c7c82 */ /* 0x000fe20008000000 */
[----:B------:R-:W-:-:S04]  /*15050*/  UIADD3 UR10, UPT, UPT, UR5, 0x7f, URZ ;  /* 0x0000007f050a7890 */ /* 0x000fc8000fffe0ff */
[----:B------:R-:W-:-:S04]  /*15060*/  USHF.R.S32.HI UR9, URZ, 0x1f, UR10 ;  /* 0x0000001fff097899 */ /* 0x000fc8000801140a */
[----:B------:R-:W-:-:S04]  /*15070*/  ULEA.HI UR9, UR9, UR10, URZ, 0x7 ;  /* 0x0000000a09097291 */ /* 0x000fc8000f8f38ff */
[----:B------:R-:W-:Y:S01]  /*15080*/  USHF.R.S32.HI UR9, URZ, 0x7, UR9 ;  /* 0x00000007ff097899 */ /* 0x000fe20008011409 */
[----:B-1----:R-:W1:Y:S01]  /*15090*/  I2F.U32.RP R2, UR4 ;  /* 0x0000000400027d06 */ /* 0x002e620008209000 */
[----:B------:R-:W-:-:S07]  /*150a0*/  UISETP.NE.U32.AND UP1, UPT, UR4, URZ, UPT ;  /* 0x000000ff0400728c */ /* 0x000fce000bf25070 */
[----:B-1----:R-:W1:Y:S02]  /*150b0*/  MUFU.RCP R0, R2 ;  /* 0x0000000200007308 */ /* 0x002e640000001000 */
[----:B-1----:R-:W-:-:S06]  /*150c0*/  IADD3 R0, PT, PT, R0, 0xffffffe, RZ ;  /* 0x0ffffffe00007810 */ /* 0x002fcc0007ffe0ff */
[----:B------:R-:W1:Y:S02]  /*150d0*/  F2I.FTZ.U32.TRUNC.NTZ R0, R0 ;  /* 0x0000000000007305 */ /* 0x000e64000021f000 */
[----:B-1----:R-:W-:-:S13]  /*150e0*/  R2UR UR13, R0 ;  /* 0x00000000000d72ca */ /* 0x002fda00000e0000 */
[----:B------:R-:W-:-:S04]  /*150f0*/  UIADD3 UR7, UPT, UPT, URZ, -UR13, URZ ;  /* 0x8000000dff077290 */ /* 0x000fc8000fffe0ff */
[----:B------:R-:W-:-:S04]  /*15100*/  UIMAD UR7, UR7, UR4, URZ ;  /* 0x00000004070772a4 */ /* 0x000fc8000f8e02ff */
[----:B------:R-:W-:-:S04]  /*15110*/  UIMAD.WIDE.U32 UR12, UR13, UR7, UR12 ;  /* 0x000000070d0c72a5 */ /* 0x000fc8000f8e000c */
[----:B--2---:R-:W-:-:S07]  /*15120*/  UIMAD.WIDE.U32 UR12, UR13, UR8, URZ ;  /* 0x000000080d0c72a5 */ /* 0x004fce000f8e00ff */
[----:B------:R-:W-:Y:S02]  /*15130*/  UMOV UR36, UR13 ;  /* 0x0000000d00247c82 */ /* 0x000fe40008000000 */
[----:B------:R-:W-:-:S04]  /*15140*/  UIADD3 UR7, UPT, UPT, -UR36, URZ, URZ ;  /* 0x000000ff24077290 */ /* 0x000fc8000fffe1ff */
[----:B------:R-:W-:-:S04]  /*15150*/  UIMAD UR7, UR4, UR7, UR8 ;  /* 0x00000007040772a4 */ /* 0x000fc8000f8e0208 */
[----:B------:R-:W-:-:S11]  /*15160*/  UISETP.GE.U32.AND UP5, UPT, UR7, UR4, UPT ;  /* 0x000000040700728c */ /* 0x000fd6000bfa6070 */
[----:B------:R-:W-:Y:S02]  /*15170*/  @UP5 UIADD3 UR7, UPT, UPT, UR7, -UR4, URZ ;  /* 0x8000000407075290 */ /* 0x000fe4000fffe0ff */
[----:B------:R-:W-:Y:S02]  /*15180*/  @UP5 UIADD3 UR36, UPT, UPT, UR36, 0x1, URZ ;  /* 0x0000000124245890 */ /* 0x000fe4000fffe0ff */
[----:B------:R-:W-:Y:S02]  /*15190*/  UISETP.GE.U32.AND UP4, UPT, UR7, UR4, UPT ;  /* 0x000000040700728c */ /* 0x000fe4000bf86070 */
[----:B------:R-:W-:-:S04]  /*151a0*/  ULEA UR7, UR6, 0x2, 0x1 ;  /* 0x0000000206077891 */ /* 0x000fc8000f8e08ff */
[----:B------:R-:W-:-:S05]  /*151b0*/  ULOP3.LUT UR7, UR7, 0x1fffffe, URZ, 0xc0, !UPT ;  /* 0x01fffffe07077892 */ /* 0x000fca000f8ec0ff */
[----:B------:R-:W-:Y:S02]  /*151c0*/  @UP4 UIADD3 UR36, UPT, UPT, UR36, 0x1, URZ ;  /* 0x0000000124244890 */ /* 0x000fe4000fffe0ff */
[----:B------:R-:W-:Y:S02]  /*151d0*/  @!UP1 ULOP3.LUT UR36, URZ, UR4, URZ, 0x33, !UPT ;  /* 0x00000004ff249292 */ /* 0x000fe4000f8e33ff */
[----:B------:R-:W-:Y:S02]  /*151e0*/  UISETP.LT.AND UP1, UPT, UR9, UR7, UPT ;  /* 0x000000070900728c */ /* 0x000fe4000bf21270 */
[----:B------:R-:W-:Y:S02]  /*151f0*/  UIADD3 UR12, UPT, UPT, -UR36, URZ, URZ ;  /* 0x000000ff240c7290 */ /* 0x000fe4000fffe1ff */
[----:B------:R-:W-:Y:S02]  /*15200*/  USEL UR7, UR9, UR7, UP1 ;  /* 0x0000000709077287 */ /* 0x000fe40008800000 */
[----:B------:R-:W-:Y:S01]  /*15210*/  UIMAD UR12, UR4, UR12, UR8 ;  /* 0x0000000c040c72a4 */ /* 0x000fe2000f8e0208 */
[----:B------:R-:W-:Y:S11]  /*15220*/  @!P3 BRA `(.L_x_266) ;  /* 0x000000000004b947 */ /* 0x000ff60003800000 */
[----:B------:R-:W-:Y:S05]  /*15230*/  BPT.TRAP 0x1 ;  /* 0x000000040000795c */ /* 0x000fea0000300000 */
.L_x_266:
[----:B------:R-:W-:Y:S05]  /*15240*/  BSYNC.RECONVERGENT B0 ;  /* 0x0000000000007941 */ /* 0x000fea0003800200 */
.L_x_265:
[----:B------:R-:W1:Y:S01]  /*15250*/  S2UR UR8, SR_CgaCtaId ;  /* 0x00000000000879c3 */ /* 0x000e620000008800 */
[----:B------:R-:W-:Y:S01]  /*15260*/  UMOV UR4, 0x400 ;  /* 0x0000040000047882 */ /* 0x000fe20000000000 */
[----:B------:R-:W-:Y:S01]  /*15270*/  IMAD.MOV.U32 R3, RZ, RZ, 0x1 ;  /* 0x00000001ff037424 */ /* 0x000fe200078e00ff */
[----:B------:R-:W-:-:S04]  /*15280*/  @!P0 MOV R2, 0x1000 ;  /* 0x0000100000028802 */ /* 0x000fc80000000f00 */
[----:B------:R-:W-:Y:S01]  /*15290*/  SHF.L.U32 R3, R3, 0x1f, RZ ;  /* 0x0000001f03037819 */ /* 0x000fe200000006ff */
[----:B-1----:R-:W-:-:S09]  /*152a0*/  ULEA UR8, UR8, UR4, 0x18 ;  /* 0x0000000408087291 */ /* 0x002fd2000f8ec0ff */
[----:B------:R-:W1:Y:S02]  /*152b0*/  SYNCS.PHASECHK.TRANS64.TRYWAIT P1, [UR8+0x5010], R3 ;  /* 0x00501003ff0075a7 */ /* 0x000e640008021108 */
[----:B-1----:R-:W-:Y:S05]  /*152c0*/  @!P1 BRA `(.L_x_267) ;  /* 0x00000030003c9947 */ /* 0x002fea0003800000 */
.L_x_416:
[----:B------:R-:W-:Y:S01]  /*152d0*/  PLOP3.LUT P5, PT, P5, P6, PT, 0xf8, 0x8f ;  /* 0x00000000008f781c */ /* 0x000fe20002fadf70 */
[----:B------:R2:W-:Y:S01]  /*152e0*/  @!P0 SYNCS.ARRIVE.TRANS64 RZ, [UR8+0x5000], R2 ;  /* 0x00500002ffff89a7 */ /* 0x0005e20008000008 */
[----:B------:R-:W-:Y:S11]  /*152f0*/  BSSY.RECONVERGENT B0, `(.L_x_268) ;  /* 0x0000003000007945 */ /* 0x000ff60003800200 */
[----:B------:R-:W-:Y:S05]  /*15300*/  @!P5 BRA `(.L_x_269) ;  /* 0x000000000004d947 */ /* 0x000fea0003800000 */
[----:B------:R-:W-:Y:S05]  /*15310*/  BPT.TRAP 0x1 ;  /* 0x000000040000795c */ /* 0x000fea0000300000 */
.L_x_269:
[----:B------:R-:W-:Y:S05]  /*15320*/  BSYNC.RECONVERGENT B0 ;  /* 0x0000000000007941 */ /* 0x000fea0003800200 */
.L_x_268:
[----:B------:R-:W-:Y:S01]  /*15330*/  LOP3.LUT P1, R16, R16, 0x1f, RZ, 0xc0, !PT ;  /* 0x0000001f10107812 */ /* 0x000fe2000782c0ff */
[----:B------:R-:W-:Y:S03]  /*15340*/  BSSY.RECONVERGENT B0, `(.L_x_270) ;  /* 0x0000004000007945 */ /* 0x000fe60003800200 */
[----:B------:R-:W-:-:S13]  /*15350*/  PLOP3.LUT P1, PT, P1, P0, PT, 0x8f, 0xf8 ;  /* 0x0000000000f8781c */ /* 0x000fda0000f21177 */
[----:B------:R-:W-:Y:S05]  /*15360*/  @P1 BRA `(.L_x_271) ;  /* 0x0000000000041947 */ /* 0x000fea0003800000 */
[----:B------:R-:W-:Y:S05]  /*15370*/  BPT.TRAP 0x1 ;  /* 0x000000040000795c */ /* 0x000fea0000300000 */
.L_x_271:
[----:B------:R-:W-:Y:S05]  /*15380*/  BSYNC.RECONVERGENT B0 ;  /* 0x0000000000007941 */ /* 0x000fea0003800200 */
.L_x_270:
[----:B------:R-:W3:Y:S01]  /*15390*/  LDCU.64 UR4, c[0x0][0x348] ;  /* 0x00006900ff0477ac */ /* 0x000ee20008000a00 */
[----:B------:R-:W-:Y:S01]  /*153a0*/  UIADD3 UR9, UPT, UPT, UR8, 0x5000, URZ ;  /* 0x0000500008097890 */ /* 0x000fe2000fffe0ff */
[----:B------:R-:W-:Y:S01]  /*153b0*/  UMOV UR10, URZ ;  /* 0x000000ff000a7c82 */ /* 0x000fe20008000000 */
[----:B------:R-:W-:Y:S01]  /*153c0*/  UMOV UR13, UR36 ;  /* 0x00000024000d7c82 */ /* 0x000fe20008000000 */
[----:B------:R-:W-:Y:S01]  /*153d0*/  UMOV UR14, UR37 ;  /* 0x00000025000e7c82 */ /* 0x000fe20008000000 */
[----:B---3--:R-:W-:-:S03]  /*153e0*/  UIADD3 UR16, UP1, UPT, UR4, 0x80, URZ ;  /* 0x0000008004107890 */ /* 0x008fc6000ff3e0ff */
[----:B------:R-:W-:Y:S01]  /*153f0*/  UMOV UR4, 0x0 ;  /* 0x0000000000047882 */ /* 0x000fe20000000000 */
[----:B------:R-:W-:-:S03]  /*15400*/  UIADD3.X UR17, UPT, UPT, URZ, UR5, URZ, UP1, !UPT ;  /* 0x00000005ff117290 */ /* 0x000fc60008ffe4ff */
[----:B------:R-:W-:-:S06]  /*15410*/  UMOV UR5, 0x10000000 ;  /* 0x1000000000057882 */ /* 0x000fcc0000000000 */
[----:B------:R3:W-:Y:S02]  /*15420*/  UTMALDG.5D [UR8], [UR16], desc[UR4] ;  /* 0x00000408100075b4 */ /* 0x0007e40008021000 */
[----:B---3--:R-:W-:Y:S05]  /*15430*/  BRA.U !UP0, `(.L_x_272) ;  /* 0x0000000108047547 */ /* 0x008fea000b800000 */
[----:B------:R-:W-:Y:S05]  /*15440*/  BPT.TRAP 0x1 ;  /* 0x000000040000795c */ /* 0x000fea0000300000 */
.L_x_272:
[----:B------:R-:W3:Y:S01]  /*15450*/  SYNCS.PHASECHK.TRANS64.TRYWAIT P1, [UR8+0x5038], R3 ;  /* 0x00503803ff0075a7 */ /* 0x000ee20008021108 */
[----:B--2---:R-:W-:Y:S01]  /*15460*/  @!P0 MOV R2, 0x1000 ;  /* 0x0000100000028802 */ /* 0x004fe20000000f00 */
[----:B---3--:R-:W-:Y:S06]  /*15470*/  @!P1 BRA `(.L_x_273) ;  /* 0x0000002c00e89947 */ /* 0x008fec0003800000 */
.L_x_418:
[----:B------:R2:W-:Y:S01]  /*15480*/  @!P0 SYNCS.ARRIVE.TRANS64 RZ, [UR8+0x5020], R2 ;  /* 0x00502002ffff89a7 */ /* 0x0005e20008000008 */
[----:B------:R-:W-:-:S09]  /*15490*/  UPLOP3.LUT UP2, UPT, UP2, UP3, UPT, 0xf8, 0x8f ;  /* 0x00000000008f789c */ /* 0x000fd20001747f70 */
[----:B------:R-:W-:Y:S05]  /*154a0*/  BRA.U !UP2, `(.L_x_274) ;  /* 0x000000010a047547 */ /* 0x000fea000b800000 */
[----:B------:R-:W-:Y:S05]  /*154b0*/  BPT.TRAP 0x1 ;  /* 0x000000040000795c */ /* 0x000fea0000300000 */
.L_x_274:
[----:B------:R-:W-:Y:S01]  /*154c0*/  ISETP.EQ.OR P1, PT, R16, RZ, P0 ;  /* 0x000000ff1000720c */ /* 0x000fe20000722670 */
[----:B------:R-:W-:-:S12]  /*154d0*/  BSSY.RECONVERGENT B0, `(.L_x_275) ;  /* 0x0000003000007945 */ /* 0x000fd80003800200 */
[----:B------:R-:W-:Y:S05]  /*154e0*/  @P1 BRA `(.L_x_276) ;  /* 0x0000000000041947 */ /* 0x000fea0003800000 */
[----:B------:R-:W-:Y:S05]  /*154f0*/  BPT.TRAP 0x1 ;  /* 0x000000040000795c */ /* 0x000fea0000300000 */
.L_x_276:
[----:B------:R-:W-:Y:S05]  /*15500*/  BSYNC.RECONVERGENT B0 ;  /* 0x0000000000007941 */ /* 0x000fea0003800200 */
.L_x_275:
[----:B------:R-:W3:Y:S01]  /*15510*/  LDCU.64 UR4, c[0x0][0x348] ;  /* 0x00006900ff0477ac */ /* 0x000ee20008000a00 */
[----:B------:R-:W-:Y:S01]  /*15520*/  BSSY.RECONVERGENT B0, `(.L_x_277) ;  /* 0x000000e000007945 */ /* 0x000fe20003800200 */
[----:B------:R-:W-:Y:S02]  /*15530*/  UIADD3 UR16, UPT, UPT, UR8, 0x2000, URZ ;  /* 0x0000200008107890 */ /* 0x000fe4000fffe0ff */
[----:B------:R-:W-:Y:S01]  /*15540*/  UIADD3 UR17, UPT, UPT, UR8, 0x5020, URZ ;  /* 0x0000502008117890 */ /* 0x000fe2000fffe0ff */
[----:B------:R-:W-:Y:S01]  /*15550*/  UMOV UR18, URZ ;  /* 0x000000ff00127c82 */ /* 0x000fe20008000000 */
[----:B------:R-:W-:Y:S01]  /*15560*/  UMOV UR19, URZ ;  /* 0x000000ff00137c82 */ /* 0x000fe20008000000 */
[----:B------:R-:W-:Y:S01]  /*15570*/  UMOV UR20, UR36 ;  /* 0x0000002400147c82 */ /* 0x000fe20008000000 */
[----:B------:R-:W-:Y:S01]  /*15580*/  UMOV UR21, UR37 ;  /* 0x0000002500157c82 */ /* 0x000fe20008000000 */
[----:B---3--:R-:W-:-:S03]  /*15590*/  UIADD3 UR14, UP1, UPT, UR4, 0x180, URZ ;  /* 0x00000180040e7890 */ /* 0x008fc6000ff3e0ff */
[----:B------:R-:W-:Y:S01]  /*155a0*/  UMOV UR4, 0x0 ;  /* 0x0000000000047882 */ /* 0x000fe20000000000 */
[----:B------:R-:W-:-:S03]  /*155b0*/  UIADD3.X UR15, UPT, UPT, URZ, UR5, URZ, UP1, !UPT ;  /* 0x00000005ff0f7290 */ /* 0x000fc60008ffe4ff */
[----:B------:R-:W-:-:S06]  /*155c0*/  UMOV UR5, 0x10000000 ;  /* 0x1000000000057882 */ /* 0x000fcc0000000000 */
[----:B------:R3:W-:Y:S02]  /*155d0*/  UTMALDG.4D [UR16], [UR14], desc[UR4] ;  /* 0x000004100e0075b4 */ /* 0x0007e40008019000 */
[----:B---3--:R-:W-:Y:S05]  /*155e0*/  @!P3 BRA `(.L_x_278) ;  /* 0x000000000004b947 */ /* 0x008fea0003800000 */
[----:B------:R-:W-:Y:S05]  /*155f0*/  BPT.TRAP 0x1 ;  /* 0x000000040000795c */ /* 0x000fea0000300000 */
.L_x_278:
[----:B------:R-:W-:Y:S05]  /*15600*/  BSYNC.RECONVERGENT B0 ;  /* 0x0000000000007941 */ /* 0x000fea0003800200 */
.L_x_277:
[----:B------:R-:W3:Y:S01]  /*15610*/  SYNCS.PHASECHK.TRANS64.TRYWAIT P2, [UR8+0x5018], R3 ;  /* 0x00501803ff0075a7 */ /* 0x000ee20008041108 */
[----:B--2---:R-:W-:Y:S01]  /*15620*/  @!P0 MOV R2, 0x1000 ;  /* 0x0000100000028802 */ /* 0x004fe20000000f00 */
[----:B---3--:R-:W-:Y:S06]  /*15630*/  @!P2 BRA `(.L_x_279) ;  /* 0x0000002c0090a947 */ /* 0x008fec0003800000 */
.L_x_420:
[----:B------:R2:W-:Y:S01]  /*15640*/  @!P0 SYNCS.ARRIVE.TRANS64 RZ, [UR8+0x5008], R2 ;  /* 0x00500802ffff89a7 */ /* 0x0005e20008000008 */
[----:B------:R-:W-:Y:S04]  /*15650*/  BSSY.RECONVERGENT B0, `(.L_x_280) ;  /* 0x0000003000007945 */ /* 0x000fe80003800200 */
[----:B------:R-:W-:Y:S05]  /*15660*/  @!P5 BRA `(.L_x_281) ;  /* 0x000000000004d947 */ /* 0x000fea0003800000 */
[----:B------:R-:W-:Y:S05]  /*15670*/  BPT.TRAP 0x1 ;  /* 0x000000040000795c */ /* 0x000fea0000300000 */
.L_x_281:
[----:B------:R-:W-:Y:S05]  /*15680*/  BSYNC.RECONVERGENT B0 ;  /* 0x0000000000007941 */ /* 0x000fea0003800200 */
.L_x_280:
[----:B------:R-:W-:Y:S04]  /*15690*/  BSSY.RECONVERGENT B0, `(.L_x_282) ;  /* 0x0000003000007945 */ /* 0x000fe80003800200 */
[----:B------:R-:W-:Y:S05]  /*156a0*/  @P1 BRA `(.L_x_283) ;  /* 0x0000000000041947 */ /* 0x000fea0003800000 */
[----:B------:R-:W-:Y:S05]  /*156b0*/  BPT.TRAP 0x1 ;  /* 0x000000040000795c */ /* 0x000fea0000300000 */
.L_x_283:
[----:B------:R-:W-:Y:S05]  /*156c0*/  BSYNC.RECONVERGENT B0 ;  /* 0x0000000000007941 */ /* 0x000fea0003800200 */
.L_x_282:
[----:B------:R-:W3:Y:S01]  /*156d0*/  LDCU.64 UR4, c[0x0][0x348] ;  /* 0x00006900ff0477ac */ /* 0x000ee20008000a00 */
[----:B------:R-:W-:Y:S02]  /*156e0*/  UIADD3 UR19, UPT, UPT, UR11, 0x80, URZ ;  /* 0x000000800b137890 */ /* 0x000fe4000fffe0ff */
[----:B------:R-:W-:Y:S02]  /*156f0*/  UIADD3 UR16, UPT, UPT, UR8, 0x1000, URZ ;  /* 0x0000100008107890 */ /* 0x000fe4000fffe0ff */
[----:B------:R-:W-:Y:S01]  /*15700*/  UIADD3 UR17, UPT, UPT, UR8, 0x5008, URZ ;  /* 0x0000500808117890 */ /* 0x000fe2000fffe0ff */
[----:B------:R-:W-:Y:S01]  /*15710*/  UMOV UR18, URZ ;  /* 0x000000ff00127c82 */ /* 0x000fe20008000000 */
[----:B------:R-:W-:Y:S01]  /*15720*/  UMOV UR20, UR12 ;  /* 0x0000000c00147c82 */ /* 0x000fe20008000000 */
        /* <DEDUP_REMOVED lines=9> */
.L_x_284:
[----:B------:R-:W3:Y:S01]  /*157c0*/  SYNCS.PHASECHK.TRANS64.TRYWAIT P2, [UR8+0x5040], R3 ;  /* 0x00504003ff0075a7 */ /* 0x000ee20008041108 */
[----:B--2---:R-:W-:Y:S01]  /*157d0*/  @!P0 MOV R2, 0x1000 ;  /* 0x0000100000028802 */ /* 0x004fe20000000f00 */
[----:B---3--:R-:W-:Y:S06]  /*157e0*/  @!P2 BRA `(.L_x_285) ;  /* 0x0000002c003ca947 */ /* 0x008fec0003800000 */
.L_x_422:
[----:B------:R2:W-:Y:S01]  /*157f0*/  @!P0 SYNCS.ARRIVE.TRANS64 RZ, [UR8+0x5028], R2 ;  /* 0x00502802ffff89a7 */ /* 0x0005e20008000008 */
[----:B------:R-:W-:Y:S05]  /*15800*/  BRA.U !UP2, `(.L_x_286) ;  /* 0x000000010a047547 */ /* 0x000fea000b800000 */
[----:B------:R-:W-:Y:S05]  /*15810*/  BPT.TRAP 0x1 ;  /* 0x000000040000795c */ /* 0x000fea0000300000 */
.L_x_286:
[----:B------:R-:W-:Y:S04]  /*15820*/  BSSY.RECONVERGENT B0, `(.L_x_287) ;  /* 0x0000003000007945 */ /* 0x000fe80003800200 */
[----:B------:R-:W-:Y:S05]  /*15830*/  @P1 BRA `(.L_x_288) ;  /* 0x0000000000041947 */ /* 0x000fea0003800000 */
[----:B------:R-:W-:Y:S05]  /*15840*/  BPT.TRAP 0x1 ;  /* 0x000000040000795c */ /* 0x000fea0000300000 */
.L_x_288:
[----:B------:R-:W-:Y:S05]  /*15850*/  BSYNC.RECONVERGENT B0 ;  /* 0x0000000000007941 */ /* 0x000fea0003800200 */
.L_x_287:
[----:B------:R-:W3:Y:S01]  /*15860*/  LDCU.64 UR4, c[0x0][0x348] ;  /* 0x00006900ff0477ac */ /* 0x000ee20008000a00 */
[----:B------:R-:W-:Y:S02]  /*15870*/  UIADD3 UR32, UPT, UPT, UR8, 0x3000, URZ ;  /* 0x0000300008207890 */ /* 0x000fe4000fffe0ff */
[----:B------:R-:W-:Y:S01]  /*15880*/  UIADD3 UR33, UPT, UPT, UR8, 0x5028, URZ ;  /* 0x0000502808217890 */ /* 0x000fe2000fffe0ff */
[----:B------:R-:W-:Y:S01]  /*15890*/  UMOV UR34, URZ ;  /* 0x000000ff00227c82 */ /* 0x000fe20008000000 */
[----:B------:R-:W-:Y:S01]  /*158a0*/  UMOV UR35, URZ ;  /* 0x000000ff00237c82 */ /* 0x000fe20008000000 */
[----:B---3--:R-:W-:-:S03]  /*158b0*/  UIADD3 UR10, UP1, UPT, UR4, 0x280, URZ ;  /* 0x00000280040a7890 */ /* 0x008fc6000ff3e0ff */
[----:B------:R-:W-:Y:S01]  /*158c0*/  UMOV UR4, 0x0 ;  /* 0x0000000000047882 */ /* 0x000fe20000000000 */
[----:B------:R-:W-:-:S03]  /*158d0*/  UIADD3.X UR11, UPT, UPT, URZ, UR5, URZ, UP1, !UPT ;  /* 0x00000005ff0b7290 */ /* 0x000fc60008ffe4ff */
[----:B------:R-:W-:-:S06]  /*158e0*/  UMOV UR5, 0x10000000 ;  /* 0x1000000000057882 */ /* 0x000fcc0000000000 */
[----:B------:R3:W-:Y:S01]  /*158f0*/  UTMALDG.4D [UR32], [UR10], desc[UR4] ;  /* 0x000004200a0075b4 */ /* 0x0007e20008019000 */
[----:B------:R-:W-:Y:S01]  /*15900*/  NOP ;  /* 0x0000000000007918 */ /* 0x000fe20000000000 */
[----:B------:R-:W-:-:S06]  /*15910*/  UISETP.GE.AND UP1, UPT, UR7, 0x2, UPT ;  /* 0x000000020700788c */ /* 0x000fcc000bf26270 */
[----:B------:R-:W-:-:S13]  /*15920*/  PLOP3.LUT P2, PT, PT, PT, UP1, 0x80, 0x8 ;  /* 0x000000000008781c */ /* 0x000fda0003f4f018 */
[----:B---3--:R-:W-:Y:S05]  /*15930*/  @!P2 EXIT ;  /* 0x000000000000a94d */ /* 0x008fea0003800000 */
[----:B------:R-:W-:Y:S01]  /*15940*/  UIADD3 UR9, UPT, UPT, UR7, -0x2, URZ ;  /* 0xfffffffe07097890 */ /* 0x000fe2000fffe0ff */
[----:B------:R-:W-:Y:S01]  /*15950*/  HFMA2 R4, -RZ, RZ, 0, 5.9604644775390625e-08 ;  /* 0x00000001ff047431 */ /* 0x000fe200000001ff */
[----:B------:R-:W-:Y:S02]  /*15960*/  UIADD3 UR11, UPT, UPT, UR7, -0x1, URZ ;  /* 0xffffffff070b7890 */ /* 0x000fe4000fffe0ff */
[----:B------:R-:W-:Y:S01]  /*15970*/  UISETP.GE.U32.AND UP1, UPT, UR9, 0x3, UPT ;  /* 0x000000030900788c */ /* 0x000fe2000bf26070 */
[----:B------:R-:W3:Y:S01]  /*15980*/  LDCU.64 UR4, c[0x0][0x348] ;  /* 0x00006900ff0477ac */ /* 0x000ee20008000a00 */
[----:B------:R-:W-:Y:S01]  /*15990*/  ULOP3.LUT UR6, UR11, 0x3, URZ, 0xc0, !UPT ;  /* 0x000000030b067892 */ /* 0x000fe2000f8ec0ff */
[----:B------:R-:W-:Y:S01]  /*159a0*/  UMOV UR10, 0x2 ;  /* 0x00000002000a7882 */ /* 0x000fe20000000000 */
[----:B------:R-:W-:-:S05]  /*159b0*/  UMOV UR9, 0x1 ;  /* 0x0000000100097882 */ /* 0x000fca0000000000 */
[----:B------:R-:W-:Y:S05]  /*159c0*/  BRA.U !UP1, `(.L_x_289) ;  /* 0x0000001109107547 */ /* 0x000fea000b800000 */
[----:B------:R-:W-:Y:S01]  /*159d0*/  ULOP3.LUT UR9, UR11, 0xfffffffc, URZ, 0xc0, !UPT ;  /* 0xfffffffc0b097892 */ /* 0x000fe2000f8ec0ff */
[----:B------:R-:W-:Y:S01]  /*159e0*/  MOV R4, 0x1 ;  /* 0x0000000100047802 */ /* 0x000fe20000000f00 */
[----:B------:R-:W-:Y:S01]  /*159f0*/  UMOV UR10, 0x2 ;  /* 0x00000002000a7882 */ /* 0x000fe20000000000 */
[----:B------:R-:W-:Y:S01]  /*15a00*/  UMOV UR7, URZ ;  /* 0x000000ff00077c82 */ /* 0x000fe20008000000 */
[----:B------:R-:W-:Y:S01]  /*15a10*/  UIADD3 UR9, UPT, UPT, -UR9, URZ, URZ ;  /* 0x000000ff09097290 */ /* 0x000fe2000fffe1ff */
[----:B------:R-:W-:-:S11]  /*15a20*/  UMOV UR27, 0x100 ;  /* 0x00000100001b7882 */ /* 0x000fd60000000000 */
.L_x_330:
[----:B-1----:R-:W-:Y:S05]  /*15a30*/  BRA.U !UP0, `(.L_x_290) ;  /* 0x0000000108047547 */ /* 0x002fea000b800000 */
[----:B---3--:R-:W-:Y:S05]  /*15a40*/  BPT.TRAP 0x1 ;  /* 0x000000040000795c */ /* 0x008fea0000300000 */
.L_x_290:
[----:B------:R-:W4:Y:S01]  /*15a50*/  S2UR UR8, SR_CgaCtaId ;  /* 0x00000000000879c3 */ /* 0x000f220000008800 */
[----:B------:R-:W-:Y:S01]  /*15a60*/  UMOV UR11, 0x400 ;  /* 0x00000400000b7882 */ /* 0x000fe20000000000 */
[----:B-1----:R-:W-:Y:S02]  /*15a70*/  SHF.L.U32 R3, R4, 0x1f, RZ ;  /* 0x0000001f04037819 */ /* 0x002fe400000006ff */
[----:B--2---:R-:W-:Y:S01]  /*15a80*/  @!P0 MOV R2, 0x1000 ;  /* 0x0000100000028802 */ /* 0x004fe20000000f00 */
[----:B----4-:R-:W-:-:S04]  /*15a90*/  ULEA UR8, UR8, UR11, 0x18 ;  /* 0x0000000b08087291 */ /* 0x010fc8000f8ec0ff */
[----:B------:R-:W-:-:S09]  /*15aa0*/  ULEA UR33, UR10, UR8, 0x3 ;  /* 0x000000080a217291 */ /* 0x000fd2000f8e18ff */
[----:B------:R-:W1:Y:S02]  /*15ab0*/  SYNCS.PHASECHK.TRANS64.TRYWAIT P2, [UR33+0x5038], R3 ;  /* 0x00503803ff0075a7 */ /* 0x000e640008041121 */
[----:B-1----:R-:W-:Y:S05]  /*15ac0*/  @!P2 BRA `(.L_x_291) ;  /* 0x00000028009ca947 */ /* 0x002fea0003800000 */
.L_x_424:
[----:B------:R2:W-:Y:S01]  /*15ad0*/  @!P0 SYNCS.ARRIVE.TRANS64 RZ, [UR33+0x5020], R2 ;  /* 0x00502002ffff89a7 */ /* 0x0005e20008000021 */
[----:B------:R-:W-:Y:S05]  /*15ae0*/  BRA.U !UP2, `(.L_x_292) ;  /* 0x000000010a047547 */ /* 0x000fea000b800000 */
[----:B---3--:R-:W-:Y:S05]  /*15af0*/  BPT.TRAP 0x1 ;  /* 0x000000040000795c */ /* 0x008fea0000300000 */
.L_x_292:
[----:B------:R-:W-:Y:S04]  /*15b00*/  BSSY.RECONVERGENT B0, `(.L_x_293) ;  /* 0x0000003000007945 */ /* 0x000fe80003800200 */
[----:B------:R-:W-:Y:S05]  /*15b10*/  @P1 BRA `(.L_x_294) ;  /* 0x0000000000041947 */ /* 0x000fea0003800000 */
[----:B---3--:R-:W-:Y:S05]  /*15b20*/  BPT.TRAP 0x1 ;  /* 0x000000040000795c */ /* 0x008fea0000300000 */
.L_x_294:
[----:B---3--:R-:W-:Y:S05]  /*15b30*/  BSYNC.RECONVERGENT B0 ;  /* 0x0000000000007941 */ /* 0x008fea0003800200 */
.L_x_293:
[----:B------:R-:W-:Y:S02]  /*15b40*/  ULEA UR32, UR10, UR8, 0xc ;  /* 0x000000080a207291 */ /* 0x000fe4000f8e60ff */
[----:B------:R-:W-:Y:S02]  /*15b50*/  UIADD3 UR14, UP1, UPT, UR4, 0x180, URZ ;  /* 0x00000180040e7890 */ /* 0x000fe4000ff3e0ff */
[----:B------:R-:W-:Y:S02]  /*15b60*/  UIADD3 UR35, UPT, UPT, UR27, -0x80, URZ ;  /* 0xffffff801b237890 */ /* 0x000fe4000fffe0ff */
[----:B------:R-:W-:Y:S02]  /*15b70*/  UIADD3 UR33, UPT, UPT, UR33, 0x5020, URZ ;  /* 0x0000502021217890 */ /* 0x000fe4000fffe0ff */
[----:B------:R-:W-:Y:S02]  /*15b80*/  UIADD3 UR32, UPT, UPT, UR32, 0x2000, URZ ;  /* 0x0000200020207890 */ /* 0x000fe4000fffe0ff */
[----:B------:R-:W-:Y:S01]  /*15b90*/  UIADD3.X UR15, UPT, UPT, URZ, UR5, URZ, UP1, !UPT ;  /* 0x00000005ff0f7290 */ /* 0x000fe20008ffe4ff */
[----:B------:R-:W-:Y:S01]  /*15ba0*/  UMOV UR12, 0x0 ;  /* 0x00000000000c7882 */ /* 0x000fe20000000000 */
[----:B------:R-:W-:Y:S01]  /*15bb0*/  UMOV UR13, 0x10000000 ;  /* 0x10000000000d7882 */ /* 0x000fe20000000000 */
[----:B------:R-:W-:Y:S01]  /*15bc0*/  UMOV UR34, URZ ;  /* 0x000000ff00227c82 */ /* 0x000fe20008000000 */
[----:B------:R-:W-:-:S05]  /*15bd0*/  UIADD3 UR10, UPT, UPT, UR10, 0x1, URZ ;  /* 0x000000010a0a7890 */ /* 0x000fca000fffe0ff */
[----:B------:R3:W-:Y:S01]  /*15be0*/  UTMALDG.4D [UR32], [UR14], desc[UR12] ;  /* 0x00000c200e0075b4 */ /* 0x0007e20008019000 */
[----:B------:R-:W-:-:S04]  /*15bf0*/  UISETP.NE.AND UP1, UPT, UR10, 0x3, UPT ;  /* 0x000000030a00788c */ /* 0x000fc8000bf25270 */
[----:B------:R-:W-:Y:S02]  /*15c00*/  USEL UR11, URZ, 0x1, UP1 ;  /* 0x00000001ff0b7887 */ /* 0x000fe40008800000 */
[----:B------:R-:W-:-:S04]  /*15c10*/  USEL UR10, UR10, URZ, UP1 ;  /* 0x000000ff0a0a7287 */ /* 0x000fc80008800000 */
[----:B-1----:R-:W-:Y:S01]  /*15c20*/  LOP3.LUT R3, R4, UR11, RZ, 0x3c, !PT ;  /* 0x0000000b04037c12 */ /* 0x002fe2000f8e3cff */
[----:B---3--:R-:W-:Y:S07]  /*15c30*/  BRA.U !UP0, `(.L_x_295) ;  /* 0x0000000108047547 */ /* 0x008fee000b800000 */
[----:B------:R-:W-:Y:S05]  /*15c40*/  BPT.TRAP 0x1 ;  /* 0x000000040000795c */ /* 0x000fea0000300000 */
.L_x_295:
[----:B------:R-:W-:Y:S01]  /*15c50*/  ULEA UR17, UR10, UR8, 0x3 ;  /* 0x000000080a117291 */ /* 0x000fe2000f8e18ff */
[----:B------:R-:W-:Y:S02]  /*15c60*/  SHF.L.U32 R5, R3, 0x1f, RZ ;  /* 0x0000001f03057819 */ /* 0x000fe400000006ff */
[----:B--2---:R-:W-:-:S06]  /*15c70*/  @!P0 MOV R2, 0x1000 ;  /* 0x0000100000028802 */ /* 0x004fcc0000000f00 */
[----:B------:R-:W1:Y:S02]  /*15c80*/  SYNCS.PHASECHK.TRANS64.TRYWAIT P2, [UR17+0x5038], R5 ;  /* 0x00503805ff0075a7 */ /* 0x000e640008041111 */
[----:B-1----:R-:W-:Y:S05]  /*15c90*/  @!P2 BRA `(.L_x_296) ;  /* 0x000000280040a947 */ /* 0x002fea0003800000 */
.L_x_426:
[----:B------:R2:W-:Y:S01]  /*15ca0*/  @!P0 SYNCS.ARRIVE.TRANS64 RZ, [UR17+0x5020], R2 ;  /* 0x00502002ffff89a7 */ /* 0x0005e20008000011 */
[----:B------:R-:W-:Y:S05]  /*15cb0*/  BRA.U !UP2, `(.L_x_297) ;  /* 0x000000010a047547 */ /* 0x000fea000b800000 */
[----:B------:R-:W-:Y:S05]  /*15cc0*/  BPT.TRAP 0x1 ;  /* 0x000000040000795c */ /* 0x000fea0000300000 */
.L_x_297:
[----:B------:R-:W-:Y:S04]  /*15cd0*/  BSSY.RECONVERGENT B0, `(.L_x_298) ;  /* 0x0000003000007945 */ /* 0x000fe80003800200 */
[----:B------:R-:W-:Y:S05]  /*15ce0*/  @P1 BRA `(.L_x_299) ;  /* 0x0000000000041947 */ /* 0x000fea0003800000 */
[----:B------:R-:W-:Y:S05]  /*15cf0*/  BPT.TRAP 0x1 ;  /* 0x000000040000795c */ /* 0x000fea0000300000 */
.L_x_299:
[----:B------:R-:W-:Y:S05]  /*15d00*/  BSYNC.RECONVERGENT B0 ;  /* 0x0000000000007941 */ /* 0x000fea0003800200 */
.L_x_298:
        /* <DEDUP_REMOVED lines=9> */
[----:B------:R-:W-:Y:S01]  /*15da0*/  UMOV UR20, UR36 ;  /* 0x0000002400147c82 */ /* 0x000fe20008000000 */
[----:B------:R-:W-:Y:S01]  /*15db0*/  UMOV UR21, UR37 ;  /* 0x0000002500157c82 */ /* 0x000fe20008000000 */
[----:B------:R-:W-:-:S03]  /*15dc0*/  UIADD3 UR10, UPT, UPT, UR10, 0x1, URZ ;  /* 0x000000010a0a7890 */ /* 0x000fc6000fffe0ff */
[----:B------:R3:W-:Y:S01]  /*15dd0*/  UTMALDG.4D [UR16], [UR14], desc[UR12] ;  /* 0x00000c100e0075b4 */ /* 0x0007e20008019000 */
[----:B------:R-:W-:-:S04]  /*15de0*/  UISETP.NE.AND UP1, UPT, UR10, 0x3, UPT ;  /* 0x000000030a00788c */ /* 0x000fc8000bf25270 */
[----:B------:R-:W-:Y:S02]  /*15df0*/  USEL UR11, URZ, 0x1, UP1 ;  /* 0x00000001ff0b7887 */ /* 0x000fe40008800000 */
[----:B------:R-:W-:-:S04]  /*15e00*/  USEL UR10, UR10, URZ, UP1 ;  /* 0x000000ff0a0a7287 */ /* 0x000fc80008800000 */
[----:B------:R-:W-:Y:S01]  /*15e10*/  LOP3.LUT R3, R3, UR11, RZ, 0x3c, !PT ;  /* 0x0000000b03037c12 */ /* 0x000fe2000f8e3cff */
[----:B---3--:R-:W-:Y:S07]  /*15e20*/  BRA.U !UP0, `(.L_x_300) ;  /* 0x0000000108047547 */ /* 0x008fee000b800000 */
[----:B------:R-:W-:Y:S05]  /*15e30*/  BPT.TRAP 0x1 ;  /* 0x000000040000795c */ /* 0x000fea0000300000 */
.L_x_300:
[----:B------:R-:W-:Y:S01]  /*15e40*/  ULEA UR25, UR10, UR8, 0x3 ;  /* 0x000000080a197291 */ /* 0x000fe2000f8e18ff */
[----:B-1----:R-:W-:Y:S02]  /*15e50*/  SHF.L.U32 R5, R3, 0x1f, RZ ;  /* 0x0000001f03057819 */ /* 0x002fe400000006ff */
[----:B--2---:R-:W-:-:S06]  /*15e60*/  @!P0 MOV R2, 0x1000 ;  /* 0x0000100000028802 */ /* 0x004fcc0000000f00 */
[----:B------:R-:W1:Y:S02]  /*15e70*/  SYNCS.PHASECHK.TRANS64.TRYWAIT P2, [UR25+0x5038], R5 ;  /* 0x00503805ff0075a7 */ /* 0x000e640008041119 */
[----:B-1----:R-:W-:Y:S05]  /*15e80*/  @!P2 BRA `(.L_x_301) ;  /* 0x0000002400dca947 */ /* 0x002fea0003800000 */
.L_x_428:
[----:B------:R2:W-:Y:S01]  /*15e90*/  @!P0 SYNCS.ARRIVE.TRANS64 RZ, [UR25+0x5020], R2 ;  /* 0x00502002ffff89a7 */ /* 0x0005e20008000019 */
[----:B------:R-:W-:Y:S05]  /*15ea0*/  BRA.U !UP2, `(.L_x_302) ;  /* 0x000000010a047547 */ /* 0x000fea000b800000 */
[----:B------:R-:W-:Y:S05]  /*15eb0*/  BPT.TRAP 0x1 ;  /* 0x000000040000795c */ /* 0x000fea0000300000 */
.L_x_302:
[----:B------:R-:W-:Y:S04]  /*15ec0*/  BSSY.RECONVERGENT B0, `(.L_x_303) ;  /* 0x0000003000007945 */ /* 0x000fe80003800200 */
[----:B------:R-:W-:Y:S05]  /*15ed0*/  @P1 BRA `(.L_x_304) ;  /* 0x0000000000041947 */ /* 0x000fea0003800000 */
[----:B------:R-:W-:Y:S05]  /*15ee0*/  BPT.TRAP 0x1 ;  /* 0x000000040000795c */ /* 0x000fea0000300000 */
.L_x_304:
[----:B------:R-:W-:Y:S05]  /*15ef0*/  BSYNC.RECONVERGENT B0 ;  /* 0x0000000000007941 */ /* 0x000fea0003800200 */
.L_x_303:
[----:B------:R-:W-:Y:S02]  /*15f00*/  ULEA UR24, UR10, UR8, 0xc ;  /* 0x000000080a187291 */ /* 0x000fe4000f8e60ff */
[----:B------:R-:W-:Y:S02]  /*15f10*/  UIADD3 UR14, UP1, UPT, UR4, 0x180, URZ ;  /* 0x00000180040e7890 */ /* 0x000fe4000ff3e0ff */
        /* <DEDUP_REMOVED lines=16> */
.L_x_305:
[----:B------:R-:W-:Y:S01]  /*16020*/  ULEA UR17, UR10, UR8, 0x3 ;  /* 0x000000080a117291 */ /* 0x000fe2000f8e18ff */
[----:B-1----:R-:W-:Y:S02]  /*16030*/  SHF.L.U32 R5, R3, 0x1f, RZ ;  /* 0x0000001f03057819 */ /* 0x002fe400000006ff */
[----:B--2---:R-:W-:-:S06]  /*16040*/  @!P0 MOV R2, 0x1000 ;  /* 0x0000100000028802 */ /* 0x004fcc0000000f00 */
[----:B------:R-:W1:Y:S02]  /*16050*/  SYNCS.PHASECHK.TRANS64.TRYWAIT P2, [UR17+0x5038], R5 ;  /* 0x00503805ff0075a7 */ /* 0x000e640008041111 */
[----:B-1----:R-:W-:Y:S05]  /*16060*/  @!P2 BRA `(.L_x_306) ;  /* 0x00000024007ca947 */ /* 0x002fea0003800000 */
.L_x_430:
[----:B------:R2:W-:Y:S01]  /*16070*/  @!P0 SYNCS.ARRIVE.TRANS64 RZ, [UR17+0x5020], R2 ;  /* 0x00502002ffff89a7 */ /* 0x0005e20008000011 */
[----:B------:R-:W-:Y:S05]  /*16080*/  BRA.U !UP2, `(.L_x_307) ;  /* 0x000000010a047547 */ /* 0x000fea000b800000 */
[----:B------:R-:W-:Y:S05]  /*16090*/  BPT.TRAP 0x1 ;  /* 0x000000040000795c */ /* 0x000fea0000300000 */
.L_x_307:
[----:B------:R-:W-:Y:S04]  /*160a0*/  BSSY.RECONVERGENT B0, `(.L_x_308) ;  /* 0x0000003000007945 */ /* 0x000fe80003800200 */
[----:B------:R-:W-:Y:S05]  /*160b0*/  @P1 BRA `(.L_x_309) ;  /* 0x0000000000041947 */ /* 0x000fea0003800000 */
[----:B------:R-:W-:Y:S05]  /*160c0*/  BPT.TRAP 0x1 ;  /* 0x000000040000795c */ /* 0x000fea0000300000 */
.L_x_309:
[----:B------:R-:W-:Y:S05]  /*160d0*/  BSYNC.RECONVERGENT B0 ;  /* 0x0000000000007941 */ /* 0x000fea0003800200 */
.L_x_308:
        /* <DEDUP_REMOVED lines=10> */
[----:B------:R-:W-:Y:S01]  /*16180*/  UMOV UR21, UR37 ;  /* 0x0000002500157c82 */ /* 0x000fe20008000000 */
[----:B------:R-:W-:-:S02]  /*16190*/  UIADD3 UR10, UPT, UPT, UR10, 0x1, URZ ;  /* 0x000000010a0a7890 */ /* 0x000fc4000fffe0ff */
[----:B------:R3:W-:Y:S02]  /*161a0*/  UTMALDG.4D [UR16], [UR14], desc[UR12] ;  /* 0x00000c100e0075b4 */ /* 0x0007e40008019000 */
[----:B------:R-:W-:-:S04]  /*161b0*/  UISETP.NE.AND UP1, UPT, UR10, 0x3, UPT ;  /* 0x000000030a00788c */ /* 0x000fc8000bf25270 */
[----:B------:R-:W-:Y:S02]  /*161c0*/  USEL UR11, URZ, 0x1, UP1 ;  /* 0x00000001ff0b7887 */ /* 0x000fe40008800000 */
[----:B------:R-:W-:-:S04]  /*161d0*/  USEL UR10, UR10, URZ, UP1 ;  /* 0x000000ff0a0a7287 */ /* 0x000fc80008800000 */
[----:B------:R-:W-:Y:S01]  /*161e0*/  LOP3.LUT R3, R3, UR11, RZ, 0x3c, !PT ;  /* 0x0000000b03037c12 */ /* 0x000fe2000f8e3cff */
[----:B---3--:R-:W-:Y:S07]  /*161f0*/  BRA.U !UP0, `(.L_x_310) ;  /* 0x0000000108047547 */ /* 0x008fee000b800000 */
[----:B------:R-:W-:Y:S05]  /*16200*/  BPT.TRAP 0x1 ;  /* 0x000000040000795c */ /* 0x000fea0000300000 */
.L_x_310:
[----:B------:R-:W-:Y:S01]  /*16210*/  ULEA UR17, UR10, UR8, 0x3 ;  /* 0x000000080a117291 */ /* 0x000fe2000f8e18ff */
[----:B-1----:R-:W-:Y:S02]  /*16220*/  SHF.L.U32 R5, R3, 0x1f, RZ ;  /* 0x0000001f03057819 */ /* 0x002fe400000006ff */
[----:B--2---:R-:W-:-:S06]  /*16230*/  @!P0 MOV R2, 0x1000 ;  /* 0x0000100000028802 */ /* 0x004fcc0000000f00 */
[----:B------:R-:W1:Y:S02]  /*16240*/  SYNCS.PHASECHK.TRANS64.TRYWAIT P2, [UR17+0x5038], R5 ;  /* 0x00503805ff0075a7 */ /* 0x000e640008041111 */
[----:B-1----:R-:W-:Y:S05]  /*16250*/  @!P2 BRA `(.L_x_311) ;  /* 0x000000240018a947 */ /* 0x002fea0003800000 */
.L_x_432:
[----:B------:R2:W-:Y:S01]  /*16260*/  @!P0 SYNCS.ARRIVE.TRANS64 RZ, [UR17+0x5020], R2 ;  /* 0x00502002ffff89a7 */ /* 0x0005e20008000011 */
[----:B------:R-:W-:Y:S05]  /*16270*/  BRA.U !UP2, `(.L_x_312) ;  /* 0x000000010a047547 */ /* 0x000fea000b800000 */
[----:B------:R-:W-:Y:S05]  /*16280*/  BPT.TRAP 0x1 ;  /* 0x000000040000795c */ /* 0x000fea0000300000 */
.L_x_312:
[----:B------:R-:W-:Y:S04]  /*16290*/  BSSY.RECONVERGENT B0, `(.L_x_313) ;  /* 0x0000003000007945 */ /* 0x000fe80003800200 */
[----:B------:R-:W-:Y:S05]  /*162a0*/  @P1 BRA `(.L_x_314) ;  /* 0x0000000000041947 */ /* 0x000fea0003800000 */
[----:B------:R-:W-:Y:S05]  /*162b0*/  BPT.TRAP 0x1 ;  /* 0x000000040000795c */ /* 0x000fea0000300000 */
.L_x_314:
[----:B------:R-:W-:Y:S05]  /*162c0*/  BSYNC.RECONVERGENT B0 ;  /* 0x0000000000007941 */ /* 0x000fea0003800200 */
.L_x_313:
[----:B------:R-:W-:Y:S02]  /*162d0*/  ULEA UR16, UR10, UR8, 0xc ;  /* 0x000000080a107291 */ /* 0x000fe4000f8e60ff */
[----:B------:R-:W-:Y:S02]  /*162e0*/  UIADD3 UR14, UP1, UPT, UR4, 0x180, URZ ;  /* 0x00000180040e7890 */ /* 0x000fe4000ff3e0ff */
[----:B------:R-:W-:Y:S02]  /*162f0*/  UIADD3 UR19, UPT, UPT, UR27, 0x80, URZ ;  /* 0x000000801b137890 */ /* 0x000fe4000fffe0ff */
        /* <DEDUP_REMOVED lines=16> */
.L_x_315:
[----:B------:R-:W-:Y:S01]  /*16400*/  ULEA UR17, UR10, UR8, 0x3 ;  /* 0x000000080a117291 */ /* 0x000fe2000f8e18ff */
[----:B-1----:R-:W-:Y:S02]  /*16410*/  SHF.L.U32 R5, R3, 0x1f, RZ ;  /* 0x0000001f03057819 */ /* 0x002fe400000006ff */
[----:B--2---:R-:W-:-:S06]  /*16420*/  @!P0 MOV R2, 0x1000 ;  /* 0x0000100000028802 */ /* 0x004fcc0000000f00 */
[----:B------:R-:W1:Y:S02]  /*16430*/  SYNCS.PHASECHK.TRANS64.TRYWAIT P2, [UR17+0x5038], R5 ;  /* 0x00503805ff0075a7 */ /* 0x000e640008041111 */
[----:B-1----:R-:W-:Y:S05]  /*16440*/  @!P2 BRA `(.L_x_316) ;  /* 0x0000002000b4a947 */ /* 0x002fea0003800000 */
.L_x_434:
[----:B------:R2:W-:Y:S01]  /*16450*/  @!P0 SYNCS.ARRIVE.TRANS64 RZ, [UR17+0x5020], R2 ;  /* 0x00502002ffff89a7 */ /* 0x0005e20008000011 */
[----:B------:R-:W-:Y:S05]  /*16460*/  BRA.U !UP2, `(.L_x_317) ;  /* 0x000000010a047547 */ /* 0x000fea000b800000 */
[----:B------:R-:W-:Y:S05]  /*16470*/  BPT.TRAP 0x1 ;  /* 0x000000040000795c */ /* 0x000fea0000300000 */
.L_x_317:
[----:B------:R-:W-:Y:S04]  /*16480*/  BSSY.RECONVERGENT B0, `(.L_x_318) ;  /* 0x0000003000007945 */ /* 0x000fe80003800200 */
[----:B------:R-:W-:Y:S05]  /*16490*/  @P1 BRA `(.L_x_319) ;  /* 0x0000000000041947 */ /* 0x000fea0003800000 */
[----:B------:R-:W-:Y:S05]  /*164a0*/  BPT.TRAP 0x1 ;  /* 0x000000040000795c */ /* 0x000fea0000300000 */
.L_x_319:
[----:B------:R-:W-:Y:S05]  /*164b0*/  BSYNC.RECONVERGENT B0 ;  /* 0x0000000000007941 */ /* 0x000fea0003800200 */
.L_x_318:
        /* <DEDUP_REMOVED lines=19> */
.L_x_320:
[----:B------:R-:W-:Y:S01]  /*165f0*/  ULEA UR17, UR10, UR8, 0x3 ;  /* 0x000000080a117291 */ /* 0x000fe2000f8e18ff */
[----:B-1----:R-:W-:Y:S02]  /*16600*/  SHF.L.U32 R5, R3, 0x1f, RZ ;  /* 0x0000001f03057819 */ /* 0x002fe400000006ff */
[----:B--2---:R-:W-:-:S06]  /*16610*/  @!P0 MOV R2, 0x1000 ;  /* 0x0000100000028802 */ /* 0x004fcc0000000f00 */
[----:B------:R-:W1:Y:S02]  /*16620*/  SYNCS.PHASECHK.TRANS64.TRYWAIT P2, [UR17+0x5038], R5 ;  /* 0x00503805ff0075a7 */ /* 0x000e640008041111 */
[----:B-1----:R-:W-:Y:S05]  /*16630*/  @!P2 BRA `(.L_x_321) ;  /* 0x000000200050a947 */ /* 0x002fea0003800000 */
.L_x_436:
[----:B------:R2:W-:Y:S01]  /*16640*/  @!P0 SYNCS.ARRIVE.TRANS64 RZ, [UR17+0x5020], R2 ;  /* 0x00502002ffff89a7 */ /* 0x0005e20008000011 */
[----:B------:R-:W-:Y:S05]  /*16650*/  BRA.U !UP2, `(.L_x_322) ;  /* 0x000000010a047547 */ /* 0x000fea000b800000 */
[----:B------:R-:W-:Y:S05]  /*16660*/  BPT.TRAP 0x1 ;  /* 0x000000040000795c */ /* 0x000fea0000300000 */
.L_x_322:
[----:B------:R-:W-:Y:S04]  /*16670*/  BSSY.RECONVERGENT B0, `(.L_x_323) ;  /* 0x0000003000007945 */ /* 0x000fe80003800200 */
[----:B------:R-:W-:Y:S05]  /*16680*/  @P1 BRA `(.L_x_324) ;  /* 0x0000000000041947 */ /* 0x000fea0003800000 */
[----:B------:R-:W-:Y:S05]  /*16690*/  BPT.TRAP 0x1 ;  /* 0x000000040000795c */ /* 0x000fea0000300000 */
.L_x_324:
[----:B------:R-:W-:Y:S05]  /*166a0*/  BSYNC.RECONVERGENT B0 ;  /* 0x0000000000007941 */ /* 0x000fea0003800200 */
.L_x_323:
        /* <DEDUP_REMOVED lines=19> */
.L_x_325:
[----:B------:R-:W-:Y:S01]  /*167e0*/  ULEA UR17, UR10, UR8, 0x3 ;  /* 0x000000080a117291 */ /* 0x000fe2000f8e18ff */
[----:B-1----:R-:W-:Y:S02]  /*167f0*/  SHF.L.U32 R5, R3, 0x1f, RZ ;  /* 0x0000001f03057819 */ /* 0x002fe400000006ff */
[----:B--2---:R-:W-:-:S06]  /*16800*/  @!P0 MOV R2, 0x1000 ;  /* 0x0000100000028802 */ /* 0x004fcc0000000f00 */
[----:B------:R-:W1:Y:S02]  /*16810*/  SYNCS.PHASECHK.TRANS64.TRYWAIT P2, [UR17+0x5038], R5 ;  /* 0x00503805ff0075a7 */ /* 0x000e640008041111 */
[----:B-1----:R-:W-:Y:S05]  /*16820*/  @!P2 BRA `(.L_x_326) ;  /* 0x0000001c00eca947 */ /* 0x002fea0003800000 */
.L_x_438:
[----:B------:R2:W-:Y:S01]  /*16830*/  @!P0 SYNCS.ARRIVE.TRANS64 RZ, [UR17+0x5020], R2 ;  /* 0x00502002ffff89a7 */ /* 0x0005e20008000011 */
[----:B------:R-:W-:Y:S05]  /*16840*/  BRA.U !UP2, `(.L_x_327) ;  /* 0x000000010a047547 */ /* 0x000fea000b800000 */
[----:B------:R-:W-:Y:S05]  /*16850*/  BPT.TRAP 0x1 ;  /* 0x000000040000795c */ /* 0x000fea0000300000 */
.L_x_327:
[----:B------:R-:W-:Y:S04]  /*16860*/  BSSY.RECONVERGENT B0, `(.L_x_328) ;  /* 0x0000003000007945 */ /* 0x000fe80003800200 */
[----:B------:R-:W-:Y:S05]  /*16870*/  @P1 BRA `(.L_x_329) ;  /* 0x0000000000041947 */ /* 0x000fea0003800000 */
[----:B------:R-:W-:Y:S05]  /*16880*/  BPT.TRAP 0x1 ;  /* 0x000000040000795c */ /* 0x000fea0000300000 */
.L_x_329:
[----:B------:R-:W-:Y:S05]  /*16890*/  BSYNC.RECONVERGENT B0 ;  /* 0x0000000000007941 */ /* 0x000fea0003800200 */
.L_x_328:
        /* <DEDUP_REMOVED lines=13> */
[----:B------:R-:W-:Y:S02]  /*16970*/  UIADD3 UR9, UPT, UPT, UR9, 0x4, URZ ;  /* 0x0000000409097890 */ /* 0x000fe4000fffe0ff */
[----:B------:R-:W-:Y:S02]  /*16980*/  UISETP.NE.AND UP1, UPT, UR10, 0x3, UPT ;  /* 0x000000030a00788c */ /* 0x000fe4000bf25270 */
[----:B------:R-:W-:Y:S02]  /*16990*/  UIADD3 UR7, UPT, UPT, UR7, 0x4, URZ ;  /* 0x0000000407077890 */ /* 0x000fe4000fffe0ff */
[----:B------:R-:W-:Y:S02]  /*169a0*/  USEL UR11, URZ, 0x1, UP1 ;  /* 0x00000001ff0b7887 */ /* 0x000fe40008800000 */
[----:B------:R-:W-:Y:S02]  /*169b0*/  USEL UR10, UR10, URZ, UP1 ;  /* 0x000000ff0a0a7287 */ /* 0x000fe40008800000 */
[----:B------:R-:W-:-:S02]  /*169c0*/  UISETP.NE.AND UP1, UPT, UR9, URZ, UPT ;  /* 0x000000ff0900728c */ /* 0x000fc4000bf25270 */
[----:B------:R-:W-:Y:S01]  /*169d0*/  LOP3.LUT R4, R3, UR11, RZ, 0x3c, !PT ;  /* 0x0000000b03047c12 */ /* 0x000fe2000f8e3cff */
[----:B------:R-:W-:-:S06]  /*169e0*/  UIADD3 UR27, UPT, UPT, UR27, 0x200, URZ ;  /* 0x000002001b1b7890 */ /* 0x000fcc000fffe0ff */
[----:B----4-:R-:W-:Y:S06]  /*169f0*/  BRA.U UP1, `(.L_x_330) ;  /* 0xfffffff1010c7547 */ /* 0x010fec000b83ffff */
[----:B------:R-:W-:Y:S02]  /*16a00*/  UIADD3 UR9, UPT, UPT, UR7, 0x1, URZ ;  /* 0x0000000107097890 */ /* 0x000fe4000fffe0ff */
.L_x_289:
[----:B------:R-:W-:-:S13]  /*16a10*/  ISETP.NE.AND P2, PT, RZ, UR6, PT ;  /* 0x00000006ff007c0c */ /* 0x000fda000bf45270 */
[----:B---3--:R-:W-:Y:S05]  /*16a20*/  @!P2 EXIT ;  /* 0x000000000000a94d */ /* 0x008fea0003800000 */
[----:B------:R-:W-:Y:S02]  /*16a30*/  UIADD3 UR7, UPT, UPT, -UR6, URZ, URZ ;  /* 0x000000ff06077290 */ /* 0x000fe4000fffe1ff */
[----:B------:R-:W-:-:S12]  /*16a40*/  USHF.L.U32 UR27, UR9, 0x7, URZ ;  /* 0x00000007091b7899 */ /* 0x000fd800080006ff */
.L_x_341:
[----:B------:R-:W-:Y:S05]  /*16a50*/  BRA.U !UP0, `(.L_x_331) ;  /* 0x0000000108047547 */ /* 0x000fea000b800000 */
[----:B------:R-:W-:Y:S05]  /*16a60*/  BPT.TRAP 0x1 ;  /* 0x000000040000795c */ /* 0x000fea0000300000 */
.L_x_331:
[----:B------:R-:W-:Y:S01]  /*16a70*/  ULEA UR25, UR10, UR8, 0x3 ;  /* 0x000000080a197291 */ /* 0x000fe2000f8e18ff */
[----:B-1----:R-:W-:Y:S02]  /*16a80*/  SHF.L.U32 R3, R4, 0x1f, RZ ;  /* 0x0000001f04037819 */ /* 0x002fe400000006ff */
[----:B--2---:R-:W-:-:S06]  /*16a90*/  @!P0 MOV R2, 0x1000 ;  /* 0x0000100000028802 */ /* 0x004fcc0000000f00 */
[----:B------:R-:W1:Y:S02]  /*16aa0*/  SYNCS.PHASECHK.TRANS64.TRYWAIT P2, [UR25+0x5038], R3 ;  /* 0x00503803ff0075a7 */ /* 0x000e640008041119 */
[----:B-1----:R-:W-:Y:S05]  /*16ab0*/  @!P2 BRA `(.L_x_332) ;  /* 0x0000001c0060a947 */ /* 0x002fea0003800000 */
.L_x_440:
[----:B------:R2:W-:Y:S01]  /*16ac0*/  @!P0 SYNCS.ARRIVE.TRANS64 RZ, [UR25+0x5020], R2 ;  /* 0x00502002ffff89a7 */ /* 0x0005e20008000019 */
[----:B------:R-:W-:Y:S05]  /*16ad0*/  BRA.U !UP2, `(.L_x_333) ;  /* 0x000000010a047547 */ /* 0x000fea000b800000 */
[----:B------:R-:W-:Y:S05]  /*16ae0*/  BPT.TRAP 0x1 ;  /* 0x000000040000795c */ /* 0x000fea0000300000 */
.L_x_333:
[----:B------:R-:W-:Y:S04]  /*16af0*/  BSSY.RECONVERGENT B0, `(.L_x_334) ;  /* 0x0000003000007945 */ /* 0x000fe80003800200 */
[----:B------:R-:W-:Y:S05]  /*16b00*/  @P1 BRA `(.L_x_335) ;  /* 0x0000000000041947 */ /* 0x000fea0003800000 */
[----:B------:R-:W-:Y:S05]  /*16b10*/  BPT.TRAP 0x1 ;  /* 0x000000040000795c */ /* 0x000fea0000300000 */
.L_x_335:
[----:B------:R-:W-:Y:S05]  /*16b20*/  BSYNC.RECONVERGENT B0 ;  /* 0x0000000000007941 */ /* 0x000fea0003800200 */
.L_x_334:
        /* <DEDUP_REMOVED lines=15> */
[----:B-1----:R-:W-:Y:S01]  /*16c20*/  LOP3.LUT R3, R4, UR9, RZ, 0x3c, !PT ;  /* 0x0000000904037c12 */ /* 0x002fe2000f8e3cff */
[----:B---3--:R-:W-:Y:S07]  /*16c30*/  BRA.U !UP0, `(.L_x_336) ;  /* 0x0000000108047547 */ /* 0x008fee000b800000 */
[----:B------:R-:W-:Y:S05]  /*16c40*/  BPT.TRAP 0x1 ;  /* 0x000000040000795c */ /* 0x000fea0000300000 */
.L_x_336:
[----:B------:R-:W-:Y:S01]  /*16c50*/  ULEA UR17, UR6, UR8, 0x3 ;  /* 0x0000000806117291 */ /* 0x000fe2000f8e18ff */
[----:B------:R-:W-:Y:S02]  /*16c60*/  SHF.L.U32 R5, R3, 0x1f, RZ ;  /* 0x0000001f03057819 */ /* 0x000fe400000006ff */
[----:B--2---:R-:W-:-:S06]  /*16c70*/  @!P0 MOV R2, 0x1000 ;  /* 0x0000100000028802 */ /* 0x004fcc0000000f00 */
[----:B------:R-:W1:Y:S02]  /*16c80*/  SYNCS.PHASECHK.TRANS64.TRYWAIT P2, [UR17+0x5038], R5 ;  /* 0x00503805ff0075a7 */ /* 0x000e640008041111 */
[----:B-1----:R-:W-:Y:S05]  /*16c90*/  @!P2 BRA `(.L_x_337) ;  /* 0x0000001c0000a947 */ /* 0x002fea0003800000 */
.L_x_442:
[----:B------:R2:W-:Y:S01]  /*16ca0*/  @!P0 SYNCS.ARRIVE.TRANS64 RZ, [UR17+0x5020], R2 ;  /* 0x00502002ffff89a7 */ /* 0x0005e20008000011 */
[----:B------:R-:W-:Y:S05]  /*16cb0*/  BRA.U !UP2, `(.L_x_338) ;  /* 0x000000010a047547 */ /* 0x000fea000b800000 */
[----:B------:R-:W-:Y:S05]  /*16cc0*/  BPT.TRAP 0x1 ;  /* 0x000000040000795c */ /* 0x000fea0000300000 */
.L_x_338:
[----:B------:R-:W-:Y:S04]  /*16cd0*/  BSSY.RECONVERGENT B0, `(.L_x_339) ;  /* 0x0000003000007945 */ /* 0x000fe80003800200 */
[----:B------:R-:W-:Y:S05]  /*16ce0*/  @P1 BRA `(.L_x_340) ;  /* 0x0000000000041947 */ /* 0x000fea0003800000 */
[----:B------:R-:W-:Y:S05]  /*16cf0*/  BPT.TRAP 0x1 ;  /* 0x000000040000795c */ /* 0x000fea0000300000 */
.L_x_340:
[----:B------:R-:W-:Y:S05]  /*16d00*/  BSYNC.RECONVERGENT B0 ;  /* 0x0000000000007941 */ /* 0x000fea0003800200 */
.L_x_339:
        /* <DEDUP_REMOVED lines=12> */
[----:B------:R3:W-:Y:S01]  /*16dd0*/  UTMALDG.4D [UR16], [UR14], desc[UR12] ;  /* 0x00000c100e0075b4 */ /* 0x0007e20008019000 */
[----:B------:R-:W-:Y:S02]  /*16de0*/  UIADD3 UR7, UPT, UPT, UR7, 0x1, URZ ;  /* 0x0000000107077890 */ /* 0x000fe4000fffe0ff */
[----:B------:R-:W-:Y:S02]  /*16df0*/  UISETP.NE.AND UP1, UPT, UR10, 0x3, UPT ;  /* 0x000000030a00788c */ /* 0x000fe4000bf25270 */
[----:B------:R-:W-:Y:S02]  /*16e00*/  UIADD3 UR27, UPT, UPT, UR27, 0x80, URZ ;  /* 0x000000801b1b7890 */ /* 0x000fe4000fffe0ff */
[----:B------:R-:W-:Y:S02]  /*16e10*/  USEL UR6, URZ, 0x1, UP1 ;  /* 0x00000001ff067887 */ /* 0x000fe40008800000 */
[----:B------:R-:W-:Y:S02]  /*16e20*/  USEL UR10, UR10, URZ, UP1 ;  /* 0x000000ff0a0a7287 */ /* 0x000fe40008800000 */
[----:B------:R-:W-:-:S02]  /*16e30*/  UISETP.NE.AND UP1, UPT, UR7, URZ, UPT ;  /* 0x000000ff0700728c */ /* 0x000fc4000bf25270 */
[----:B------:R-:W-:-:S07]  /*16e40*/  LOP3.LUT R4, R3, UR6, RZ, 0x3c, !PT ;  /* 0x0000000603047c12 */ /* 0x000fce000f8e3cff */
[----:B---3--:R-:W-:Y:S05]  /*16e50*/  BRA.U UP1, `(.L_x_341) ;  /* 0xfffffff901fc7547 */ /* 0x008fea000b83ffff */
[----:B------:R-:W-:Y:S05]  /*16e60*/  EXIT ;  /* 0x000000000000794d */ /* 0x000fea0003800000 */
.L_x_461:
[----:B------:R-:W-:-:S08]  /*16e70*/  NOP ;  /* 0x0000000000007918 */ /* 0x000fd00000000000 */
[----:B------:R-:W1:-:S00]  /*16e80*/  USETMAXREG.DEALLOC.CTAPOOL 0x20 ;  /* 0x00000020000079c8 */ /* 0x000e4000080e0500 */
[----:B------:R-:W2:Y:S08]  /*16e90*/  S2UR UR18, SR_CTAID.X ;  /* 0x00000000001279c3 */ /* 0x000eb00000002500 */
[----:B-1----:R-:W1:Y:S01]  /*16ea0*/  LDC R0, c[0x0][0x380] ;  /* 0x0000e000ff007b82 */ /* 0x002e620000000800 */
[----:B--2---:R-:W-:-:S06]  /*16eb0*/  USHF.L.U32 UR18, UR18, 0x8, URZ ;  /* 0x0000000812127899 */ /* 0x004fcc00080006ff */
[----:B-1----:R-:W-:-:S13]  /*16ec0*/  ISETP.LE.U32.AND P0, PT, R0, UR18, PT ;  /* 0x0000001200007c0c */ /* 0x002fda000bf03070 */
[----:B------:R-:W-:Y:S05]  /*16ed0*/  @P0 EXIT ;  /* 0x000000000000094d */ /* 0x000fea0003800000 */
[----:B------:R-:W1:Y:S01]  /*16ee0*/  LDCU UR19, c[0x0][0x38c] ;  /* 0x00007180ff1377ac */ /* 0x000e620008000800 */
[----:B------:R-:W2:Y:S01]  /*16ef0*/  S2UR UR4, SR_CTAID.Y ;  /* 0x00000000000479c3 */ /* 0x000ea20000002600 */
[----:B------:R-:W-:Y:S01]  /*16f00*/  UMOV UR6, URZ ;  /* 0x000000ff00067c82 */ /* 0x000fe20008000000 */
[----:B------:R-:W-:Y:S01]  /*16f10*/  ELECT P0, URZ, PT ;  /* 0x0000000000ff782f */ /* 0x000fe20003800000 */
[----:B-1----:R-:W1:Y:S01]  /*16f20*/  I2F.U32.RP R2, UR19 ;  /* 0x0000001300027d06 */ /* 0x002e620008209000 */
[----:B------:R-:W-:-:S07]  /*16f30*/  UISETP.NE.U32.AND UP0, UPT, UR19, URZ, UPT ;  /* 0x000000ff1300728c */ /* 0x000fce000bf05070 */
[----:B-1----:R-:W1:Y:S02]  /*16f40*/  MUFU.RCP R0, R2 ;  /* 0x0000000200007308 */ /* 0x002e640000001000 */
[----:B-1----:R-:W-:-:S06]  /*16f50*/  VIADD R0, R0, 0xffffffe ;  /* 0x0ffffffe00007836 */ /* 0x002fcc0000000000 */
[----:B------:R-:W1:Y:S02]  /*16f60*/  F2I.FTZ.U32.TRUNC.NTZ R0, R0 ;  /* 0x0000000000007305 */ /* 0x000e64000021f000 */
[----:B-1----:R-:W-:-:S13]  /*16f70*/  R2UR UR7, R0 ;  /* 0x00000000000772ca */ /* 0x002fda00000e0000 */
[----:B------:R-:W-:-:S04]  /*16f80*/  UIADD3 UR5, UPT, UPT, URZ, -UR7, URZ ;  /* 0x80000007ff057290 */ /* 0x000fc8000fffe0ff */
[----:B------:R-:W-:-:S04]  /*16f90*/  UIMAD UR5, UR5, UR19, URZ ;  /* 0x00000013050572a4 */ /* 0x000fc8000f8e02ff */
[----:B------:R-:W-:-:S04]  /*16fa0*/  UIMAD.WIDE.U32 UR6, UR7, UR5, UR6 ;  /* 0x00000005070672a5 */ /* 0x000fc8000f8e0006 */
[----:B--2---:R-:W-:-:S07]  /*16fb0*/  UIMAD.WIDE.U32 UR20, UR7, UR4, URZ ;  /* 0x00000004071472a5 */ /* 0x004fce000f8e00ff */
[----:B------:R-:W-:Y:S02]  /*16fc0*/  UMOV UR20, UR21 ;  /* 0x0000001500147c82 */ /* 0x000fe40008000000 */
[----:B------:R-:W-:Y:S02]  /*16fd0*/  UIADD3 UR5, UPT, UPT, -UR20, URZ, URZ ;  /* 0x000000ff14057290 */ /* 0x000fe4000fffe1ff */
[----:B------:R-:W1:Y:S02]  /*16fe0*/  S2UR UR21, SR_CTAID.Z ;  /* 0x00000000001579c3 */ /* 0x000e640000002700 */
[----:B------:R-:W-:-:S04]  /*16ff0*/  UIMAD UR5, UR19, UR5, UR4 ;  /* 0x00000005130572a4 */ /* 0x000fc8000f8e0204 */
[----:B------:R-:W-:-:S11]  /*17000*/  UISETP.GE.U32.AND UP2, UPT, UR5, UR19, UPT ;  /* 0x000000130500728c */ /* 0x000fd6000bf46070 */
[----:B------:R-:W-:Y:S02]  /*17010*/  @UP2 UIADD3 UR5, UPT, UPT, UR5, -UR19, URZ ;  /* 0x8000001305052290 */ /* 0x000fe4000fffe0ff */
[----:B------:R-:W-:Y:S02]  /*17020*/  @UP2 UIADD3 UR20, UPT, UPT, UR20, 0x1, URZ ;  /* 0x0000000114142890 */ /* 0x000fe4000fffe0ff */
[----:B------:R-:W-:-:S11]  /*17030*/  UISETP.GE.U32.AND UP1, UPT, UR5, UR19, UPT ;  /* 0x000000130500728c */ /* 0x000fd6000bf26070 */
[----:B------:R-:W-:Y:S02]  /*17040*/  @UP1 UIADD3 UR20, UPT, UPT, UR20, 0x1, URZ ;  /* 0x0000000114141890 */ /* 0x000fe4000fffe0ff */
[----:B------:R-:W-:-:S04]  /*17050*/  @!UP0 ULOP3.LUT UR20, URZ, UR19, URZ, 0x33, !UPT ;  /* 0x00000013ff148292 */ /* 0x000fc8000f8e33ff */
[----:B------:R-:W-:-:S04]  /*17060*/  UIADD3 UR5, UPT, UPT, -UR20, URZ, URZ ;  /* 0x000000ff14057290 */ /* 0x000fc8000fffe1ff */
[----:B------:R-:W-:Y:S01]  /*17070*/  UIMAD UR19, UR19, UR5, UR4 ;  /* 0x00000005131372a4 */ /* 0x000fe2000f8e0204 */
[----:B-1----:R-:W-:Y:S11]  /*17080*/  BRA.U UP6, `(.L_x_342) ;  /* 0x0000000106047547 */ /* 0x002ff6000b800000 */
[----:B------:R-:W-:Y:S05]  /*17090*/  BPT.TRAP 0x1 ;  /* 0x000000040000795c */ /* 0x000fea0000300000 */
.L_x_342:
[----:B------:R-:W1:Y:S01]  /*170a0*/  S2UR UR4, SR_CgaCtaId ;  /* 0x00000000000479c3 */ /* 0x000e620000008800 */
[----:B------:R-:W-:Y:S01]  /*170b0*/  UMOV UR16, 0x400 ;  /* 0x0000040000107882 */ /* 0x000fe20000000000 */
[----:B------:R-:W-:Y:S01]  /*170c0*/  SHF.L.U32 R3, RZ, 0x1f, RZ ;  /* 0x0000001fff037819 */ /* 0x000fe200000006ff */
[----:B-1----:R-:W-:-:S09]  /*170d0*/  ULEA UR16, UR4, UR16, 0x18 ;  /* 0x0000001004107291 */ /* 0x002fd2000f8ec0ff */
[----:B------:R-:W1:Y:S02]  /*170e0*/  SYNCS.PHASECHK.TRANS64.TRYWAIT P0, [UR16+0x50b0], R3 ;  /* 0x0050b003ff0075a7 */ /* 0x000e640008001110 */
[----:B-1----:R-:W-:Y:S05]  /*170f0*/  @!P0 BRA `(.L_x_343) ;  /* 0x0000001800008947 */ /* 0x002fea0003800000 */
.L_x_444:
[----:B------:R-:W2:Y:S01]  /*17100*/  LDCU.64 UR6, c[0x0][0x348] ;  /* 0x00006900ff0677ac */ /* 0x000ea20008000a00 */
[----:B------:R-:W-:Y:S01]  /*17110*/  UMOV UR17, URZ ;  /* 0x000000ff00117c82 */ /* 0x000fe20008000000 */
[----:B--2---:R-:W-:-:S04]  /*17120*/  UIADD3 UR6, UP0, UPT, UR6, 0x400, URZ ;  /* 0x0000040006067890 */ /* 0x004fc8000ff1e0ff */
[----:B------:R-:W-:-:S09]  /*17130*/  UIADD3.X UR7, UPT, UPT, URZ, UR7, URZ, UP0, !UPT ;  /* 0x00000007ff077290 */ /* 0x000fd200087fe4ff */
[----:B------:R2:W-:Y:S01]  /*17140*/  UTMASTG.5D [UR16], [UR6] ;  /* 0x00000010060073b5 */ /* 0x0005e20008020000 */
[----:B------:R0:W-:Y:S01]  /*17150*/  UTMACMDFLUSH ;  /* 0x00000000000079b7 */ /* 0x0001e20000000000 */
[----:B--2---:R-:W-:Y:S05]  /*17160*/  BRA.U UP6, `(.L_x_344) ;  /* 0x0000000106047547 */ /* 0x004fea000b800000 */
[----:B------:R-:W-:Y:S05]  /*17170*/  BPT.TRAP 0x1 ;  /* 0x000000040000795c */ /* 0x000fea0000300000 */
.L_x_344:
[----:B------:R-:W2:Y:S02]  /*17180*/  SYNCS.PHASECHK.TRANS64.TRYWAIT P0, [UR16+0x50b8], R3 ;  /* 0x0050b803ff0075a7 */ /* 0x000ea40008001110 */
[----:B--2---:R-:W-:Y:S05]  /*17190*/  @!P0 BRA `(.L_x_345) ;  /* 0x0000001400f08947 */ /* 0x004fea0003800000 */
.L_x_446:
[----:B------:R-:W2:Y:S01]  /*171a0*/  LDCU.64 UR6, c[0x0][0x348] ;  /* 0x00006900ff0677ac */ /* 0x000ea20008000a00 */
[----:B------:R-:W-:Y:S02]  /*171b0*/  UIADD3 UR10, UPT, UPT, UR18, 0x80, URZ ;  /* 0x00000080120a7890 */ /* 0x000fe4000fffe0ff */
[----:B------:R-:W-:Y:S01]  /*171c0*/  UIADD3 UR8, UPT, UPT, UR16, 0x1000, URZ ;  /* 0x0000100010087890 */ /* 0x000fe2000fffe0ff */
[----:B------:R-:W-:Y:S01]  /*171d0*/  UMOV UR9, URZ ;  /* 0x000000ff00097c82 */ /* 0x000fe20008000000 */
[----:B------:R-:W-:Y:S01]  /*171e0*/  UMOV UR11, UR19 ;  /* 0x00000013000b7c82 */ /* 0x000fe20008000000 */
[----:B------:R-:W-:Y:S01]  /*171f0*/  UMOV UR12, UR20 ;  /* 0x00000014000c7c82 */ /* 0x000fe20008000000 */
[----:B------:R-:W-:Y:S01]  /*17200*/  UMOV UR13, UR21 ;  /* 0x00000015000d7c82 */ /* 0x000fe20008000000 */
[----:B--2---:R-:W-:-:S04]  /*17210*/  UIADD3 UR6, UP0, UPT, UR6, 0x400, URZ ;  /* 0x0000040006067890 */ /* 0x004fc8000ff1e0ff */
[----:B------:R-:W-:-:S09]  /*17220*/  UIADD3.X UR7, UPT, UPT, URZ, UR7, URZ, UP0, !UPT ;  /* 0x00000007ff077290 */ /* 0x000fd200087fe4ff */
[----:B------:R2:W-:Y:S01]  /*17230*/  UTMASTG.5D [UR8], [UR6] ;  /* 0x00000008060073b5 */ /* 0x0005e20008020000 */
[----:B------:R0:W-:Y:S01]  /*17240*/  UTMACMDFLUSH ;  /* 0x00000000000079b7 */ /* 0x0001e20000000000 */
[----:B------:R-:W-:-:S04]  /*17250*/  DEPBAR.LE SB0, 0x1 ;  /* 0x000080400000791a */ /* 0x000fc80000000000 */
[----:B--2---:R-:W-:Y:S05]  /*17260*/  BRA.U UP6, `(.L_x_346) ;  /* 0x0000000106047547 */ /* 0x004fea000b800000 */
[----:B------:R-:W-:Y:S05]  /*17270*/  BPT.TRAP 0x1 ;  /* 0x000000040000795c */ /* 0x000fea0000300000 */
.L_x_346:
[----:B------:R-:W-:-:S04]  /*17280*/  UIADD3 UR5, UPT, UPT, UR16, 0x50c0, URZ ;  /* 0x000050c010057890 */ /* 0x000fc8000fffe0ff */
[----:B------:R-:W-:-:S09]  /*17290*/  UPRMT UR5, UR4, 0x654, UR5 ;  /* 0x0000065404057896 */ /* 0x000fd20008000005 */
[----:B------:R-:W-:Y:S01]  /*172a0*/  SYNCS.ARRIVE.TRANS64.RED.A1T0 RZ, [UR5], RZ ;  /* 0x000000ffffff79a7 */ /* 0x000fe20008100405 */
[----:B------:R-:W-:-:S04]  /*172b0*/  DEPBAR.LE SB0, 0x0 ;  /* 0x000080000000791a */ /* 0x000fc80000000000 */
[----:B------:R-:W-:Y:S05]  /*172c0*/  BRA.U UP6, `(.L_x_347) ;  /* 0x0000000106047547 */ /* 0x000fea000b800000 */
[----:B------:R-:W-:Y:S05]  /*172d0*/  BPT.TRAP 0x1 ;  /* 0x000000040000795c */ /* 0x000fea0000300000 */
.L_x_347:
[----:B------:R-:W-:Y:S01]  /*172e0*/  UIADD3 UR5, UPT, UPT, UR16, 0x50c8, URZ ;  /* 0x000050c810057890 */ /* 0x000fe2000fffe0ff */
[----:B------:R-:W-:Y:S02]  /*172f0*/  IMAD.MOV.U32 R2, RZ, RZ, 0xffff ;  /* 0x0000ffffff027424 */ /* 0x000fe400078e00ff */
[----:B-1----:R-:W-:Y:S01]  /*17300*/  IMAD.MOV.U32 R0, RZ, RZ, 0x1 ;  /* 0x00000001ff007424 */ /* 0x002fe200078e00ff */
[----:B------:R-:W-:-:S09]  /*17310*/  UPRMT UR5, UR4, 0x654, UR5 ;  /* 0x0000065404057896 */ /* 0x000fd20008000005 */
[----:B------:R-:W-:Y:S01]  /*17320*/  SYNCS.ARRIVE.TRANS64.RED.A1T0 RZ, [UR5], RZ ;  /* 0x000000ffffff79a7 */ /* 0x000fe20008100405 */
[----:B------:R-:W1:Y:S01]  /*17330*/  LDS R3, [UR16+0x50e0] ;  /* 0x0050e010ff037984 */ /* 0x000e620008000800 */
[----:B------:R-:W-:Y:S02]  /*17340*/  UMOV UR6, 0x40 ;  /* 0x0000004000067882 */ /* 0x000fe40000000000 */
[----:B------:R-:W-:Y:S01]  /*17350*/  ULEA UR6, UR4, UR6, 0x18 ;  /* 0x0000000604067291 */ /* 0x000fe2000f8ec0ff */
[----:B------:R-:W-:-:S08]  /*17360*/  NOP ;  /* 0x0000000000007918 */ /* 0x000fd00000000000 */
[----:B------:R-:W2:Y:S01]  /*17370*/  LDS R5, [UR6+0x14] ;  /* 0x00001406ff057984 */ /* 0x000ea20008000800 */
[----:B-1----:R-:W-:-:S04]  /*17380*/  LOP3.LUT R3, R3, 0xffff, RZ, 0xc0, !PT ;  /* 0x0000ffff03037812 */ /* 0x002fc800078ec0ff */
[----:B------:R-:W-:-:S04]  /*17390*/  SHF.R.U32.HI R3, RZ, 0x5, R3 ;  /* 0x00000005ff037819 */ /* 0x000fc80000011603 */
[-C--:B------:R-:W-:Y:S02]  /*173a0*/  SHF.L.U32 R2, R2, R3.reuse, RZ ;  /* 0x0000000302027219 */ /* 0x080fe400000006ff */
[----:B------:R-:W-:Y:S02]  /*173b0*/  SHF.L.U32 R0, R0, R3, RZ ;  /* 0x0000000300007219 */ /* 0x000fe400000006ff */
[----:B--2---:R-:W-:-:S04]  /*173c0*/  LOP3.LUT R5, R5, R2, RZ, 0xc0, !PT ;  /* 0x0000000205057212 */ /* 0x004fc800078ec0ff */
[----:B------:R-:W-:-:S13]  /*173d0*/  ISETP.NE.AND P0, PT, R5, R2, PT ;  /* 0x000000020500720c */ /* 0x000fda0003f05270 */
[----:B------:R-:W-:Y:S05]  /*173e0*/  @P0 BRA `(.L_x_348) ;  /* 0x00000000005c0947 */ /* 0x000fea0003800000 */
[----:B------:R-:W1:Y:S02]  /*173f0*/  LDS R3, [UR6+0x18] ;  /* 0x00001806ff037984 */ /* 0x000e640008000800 */
[----:B-1----:R-:W-:-:S04]  /*17400*/  LOP3.LUT R3, R3, R0, RZ, 0xc0, !PT ;  /* 0x0000000003037212 */ /* 0x002fc800078ec0ff */
[----:B------:R-:W-:-:S13]  /*17410*/  ISETP.NE.AND P0, PT, R3, R0, PT ;  /* 0x000000000300720c */ /* 0x000fda0003f05270 */
[----:B------:R-:W-:Y:S05]  /*17420*/  @P0 BRA `(.L_x_349) ;  /* 0x0000000000400947 */ /* 0x000fea0003800000 */
[----:B------:R-:W-:Y:S01]  /*17430*/  R2UR UR8, R2 ;  /* 0x00000000020872ca */ /* 0x000fe200000e0000 */
[----:B------:R-:W1:Y:S01]  /*17440*/  S2R R3, SR_LANEID ;  /* 0x0000000000037919 */ /* 0x000e620000000000 */
[----:B------:R-:W-:Y:S01]  /*17450*/  LOP3.LUT R4, RZ, R0, RZ, 0x33, !PT ;  /* 0x00000000ff047212 */ /* 0x000fe200078e33ff */
[----:B------:R-:W-:Y:S02]  /*17460*/  VOTEU.ANY UR7, UPT, PT ;  /* 0x0000000000077886 */ /* 0x000fe400038e0100 */
[----:B------:R-:W-:Y:S01]  /*17470*/  UFLO.U32 UR7, UR7 ;  /* 0x00000007000772bd */ /* 0x000fe200080e0000 */
[----:B------:R-:W2:Y:S07]  /*17480*/  REDUX UR4, R4 ;  /* 0x00000000040473c4 */ /* 0x000eae0000000000 */
[----:B------:R-:W-:-:S06]  /*17490*/  ULOP3.LUT UR8, URZ, UR8, URZ, 0x33, !UPT ;  /* 0x00000008ff087292 */ /* 0x000fcc000f8e33ff */
[----:B------:R-:W-:-:S04]  /*174a0*/  IMAD.U32 R2, RZ, RZ, UR8 ;  /* 0x00000008ff027e24 */ /* 0x000fc8000f8e00ff */
[----:B------:R-:W3:Y:S02]  /*174b0*/  REDUX UR5, R2 ;  /* 0x00000000020573c4 */ /* 0x000ee40000000000 */
[----:B------:R4:W-:Y:S01]  /*174c0*/  UTCATOMSWS.AND URZ, UR8 ;  /* 0x0000000800ff79e3 */ /* 0x0009e20008000000 */
[----:B--2---:R-:W-:Y:S01]  /*174d0*/  IMAD.U32 R0, RZ, RZ, UR4 ;  /* 0x00000004ff007e24 */ /* 0x004fe2000f8e00ff */
[----:B-1----:R-:W-:Y:S01]  /*174e0*/  ISETP.EQ.U32.AND P0, PT, R3, UR7, PT ;  /* 0x0000000703007c0c */ /* 0x002fe2000bf02070 */
[----:B---3--:R-:W-:-:S12]  /*174f0*/  IMAD.U32 R3, RZ, RZ, UR5 ;  /* 0x00000005ff037e24 */ /* 0x008fd8000f8e00ff */
[----:B------:R4:W-:Y:S04]  /*17500*/  @P0 ATOMS.AND RZ, [UR6+0x14], R3 ;  /* 0x00001403ffff098c */ /* 0x0009e8000a800006 */
[----:B------:R4:W-:Y:S01]  /*17510*/  @P0 ATOMS.AND RZ, [UR6+0x18], R0 ;  /* 0x00001800ffff098c */ /* 0x0009e2000a800006 */
[----:B------:R-:W-:Y:S05]  /*17520*/  BRA `(.L_x_350) ;  /* 0x0000000000147947 */ /* 0x000fea0003800000 */
.L_x_349:
[----:B------:R-:W-:Y:S02]  /*17530*/  MOV R2, 0x17550 ;  /* 0x0001755000027802 */ /* 0x000fe40000000f00 */
[----:B------:R-:W-:Y:S05]  /*17540*/  CALL.REL.NOINC `($__internal_0_$__cuda_sm10x_tcgen05_guardrail_trap_col_being_dealloced_not_returned_by_alloc) ;  /* 0x00000014001c7944 */ /* 0x000fea0003c00000 */
[----:B------:R-:W-:Y:S05]  /*17550*/  BRA `(.L_x_350) ;  /* 0x0000000000087947 */ /* 0x000fea0003800000 */
.L_x_348:
[----:B------:R-:W-:Y:S02]  /*17560*/  MOV R2, 0x17580 ;  /* 0x0001758000027802 */ /* 0x000fe40000000f00 */
[----:B------:R-:W-:Y:S05]  /*17570*/  CALL.REL.NOINC `($__internal_2_$__cuda_sm10x_tcgen05_guardrail_trap_unallocated_columns_being_dealloced) ;  /* 0x0000001400287944 */ /* 0x000fea0003c00000 */
.L_x_350:
[----:B------:R-:W-:Y:S01]  /*17580*/  NOP ;  /* 0x0000000000007918 */ /* 0x000fe20000000000 */
[----:B----4-:R-:W-:Y:S05]  /*17590*/  EXIT ;  /* 0x000000000000794d */ /* 0x010fea0003800000 */
.L_x_35:
[----:B-1----:R-:W-:-:S07]  /*175a0*/  MOV R0, UR4 ;  /* 0x0000000400007c02 */ /* 0x002fce0008000f00 */
.L_x_351:
[----:B-1----:R1:W2:Y:S02]  /*175b0*/  SYNCS.PHASECHK.TRANS64.TRYWAIT P0, [R0+URZ+0x5000], R5 ;  /* 0x00500005000075a7 */ /* 0x0022a400080011ff */
[----:B--2---:R-:W-:Y:S05]  /*175c0*/  @!P0 NANOSLEEP.SYNCS 0x989680 ;  /* 0x009896800000895d */ /* 0x004fea0003900000 */
[----:B------:R-:W2:Y:S02]  /*175d0*/  @!P0 SYNCS.PHASECHK.TRANS64 P0, [R0+URZ+0x5000], R5 ;  /* 0x00500005000085a7 */ /* 0x000ea400080010ff */
[----:B--2---:R-:W-:Y:S05]  /*175e0*/  @!P0 BRA `(.L_x_351) ;  /* 0xfffffffc00f08947 */ /* 0x004fea000383ffff */
[----:B------:R-:W-:Y:S05]  /*175f0*/  BRA `(.L_x_352) ;  /* 0xfffffea400747947 */ /* 0x000fea000383ffff */
.L_x_37:
[----:B-1----:R-:W-:-:S07]  /*17600*/  MOV R0, UR4 ;  /* 0x0000000400007c02 */ /* 0x002fce0008000f00 */
.L_x_353:
[----:B-1----:R1:W2:Y:S02]  /*17610*/  SYNCS.PHASECHK.TRANS64.TRYWAIT P0, [R0+URZ+0x5020], R5 ;  /* 0x00502005000075a7 */ /* 0x0022a400080011ff */
[----:B--2---:R-:W-:Y:S05]  /*17620*/  @!P0 NANOSLEEP.SYNCS 0x989680 ;  /* 0x009896800000895d */ /* 0x004fea0003900000 */
[----:B------:R-:W2:Y:S02]  /*17630*/  @!P0 SYNCS.PHASECHK.TRANS64 P0, [R0+URZ+0x5020], R5 ;  /* 0x00502005000085a7 */ /* 0x000ea400080010ff */
[----:B--2---:R-:W-:Y:S05]  /*17640*/  @!P0 BRA `(.L_x_353) ;  /* 0xfffffffc00f08947 */ /* 0x004fea000383ffff */
[----:B------:R-:W-:Y:S05]  /*17650*/  BRA `(.L_x_354) ;  /* 0xfffffea400707947 */ /* 0x000fea000383ffff */
.L_x_39:
[----:B------:R-:W-:-:S07]  /*17660*/  MOV R2, UR4 ;  /* 0x0000000400027c02 */ /* 0x000fce0008000f00 */
.L_x_355:
[----:B-1----:R1:W2:Y:S02]  /*17670*/  SYNCS.PHASECHK.TRANS64.TRYWAIT P0, [R2+URZ+0x5058], R3 ;  /* 0x00505803020075a7 */ /* 0x0022a400080011ff */
[----:B--2---:R-:W-:Y:S05]  /*17680*/  @!P0 NANOSLEEP.SYNCS 0x989680 ;  /* 0x009896800000895d */ /* 0x004fea0003900000 */
[----:B------:R-:W2:Y:S02]  /*17690*/  @!P0 SYNCS.PHASECHK.TRANS64 P0, [R2+URZ+0x5058], R3 ;  /* 0x00505803020085a7 */ /* 0x000ea400080010ff */
[----:B--2---:R-:W-:Y:S05]  /*176a0*/  @!P0 BRA `(.L_x_355) ;  /* 0xfffffffc00f08947 */ /* 0x004fea000383ffff */
[----:B------:R-:W-:Y:S05]  /*176b0*/  BRA `(.L_x_356) ;  /* 0xfffffea400787947 */ /* 0x000fea000383ffff */
.L_x_43:
[----:B------:R-:W-:-:S07]  /*176c0*/  MOV R0, UR4 ;  /* 0x0000000400007c02 */ /* 0x000fce0008000f00 */
.L_x_357:
[----:B--2---:R2:W3:Y:S02]  /*176d0*/  SYNCS.PHASECHK.TRANS64.TRYWAIT P0, [R0+URZ+0x5008], R5 ;  /* 0x00500805000075a7 */ /* 0x0044e400080011ff */
[----:B---3--:R-:W-:Y:S05]  /*176e0*/  @!P0 NANOSLEEP.SYNCS 0x989680 ;  /* 0x009896800000895d */ /* 0x008fea0003900000 */
[----:B------:R-:W3:Y:S02]  /*176f0*/  @!P0 SYNCS.PHASECHK.TRANS64 P0, [R0+URZ+0x5008], R5 ;  /* 0x00500805000085a7 */ /* 0x000ee400080010ff */
[----:B---3--:R-:W-:Y:S05]  /*17700*/  @!P0 BRA `(.L_x_357) ;  /* 0xfffffffc00f08947 */ /* 0x008fea000383ffff */
[----:B------:R-:W-:Y:S05]  /*17710*/  BRA `(.L_x_358) ;  /* 0xfffffea400a07947 */ /* 0x000fea000383ffff */
.L_x_45:
[----:B-1----:R-:W-:-:S07]  /*17720*/  MOV R2, UR4 ;  /* 0x0000000400027c02 */ /* 0x002fce0008000f00 */
.L_x_359:
[----:B-1----:R1:W2:Y:S02]  /*17730*/  SYNCS.PHASECHK.TRANS64.TRYWAIT P0, [R2+URZ+0x5068], R3 ;  /* 0x00506803020075a7 */ /* 0x0022a400080011ff */
[----:B--2---:R-:W-:Y:S05]  /*17740*/  @!P0 NANOSLEEP.SYNCS 0x989680 ;  /* 0x009896800000895d */ /* 0x004fea0003900000 */
[----:B------:R-:W2:Y:S02]  /*17750*/  @!P0 SYNCS.PHASECHK.TRANS64 P0, [R2+URZ+0x5068], R3 ;  /* 0x00506803020085a7 */ /* 0x000ea400080010ff */
[----:B--2---:R-:W-:Y:S05]  /*17760*/  @!P0 BRA `(.L_x_359) ;  /* 0xfffffffc00f08947 */ /* 0x004fea000383ffff */
[----:B------:R-:W-:Y:S05]  /*17770*/  BRA `(.L_x_360) ;  /* 0xfffffea400a07947 */ /* 0x000fea000383ffff */
.L_x_49:
[----:B------:R-:W-:-:S07]  /*17780*/  MOV R0, UR4 ;  /* 0x0000000400007c02 */ /* 0x000fce0008000f00 */
.L_x_361:
[----:B---3--:R3:W4:Y:S02]  /*17790*/  SYNCS.PHASECHK.TRANS64.TRYWAIT P0, [R0+URZ+0x5028], R5 ;  /* 0x00502805000075a7 */ /* 0x00872400080011ff */
[----:B----4-:R-:W-:Y:S05]  /*177a0*/  @!P0 NANOSLEEP.SYNCS 0x989680 ;  /* 0x009896800000895d */ /* 0x010fea0003900000 */
[----:B------:R-:W4:Y:S02]  /*177b0*/  @!P0 SYNCS.PHASECHK.TRANS64 P0, [R0+URZ+0x5028], R5 ;  /* 0x00502805000085a7 */ /* 0x000f2400080010ff */
[----:B----4-:R-:W-:Y:S05]  /*177c0*/  @!P0 BRA `(.L_x_361) ;  /* 0xfffffffc00f08947 */ /* 0x010fea000383ffff */
[----:B------:R-:W-:Y:S05]  /*177d0*/  BRA `(.L_x_362) ;  /* 0xfffffea400d47947 */ /* 0x000fea000383ffff */
.L_x_51:
[----:B---3--:R-:W-:-:S07]  /*177e0*/  MOV R0, UR4 ;  /* 0x0000000400007c02 */ /* 0x008fce0008000f00 */
.L_x_363:
[----:B---3--:R3:W4:Y:S02]  /*177f0*/  SYNCS.PHASECHK.TRANS64.TRYWAIT P0, [R0+URZ+0x50a0], R3 ;  /* 0x0050a003000075a7 */ /* 0x00872400080011ff */
[----:B----4-:R-:W-:Y:S05]  /*17800*/  @!P0 NANOSLEEP.SYNCS 0x989680 ;  /* 0x009896800000895d */ /* 0x010fea0003900000 */
[----:B------:R-:W4:Y:S02]  /*17810*/  @!P0 SYNCS.PHASECHK.TRANS64 P0, [R0+URZ+0x50a0], R3 ;  /* 0x0050a003000085a7 */ /* 0x000f2400080010ff */
[----:B----4-:R-:W-:Y:S05]  /*17820*/  @!P0 BRA `(.L_x_363) ;  /* 0xfffffffc00f08947 */ /* 0x010fea000383ffff */
[----:B------:R-:W-:Y:S05]  /*17830*/  BRA `(.L_x_364) ;  /* 0xfffffea400cc7947 */ /* 0x000fea000383ffff */
.L_x_53:
[----:B------:R-:W-:-:S07]  /*17840*/  MOV R0, UR4 ;  /* 0x0000000400007c02 */ /* 0x000fce0008000f00 */
.L_x_365:
[----:B-1----:R1:W3:Y:S02]  /*17850*/  SYNCS.PHASECHK.TRANS64.TRYWAIT P0, [R0+URZ+0x5058], R5 ;  /* 0x00505805000075a7 */ /* 0x0022e400080011ff */
[----:B---3--:R-:W-:Y:S05]  /*17860*/  @!P0 NANOSLEEP.SYNCS 0x989680 ;  /* 0x009896800000895d */ /* 0x008fea0003900000 */
[----:B------:R-:W3:Y:S02]  /*17870*/  @!P0 SYNCS.PHASECHK.TRANS64 P0, [R0+URZ+0x5058], R5 ;  /* 0x00505805000085a7 */ /* 0x000ee400080010ff */
[----:B---3--:R-:W-:Y:S05]  /*17880*/  @!P0 BRA `(.L_x_365) ;  /* 0xfffffffc00f08947 */ /* 0x008fea000383ffff */
[----:B------:R-:W-:Y:S05]  /*17890*/  BRA `(.L_x_366) ;  /* 0xfffffea400cc7947 */ /* 0x000fea000383ffff */
.L_x_57:
[----:B------:R-:W-:Y:S07]  /*178a0*/  MOV R2, UR12 ;  /* 0x0000000c00027c02 */ /* 0x000fee0008000f00 */
.L_x_367:
[----:B-1----:R1:W2:Y:S02]  /*178b0*/  SYNCS.PHASECHK.TRANS64.TRYWAIT P0, [R2+URZ+0x5020], R3 ;  /* 0x00502003020075a7 */ /* 0x0022a400080011ff */
[----:B--2---:R-:W-:Y:S05]  /*178c0*/  @!P0 NANOSLEEP.SYNCS 0x989680 ;  /* 0x009896800000895d */ /* 0x004fea0003900000 */
[----:B------:R-:W2:Y:S02]  /*178d0*/  @!P0 SYNCS.PHASECHK.TRANS64 P0, [R2+URZ+0x5020], R3 ;  /* 0x00502003020085a7 */ /* 0x000ea400080010ff */
[----:B--2---:R-:W-:Y:S05]  /*178e0*/  @!P0 BRA `(.L_x_367) ;  /* 0xfffffffc00f08947 */ /* 0x004fea000383ffff */
[----:B------:R-:W-:Y:S05]  /*178f0*/  BRA `(.L_x_368) ;  /* 0xfffffeac00207947 */ /* 0x000fea000383ffff */
.L_x_60:
[----:B------:R-:W-:Y:S07]  /*17900*/  MOV R0, UR4 ;  /* 0x0000000400007c02 */ /* 0x000fee0008000f00 */
.L_x_369:
[----:B-1----:R1:W4:Y:S02]  /*17910*/  SYNCS.PHASECHK.TRANS64.TRYWAIT P0, [R0+URZ+0x50a8], R3 ;  /* 0x0050a803000075a7 */ /* 0x00232400080011ff */
[----:B----4-:R-:W-:Y:S05]  /*17920*/  @!P0 NANOSLEEP.SYNCS 0x989680 ;  /* 0x009896800000895d */ /* 0x010fea0003900000 */
[----:B------:R-:W4:Y:S02]  /*17930*/  @!P0 SYNCS.PHASECHK.TRANS64 P0, [R0+URZ+0x50a8], R3 ;  /* 0x0050a803000085a7 */ /* 0x000f2400080010ff */
[----:B----4-:R-:W-:Y:S05]  /*17940*/  @!P0 BRA `(.L_x_369) ;  /* 0xfffffffc00f08947 */ /* 0x010fea000383ffff */
[----:B------:R-:W-:Y:S05]  /*17950*/  BRA `(.L_x_370) ;  /* 0xfffffeac00647947 */ /* 0x000fea000383ffff */
.L_x_62:
[----:B------:R-:W-:Y:S07]  /*17960*/  MOV R0, UR4 ;  /* 0x0000000400007c02 */ /* 0x000fee0008000f00 */
.L_x_371:
[----:B-1----:R1:W4:Y:S02]  /*17970*/  SYNCS.PHASECHK.TRANS64.TRYWAIT P0, [R0+URZ+0x5068], R9 ;  /* 0x00506809000075a7 */ /* 0x00232400080011ff */
[----:B----4-:R-:W-:Y:S05]  /*17980*/  @!P0 NANOSLEEP.SYNCS 0x989680 ;  /* 0x009896800000895d */ /* 0x010fea0003900000 */
[----:B------:R-:W4:Y:S02]  /*17990*/  @!P0 SYNCS.PHASECHK.TRANS64 P0, [R0+URZ+0x5068], R9 ;  /* 0x00506809000085a7 */ /* 0x000f2400080010ff */
[----:B----4-:R-:W-:Y:S05]  /*179a0*/  @!P0 BRA `(.L_x_371) ;  /* 0xfffffffc00f08947 */ /* 0x010fea000383ffff */
[----:B------:R-:W-:Y:S05]  /*179b0*/  BRA `(.L_x_372) ;  /* 0xfffffeac00687947 */ /* 0x000fea000383ffff */
.L_x_68:
[----:B------:R-:W-:Y:S07]  /*179c0*/  MOV R0, UR7 ;  /* 0x0000000700007c02 */ /* 0x000fee0008000f00 */
.L_x_373:
[----:B-1----:R1:W2:Y:S02]  /*179d0*/  SYNCS.PHASECHK.TRANS64.TRYWAIT P0, [R0+URZ+0x5020], R3 ;  /* 0x00502003000075a7 */ /* 0x0022a400080011ff */
[----:B--2---:R-:W-:Y:S05]  /*179e0*/  @!P0 NANOSLEEP.SYNCS 0x989680 ;  /* 0x009896800000895d */ /* 0x004fea0003900000 */
[----:B------:R-:W2:Y:S02]  /*179f0*/  @!P0 SYNCS.PHASECHK.TRANS64 P0, [R0+URZ+0x5020], R3 ;  /* 0x00502003000085a7 */ /* 0x000ea400080010ff */
[----:B--2---:R-:W-:Y:S05]  /*17a00*/  @!P0 BRA `(.L_x_373) ;  /* 0xfffffffc00f08947 */ /* 0x004fea000383ffff */
[----:B------:R-:W-:Y:S05]  /*17a10*/  BRA `(.L_x_374) ;  /* 0xfffffeb000ec7947 */ /* 0x000fea000383ffff */
.L_x_70:
[----:B------:R-:W-:Y:S07]  /*17a20*/  MOV R0, UR4 ;  /* 0x0000000400007c02 */ /* 0x000fee0008000f00 */
.L_x_375:
[----:B-1----:R1:W2:Y:S02]  /*17a30*/  SYNCS.PHASECHK.TRANS64.TRYWAIT P0, [R0+URZ+0x50a0], R3 ;  /* 0x0050a003000075a7 */ /* 0x0022a400080011ff */
[----:B--2---:R-:W-:Y:S05]  /*17a40*/  @!P0 NANOSLEEP.SYNCS 0x989680 ;  /* 0x009896800000895d */ /* 0x004fea0003900000 */
[----:B------:R-:W2:Y:S02]  /*17a50*/  @!P0 SYNCS.PHASECHK.TRANS64 P0, [R0+URZ+0x50a0], R3 ;  /* 0x0050a003000085a7 */ /* 0x000ea400080010ff */
[----:B--2---:R-:W-:Y:S05]  /*17a60*/  @!P0 BRA `(.L_x_375) ;  /* 0xfffffffc00f08947 */ /* 0x004fea000383ffff */
[----:B------:R-:W-:Y:S05]  /*17a70*/  BRA `(.L_x_376) ;  /* 0xfffffeb000e87947 */ /* 0x000fea000383ffff */
.L_x_72:
[----:B------:R-:W-:Y:S07]  /*17a80*/  MOV R3, UR4 ;  /* 0x0000000400037c02 */ /* 0x000fee0008000f00 */
.L_x_377:
[----:B-1----:R1:W2:Y:S02]  /*17a90*/  SYNCS.PHASECHK.TRANS64.TRYWAIT P0, [R3+URZ+0x5058], R4 ;  /* 0x00505804030075a7 */ /* 0x0022a400080011ff */
[----:B--2---:R-:W-:Y:S05]  /*17aa0*/  @!P0 NANOSLEEP.SYNCS 0x989680 ;  /* 0x009896800000895d */ /* 0x004fea0003900000 */
[----:B------:R-:W2:Y:S02]  /*17ab0*/  @!P0 SYNCS.PHASECHK.TRANS64 P0, [R3+URZ+0x5058], R4 ;  /* 0x00505804030085a7 */ /* 0x000ea400080010ff */
[----:B--2---:R-:W-:Y:S05]  /*17ac0*/  @!P0 BRA `(.L_x_377) ;  /* 0xfffffffc00f08947 */ /* 0x004fea000383ffff */
[----:B------:R-:W-:Y:S05]  /*17ad0*/  BRA `(.L_x_378) ;  /* 0xfffffeb000ec7947 */ /* 0x000fea000383ffff */
.L_x_80:
[----:B------:R-:W-:-:S07]  /*17ae0*/  MOV R0, UR4 ;  /* 0x0000000400007c02 */ /* 0x000fce0008000f00 */
.L_x_379:
[----:B--2---:R2:W3:Y:S02]  /*17af0*/  SYNCS.PHASECHK.TRANS64.TRYWAIT P0, [R0+URZ+0x50a8], R3 ;  /* 0x0050a803000075a7 */ /* 0x0044e400080011ff */
[----:B---3--:R-:W-:Y:S05]  /*17b00*/  @!P0 NANOSLEEP.SYNCS 0x989680 ;  /* 0x009896800000895d */ /* 0x008fea0003900000 */
[----:B------:R-:W3:Y:S02]  /*17b10*/  @!P0 SYNCS.PHASECHK.TRANS64 P0, [R0+URZ+0x50a8], R3 ;  /* 0x0050a803000085a7 */ /* 0x000ee400080010ff */
[----:B---3--:R-:W-:Y:S05]  /*17b20*/  @!P0 BRA `(.L_x_379) ;  /* 0xfffffffc00f08947 */ /* 0x008fea000383ffff */
[----:B------:R-:W-:Y:S05]  /*17b30*/  BRA `(.L_x_380) ;  /* 0xfffffeb800607947 */ /* 0x000fea000383ffff */
.L_x_82:
[----:B------:R-:W-:-:S07]  /*17b40*/  MOV R0, UR4 ;  /* 0x0000000400007c02 */ /* 0x000fce0008000f00 */
.L_x_381:
[----:B--2---:R2:W3:Y:S02]  /*17b50*/  SYNCS.PHASECHK.TRANS64.TRYWAIT P0, [R0+URZ+0x5068], R7 ;  /* 0x00506807000075a7 */ /* 0x0044e400080011ff */
[----:B---3--:R-:W-:Y:S05]  /*17b60*/  @!P0 NANOSLEEP.SYNCS 0x989680 ;  /* 0x009896800000895d */ /* 0x008fea0003900000 */
[----:B------:R-:W3:Y:S02]  /*17b70*/  @!P0 SYNCS.PHASECHK.TRANS64 P0, [R0+URZ+0x5068], R7 ;  /* 0x00506807000085a7 */ /* 0x000ee400080010ff */
[----:B---3--:R-:W-:Y:S05]  /*17b80*/  @!P0 BRA `(.L_x_381) ;  /* 0xfffffffc00f08947 */ /* 0x008fea000383ffff */
[----:B------:R-:W-:Y:S05]  /*17b90*/  BRA `(.L_x_382) ;  /* 0xfffffeb800647947 */ /* 0x000fea000383ffff */
.L_x_89:
[----:B-1----:R1:W2:Y:S02]  /*17ba0*/  SYNCS.PHASECHK.TRANS64.TRYWAIT P0, [R18+URZ+0x50c0], R3 ;  /* 0x0050c003120075a7 */ /* 0x0022a400080011ff */
[----:B--2---:R-:W-:Y:S05]  /*17bb0*/  @!P0 NANOSLEEP.SYNCS 0x989680 ;  /* 0x009896800000895d */ /* 0x004fea0003900000 */
[----:B------:R-:W2:Y:S02]  /*17bc0*/  @!P0 SYNCS.PHASECHK.TRANS64 P0, [R18+URZ+0x50c0], R3 ;  /* 0x0050c003120085a7 */ /* 0x000ea400080010ff */
[----:B--2---:R-:W-:Y:S05]  /*17bd0*/  @!P0 BRA `(.L_x_89) ;  /* 0xfffffffc00f08947 */ /* 0x004fea000383ffff */
[----:B------:R-:W-:Y:S05]  /*17be0*/  BRA `(.L_x_383) ;  /* 0xfffffec000047947 */ /* 0x000fea000383ffff */
.L_x_155:
[----:B--2---:R2:W1:Y:S02]  /*17bf0*/  SYNCS.PHASECHK.TRANS64.TRYWAIT P0, [R18+URZ+0x50c8], R3 ;  /* 0x0050c803120075a7 */ /* 0x00446400080011ff */
[----:B-1----:R-:W-:Y:S05]  /*17c00*/  @!P0 NANOSLEEP.SYNCS 0x989680 ;  /* 0x009896800000895d */ /* 0x002fea0003900000 */
[----:B------:R-:W1:Y:S02]  /*17c10*/  @!P0 SYNCS.PHASECHK.TRANS64 P0, [R18+URZ+0x50c8], R3 ;  /* 0x0050c803120085a7 */ /* 0x000e6400080010ff */
[----:B-1----:R-:W-:Y:S05]  /*17c20*/  @!P0 BRA `(.L_x_155) ;  /* 0xfffffffc00f08947 */ /* 0x002fea000383ffff */
[----:B------:R-:W-:Y:S05]  /*17c30*/  BRA `(.L_x_384) ;  /* 0xfffffeec00287947 */ /* 0x000fea000383ffff */
.L_x_160:
[----:B-1----:R1:W2:Y:S02]  /*17c40*/  SYNCS.PHASECHK.TRANS64.TRYWAIT P0, [R19+URZ+0x5070], R2 ;  /* 0x00507002130075a7 */ /* 0x0022a400080011ff */
[----:B--2---:R-:W-:Y:S05]  /*17c50*/  @!P0 NANOSLEEP.SYNCS 0x989680 ;  /* 0x009896800000895d */ /* 0x004fea0003900000 */
[----:B------:R-:W2:Y:S02]  /*17c60*/  @!P0 SYNCS.PHASECHK.TRANS64 P0, [R19+URZ+0x5070], R2 ;  /* 0x00507002130085a7 */ /* 0x000ea400080010ff */
[----:B--2---:R-:W-:Y:S05]  /*17c70*/  @!P0 BRA `(.L_x_160) ;  /* 0xfffffffc00f08947 */ /* 0x004fea000383ffff */
[----:B------:R-:W-:Y:S05]  /*17c80*/  BRA `(.L_x_385) ;  /* 0xfffffef000287947 */ /* 0x000fea000383ffff */
.L_x_163:
[----:B---3--:R3:W4:Y:S02]  /*17c90*/  SYNCS.PHASECHK.TRANS64.TRYWAIT P1, [R19+URZ+0x5080], R2 ;  /* 0x00508002130075a7 */ /* 0x00872400080211ff */
[----:B----4-:R-:W-:Y:S05]  /*17ca0*/  @!P1 NANOSLEEP.SYNCS 0x989680 ;  /* 0x009896800000995d */ /* 0x010fea0003900000 */
[----:B------:R-:W4:Y:S02]  /*17cb0*/  @!P1 SYNCS.PHASECHK.TRANS64 P1, [R19+URZ+0x5080], R2 ;  /* 0x00508002130095a7 */ /* 0x000f2400080210ff */
[----:B----4-:R-:W-:Y:S05]  /*17cc0*/  @!P1 BRA `(.L_x_163) ;  /* 0xfffffffc00f09947 */ /* 0x010fea000383ffff */
[----:B------:R-:W-:Y:S05]  /*17cd0*/  BRA `(.L_x_386) ;  /* 0xfffffef000487947 */ /* 0x000fea000383ffff */
.L_x_166:
[----:B--2---:R2:W4:Y:S02]  /*17ce0*/  SYNCS.PHASECHK.TRANS64.TRYWAIT P0, [R19+URZ+0x5070], R0 ;  /* 0x00507000130075a7 */ /* 0x00452400080011ff */
[----:B----4-:R-:W-:Y:S05]  /*17cf0*/  @!P0 NANOSLEEP.SYNCS 0x989680 ;  /* 0x009896800000895d */ /* 0x010fea0003900000 */
[----:B------:R-:W4:Y:S02]  /*17d00*/  @!P0 SYNCS.PHASECHK.TRANS64 P0, [R19+URZ+0x5070], R0 ;  /* 0x00507000130085a7 */ /* 0x000f2400080010ff */
[----:B----4-:R-:W-:Y:S05]  /*17d10*/  @!P0 BRA `(.L_x_166) ;  /* 0xfffffffc00f08947 */ /* 0x010fea000383ffff */
[----:B------:R-:W-:Y:S05]  /*17d20*/  BRA `(.L_x_387) ;  /* 0xfffffef0008c7947 */ /* 0x000fea000383ffff */
.L_x_168:
[----:B-1----:R1:W2:Y:S02]  /*17d30*/  SYNCS.PHASECHK.TRANS64.TRYWAIT P0, [R19+URZ+0x5090], R0 ;  /* 0x00509000130075a7 */ /* 0x0022a400080011ff */
[----:B--2---:R-:W-:Y:S05]  /*17d40*/  @!P0 NANOSLEEP.SYNCS 0x989680 ;  /* 0x009896800000895d */ /* 0x004fea0003900000 */
[----:B------:R-:W2:Y:S02]  /*17d50*/  @!P0 SYNCS.PHASECHK.TRANS64 P0, [R19+URZ+0x5090], R0 ;  /* 0x00509000130085a7 */ /* 0x000ea400080010ff */
[----:B--2---:R-:W-:Y:S05]  /*17d60*/  @!P0 BRA `(.L_x_168) ;  /* 0xfffffffc00f08947 */ /* 0x004fea000383ffff */
[----:B------:R-:W-:Y:S05]  /*17d70*/  BRA `(.L_x_388) ;  /* 0xfffffef000cc7947 */ /* 0x000fea000383ffff */
.L_x_175:
[----:B-1----:R1:W3:Y:S02]  /*17d80*/  SYNCS.PHASECHK.TRANS64.TRYWAIT P1, [R19+URZ+0x5080], R0 ;  /* 0x00508000130075a7 */ /* 0x0022e400080211ff */
[----:B---3--:R-:W-:Y:S05]  /*17d90*/  @!P1 NANOSLEEP.SYNCS 0x989680 ;  /* 0x009896800000995d */ /* 0x008fea0003900000 */
[----:B------:R-:W3:Y:S02]  /*17da0*/  @!P1 SYNCS.PHASECHK.TRANS64 P1, [R19+URZ+0x5080], R0 ;  /* 0x00508000130095a7 */ /* 0x000ee400080210ff */
[----:B---3--:R-:W-:Y:S05]  /*17db0*/  @!P1 BRA `(.L_x_175) ;  /* 0xfffffffc00f09947 */ /* 0x008fea000383ffff */
[----:B------:R-:W-:Y:S05]  /*17dc0*/  BRA `(.L_x_389) ;  /* 0xfffffef400e47947 */ /* 0x000fea000383ffff */
.L_x_178:
[----:B-1----:R1:W3:Y:S02]  /*17dd0*/  SYNCS.PHASECHK.TRANS64.TRYWAIT P0, [R19+URZ+0x5098], R0 ;  /* 0x00509800130075a7 */ /* 0x0022e400080011ff */
[----:B---3--:R-:W-:Y:S05]  /*17de0*/  @!P0 NANOSLEEP.SYNCS 0x989680 ;  /* 0x009896800000895d */ /* 0x008fea0003900000 */
[----:B------:R-:W3:Y:S02]  /*17df0*/  @!P0 SYNCS.PHASECHK.TRANS64 P0, [R19+URZ+0x5098], R0 ;  /* 0x00509800130085a7 */ /* 0x000ee400080010ff */
[----:B---3--:R-:W-:Y:S05]  /*17e00*/  @!P0 BRA `(.L_x_178) ;  /* 0xfffffffc00f08947 */ /* 0x008fea000383ffff */
[----:B------:R-:W-:Y:S05]  /*17e10*/  BRA `(.L_x_390) ;  /* 0xfffffef8006c7947 */ /* 0x000fea000383ffff */
.L_x_187:
[----:B--2---:R2:W3:Y:S02]  /*17e20*/  SYNCS.PHASECHK.TRANS64.TRYWAIT P0, [R26+URZ+0x5070], R3 ;  /* 0x005070031a0075a7 */ /* 0x0044e400080011ff */
[----:B---3--:R-:W-:Y:S05]  /*17e30*/  @!P0 NANOSLEEP.SYNCS 0x989680 ;  /* 0x009896800000895d */ /* 0x008fea0003900000 */
[----:B------:R-:W3:Y:S02]  /*17e40*/  @!P0 SYNCS.PHASECHK.TRANS64 P0, [R26+URZ+0x5070], R3 ;  /* 0x005070031a0085a7 */ /* 0x000ee400080010ff */
[----:B---3--:R-:W-:Y:S05]  /*17e50*/  @!P0 BRA `(.L_x_187) ;  /* 0xfffffffc00f08947 */ /* 0x008fea000383ffff */
[----:B------:R-:W-:Y:S05]  /*17e60*/  BRA `(.L_x_391) ;  /* 0xfffffefc00ac7947 */ /* 0x000fea000383ffff */
.L_x_190:
[----:B--2---:R2:W4:Y:S02]  /*17e70*/  SYNCS.PHASECHK.TRANS64.TRYWAIT P0, [R26+URZ+0x5090], R3 ;  /* 0x005090031a0075a7 */ /* 0x00452400080011ff */
[----:B----4-:R-:W-:Y:S05]  /*17e80*/  @!P0 NANOSLEEP.SYNCS 0x989680 ;  /* 0x009896800000895d */ /* 0x010fea0003900000 */
[----:B------:R-:W4:Y:S02]  /*17e90*/  @!P0 SYNCS.PHASECHK.TRANS64 P0, [R26+URZ+0x5090], R3 ;  /* 0x005090031a0085a7 */ /* 0x000f2400080010ff */
[----:B----4-:R-:W-:Y:S05]  /*17ea0*/  @!P0 BRA `(.L_x_190) ;  /* 0xfffffffc00f08947 */ /* 0x010fea000383ffff */
[----:B------:R-:W-:Y:S05]  /*17eb0*/  BRA `(.L_x_392) ;  /* 0xfffffefc00c87947 */ /* 0x000fea000383ffff */
.L_x_192:
[----:B--2---:R2:W3:Y:S02]  /*17ec0*/  SYNCS.PHASECHK.TRANS64.TRYWAIT P1, [R26+URZ+0x50c0], R3 ;  /* 0x0050c0031a0075a7 */ /* 0x0044e400080211ff */
[----:B---3--:R-:W-:Y:S05]  /*17ed0*/  @!P1 NANOSLEEP.SYNCS 0x989680 ;  /* 0x009896800000995d */ /* 0x008fea0003900000 */
[----:B------:R-:W3:Y:S02]  /*17ee0*/  @!P1 SYNCS.PHASECHK.TRANS64 P1, [R26+URZ+0x50c0], R3 ;  /* 0x0050c0031a0095a7 */ /* 0x000ee400080210ff */
[----:B---3--:R-:W-:Y:S05]  /*17ef0*/  @!P1 BRA `(.L_x_192) ;  /* 0xfffffffc00f09947 */ /* 0x008fea000383ffff */
[----:B------:R-:W-:Y:S05]  /*17f00*/  BRA `(.L_x_393) ;  /* 0xfffffefc00e87947 */ /* 0x000fea000383ffff */
.L_x_201:
[----:B-1----:R1:W3:Y:S02]  /*17f10*/  SYNCS.PHASECHK.TRANS64.TRYWAIT P1, [R26+URZ+0x5080], R43 ;  /* 0x0050802b1a0075a7 */ /* 0x0022e400080211ff */
[----:B---3--:R-:W-:Y:S05]  /*17f20*/  @!P1 NANOSLEEP.SYNCS 0x989680 ;  /* 0x009896800000995d */ /* 0x008fea0003900000 */
[----:B------:R-:W3:Y:S02]  /*17f30*/  @!P1 SYNCS.PHASECHK.TRANS64 P1, [R26+URZ+0x5080], R43 ;  /* 0x0050802b1a0095a7 */ /* 0x000ee400080210ff */
[----:B---3--:R-:W-:Y:S05]  /*17f40*/  @!P1 BRA `(.L_x_201) ;  /* 0xfffffffc00f09947 */ /* 0x008fea000383ffff */
[----:B------:R-:W-:Y:S05]  /*17f50*/  BRA `(.L_x_394) ;  /* 0xffffff0800587947 */ /* 0x000fea000383ffff */
.L_x_205:
[----:B----4-:R4:W1:Y:S02]  /*17f60*/  SYNCS.PHASECHK.TRANS64.TRYWAIT P0, [R26+URZ+0x5098], R41 ;  /* 0x005098291a0075a7 */ /* 0x01086400080011ff */
[----:B-1----:R-:W-:Y:S05]  /*17f70*/  @!P0 NANOSLEEP.SYNCS 0x989680 ;  /* 0x009896800000895d */ /* 0x002fea0003900000 */
[----:B------:R-:W1:Y:S02]  /*17f80*/  @!P0 SYNCS.PHASECHK.TRANS64 P0, [R26+URZ+0x5098], R41 ;  /* 0x005098291a0085a7 */ /* 0x000e6400080010ff */
[----:B-1----:R-:W-:Y:S05]  /*17f90*/  @!P0 BRA `(.L_x_205) ;  /* 0xfffffffc00f08947 */ /* 0x002fea000383ffff */
[----:B------:R-:W-:Y:S05]  /*17fa0*/  BRA `(.L_x_395) ;  /* 0xffffff0800c07947 */ /* 0x000fea000383ffff */
.L_x_207:
[----:B------:R1:W1:Y:S02]  /*17fb0*/  SYNCS.PHASECHK.TRANS64.TRYWAIT P1, [R26+URZ+0x50c8], R3 ;  /* 0x0050c8031a0075a7 */ /* 0x00026400080211ff */
[----:B-1----:R-:W-:Y:S05]  /*17fc0*/  @!P1 NANOSLEEP.SYNCS 0x989680 ;  /* 0x009896800000995d */ /* 0x002fea0003900000 */
[----:B------:R-:W1:Y:S02]  /*17fd0*/  @!P1 SYNCS.PHASECHK.TRANS64 P1, [R26+URZ+0x50c8], R3 ;  /* 0x0050c8031a0095a7 */ /* 0x000e6400080210ff */
[----:B-1----:R-:W-:Y:S05]  /*17fe0*/  @!P1 BRA `(.L_x_207) ;  /* 0xfffffffc00f09947 */ /* 0x002fea000383ffff */
[----:B------:R-:W-:Y:S05]  /*17ff0*/  BRA `(.L_x_396) ;  /* 0xffffff0800d47947 */ /* 0x000fea000383ffff */
.L_x_216:
[----:B------:R-:W-:-:S07]  /*18000*/  MOV R0, UR5 ;  /* 0x0000000500007c02 */ /* 0x000fce0008000f00 */
.L_x_397:
[----:B-1----:R1:W2:Y:S02]  /*18010*/  SYNCS.PHASECHK.TRANS64.TRYWAIT P0, [R0+URZ], R3 ;  /* 0x00000003000075a7 */ /* 0x0022a400080011ff */
[----:B--2---:R-:W-:Y:S05]  /*18020*/  @!P0 NANOSLEEP.SYNCS 0x989680 ;  /* 0x009896800000895d */ /* 0x004fea0003900000 */
[----:B------:R-:W2:Y:S02]  /*18030*/  @!P0 SYNCS.PHASECHK.TRANS64 P0, [R0+URZ], R3 ;  /* 0x00000003000085a7 */ /* 0x000ea400080010ff */
[----:B--2---:R-:W-:Y:S05]  /*18040*/  @!P0 BRA `(.L_x_397) ;  /* 0xfffffffc00f08947 */ /* 0x004fea000383ffff */
[----:B------:R-:W-:Y:S05]  /*18050*/  BRA `(.L_x_398) ;  /* 0xffffff1400a87947 */ /* 0x000fea000383ffff */
.L_x_219:
[----:B------:R-:W-:-:S07]  /*18060*/  MOV R0, UR5 ;  /* 0x0000000500007c02 */ /* 0x000fce0008000f00 */
.L_x_399:
[----:B-1----:R1:W3:Y:S02]  /*18070*/  SYNCS.PHASECHK.TRANS64.TRYWAIT P1, [R0+URZ], R3 ;  /* 0x00000003000075a7 */ /* 0x0022e400080211ff */
[----:B---3--:R-:W-:Y:S05]  /*18080*/  @!P1 NANOSLEEP.SYNCS 0x989680 ;  /* 0x009896800000995d */ /* 0x008fea0003900000 */
[----:B------:R-:W3:Y:S02]  /*18090*/  @!P1 SYNCS.PHASECHK.TRANS64 P1, [R0+URZ], R3 ;  /* 0x00000003000095a7 */ /* 0x000ee400080210ff */
[----:B---3--:R-:W-:Y:S05]  /*180a0*/  @!P1 BRA `(.L_x_399) ;  /* 0xfffffffc00f09947 */ /* 0x008fea000383ffff */
[----:B------:R-:W-:Y:S05]  /*180b0*/  BRA `(.L_x_400) ;  /* 0xffffff18004c7947 */ /* 0x000fea000383ffff */
.L_x_226:
[----:B-1----:R-:W-:-:S04]  /*180c0*/  MOV R4, UR44 ;  /* 0x0000002c00047c02 */ /* 0x002fc80008000f00 */
[----:B------:R1:W2:Y:S03]  /*180d0*/  SYNCS.PHASECHK.TRANS64.TRYWAIT P5, [R4+URZ+0x50d0], R3 ;  /* 0x0050d003040075a7 */ /* 0x0002a600080a11ff */
[----:B--2---:R-:W-:Y:S05]  /*180e0*/  @!P5 NANOSLEEP.SYNCS 0x989680 ;  /* 0x009896800000d95d */ /* 0x004fea0003900000 */
[----:B------:R-:W2:Y:S02]  /*180f0*/  @!P5 SYNCS.PHASECHK.TRANS64 P5, [R4+URZ+0x50d0], R3 ;  /* 0x0050d0030400d5a7 */ /* 0x000ea400080a10ff */
[----:B--2---:R-:W-:Y:S05]  /*18100*/  @!P5 BRA `(.L_x_226) ;  /* 0xfffffffc00ecd947 */ /* 0x004fea000383ffff */
[----:B------:R-:W-:Y:S05]  /*18110*/  BRA `(.L_x_401) ;  /* 0xffffff2400887947 */ /* 0x000fea000383ffff */
.L_x_231:
[----:B------:R-:W-:-:S07]  /*18120*/  MOV R5, UR6 ;  /* 0x0000000600057c02 */ /* 0x000fce0008000f00 */
.L_x_402:
[----:B--2---:R2:W4:Y:S02]  /*18130*/  SYNCS.PHASECHK.TRANS64.TRYWAIT P2, [R5+URZ], R0 ;  /* 0x00000000050075a7 */ /* 0x00452400080411ff */
[----:B----4-:R-:W-:Y:S05]  /*18140*/  @!P2 NANOSLEEP.SYNCS 0x989680 ;  /* 0x009896800000a95d */ /* 0x010fea0003900000 */
[----:B------:R-:W4:Y:S02]  /*18150*/  @!P2 SYNCS.PHASECHK.TRANS64 P2, [R5+URZ], R0 ;  /* 0x000000000500a5a7 */ /* 0x000f2400080410ff */
[----:B----4-:R-:W-:Y:S05]  /*18160*/  @!P2 BRA `(.L_x_402) ;  /* 0xfffffffc00f0a947 */ /* 0x010fea000383ffff */
[----:B------:R-:W-:Y:S05]  /*18170*/  BRA `(.L_x_403) ;  /* 0xffffff5400307947 */ /* 0x000fea000383ffff */
.L_x_236:
[----:B------:R-:W-:-:S07]  /*18180*/  MOV R3, UR6 ;  /* 0x0000000600037c02 */ /* 0x000fce0008000f00 */
.L_x_404:
[----:B-1----:R1:W2:Y:S02]  /*18190*/  SYNCS.PHASECHK.TRANS64.TRYWAIT P1, [R3+URZ], R0 ;  /* 0x00000000030075a7 */ /* 0x0022a400080211ff */
[----:B--2---:R-:W-:Y:S05]  /*181a0*/  @!P1 NANOSLEEP.SYNCS 0x989680 ;  /* 0x009896800000995d */ /* 0x004fea0003900000 */
[----:B------:R-:W2:Y:S02]  /*181b0*/  @!P1 SYNCS.PHASECHK.TRANS64 P1, [R3+URZ], R0 ;  /* 0x00000000030095a7 */ /* 0x000ea400080210ff */
[----:B--2---:R-:W-:Y:S05]  /*181c0*/  @!P1 BRA `(.L_x_404) ;  /* 0xfffffffc00f09947 */ /* 0x004fea000383ffff */
[----:B------:R-:W-:Y:S05]  /*181d0*/  BRA `(.L_x_405) ;  /* 0xffffff5800947947 */ /* 0x000fea000383ffff */
.L_x_241:
[----:B------:R-:W-:-:S07]  /*181e0*/  MOV R0, UR4 ;  /* 0x0000000400007c02 */ /* 0x000fce0008000f00 */
.L_x_406:
[----:B-1----:R1:W3:Y:S02]  /*181f0*/  SYNCS.PHASECHK.TRANS64.TRYWAIT P1, [R0+URZ], R3 ;  /* 0x00000003000075a7 */ /* 0x0022e400080211ff */
[----:B---3--:R-:W-:Y:S05]  /*18200*/  @!P1 NANOSLEEP.SYNCS 0x989680 ;  /* 0x009896800000995d */ /* 0x008fea0003900000 */
[----:B------:R-:W3:Y:S02]  /*18210*/  @!P1 SYNCS.PHASECHK.TRANS64 P1, [R0+URZ], R3 ;  /* 0x00000003000095a7 */ /* 0x000ee400080210ff */
[----:B---3--:R-:W-:Y:S05]  /*18220*/  @!P1 BRA `(.L_x_406) ;  /* 0xfffffffc00f09947 */ /* 0x008fea000383ffff */
[----:B------:R-:W-:Y:S05]  /*18230*/  BRA `(.L_x_407) ;  /* 0xffffff5c00847947 */ /* 0x000fea000383ffff */
.L_x_248:
[----:B-1----:R-:W-:-:S04]  /*18240*/  MOV R4, UR44 ;  /* 0x0000002c00047c02 */ /* 0x002fc80008000f00 */
[----:B------:R1:W4:Y:S03]  /*18250*/  SYNCS.PHASECHK.TRANS64.TRYWAIT P5, [R4+URZ+0x50d0], R3 ;  /* 0x0050d003040075a7 */ /* 0x00032600080a11ff */
[----:B----4-:R-:W-:Y:S05]  /*18260*/  @!P5 NANOSLEEP.SYNCS 0x989680 ;  /* 0x009896800000d95d */ /* 0x010fea0003900000 */
[----:B------:R-:W4:Y:S02]  /*18270*/  @!P5 SYNCS.PHASECHK.TRANS64 P5, [R4+URZ+0x50d0], R3 ;  /* 0x0050d0030400d5a7 */ /* 0x000f2400080a10ff */
[----:B----4-:R-:W-:Y:S05]  /*18280*/  @!P5 BRA `(.L_x_248) ;  /* 0xfffffffc00ecd947 */ /* 0x010fea000383ffff */
[----:B------:R-:W-:Y:S05]  /*18290*/  BRA `(.L_x_408) ;  /* 0xffffff9000d87947 */ /* 0x000fea000383ffff */
.L_x_253:
[----:B------:R-:W-:-:S07]  /*182a0*/  MOV R3, UR5 ;  /* 0x0000000500037c02 */ /* 0x000fce0008000f00 */
.L_x_409:
[----:B--2---:R2:W3:Y:S02]  /*182b0*/  SYNCS.PHASECHK.TRANS64.TRYWAIT P2, [R3+URZ], R0 ;  /* 0x00000000030075a7 */ /* 0x0044e400080411ff */
[----:B---3--:R-:W-:Y:S05]  /*182c0*/  @!P2 NANOSLEEP.SYNCS 0x989680 ;  /* 0x009896800000a95d */ /* 0x008fea0003900000 */
[----:B------:R-:W3:Y:S02]  /*182d0*/  @!P2 SYNCS.PHASECHK.TRANS64 P2, [R3+URZ], R0 ;  /* 0x000000000300a5a7 */ /* 0x000ee400080410ff */
[----:B---3--:R-:W-:Y:S05]  /*182e0*/  @!P2 BRA `(.L_x_409) ;  /* 0xfffffffc00f0a947 */ /* 0x008fea000383ffff */
[----:B------:R-:W-:Y:S05]  /*182f0*/  BRA `(.L_x_410) ;  /* 0xffffffc000807947 */ /* 0x000fea000383ffff */
.L_x_258:
[----:B------:R-:W-:-:S07]  /*18300*/  MOV R3, UR5 ;  /* 0x0000000500037c02 */ /* 0x000fce0008000f00 */
.L_x_411:
[----:B-1----:R1:W2:Y:S02]  /*18310*/  SYNCS.PHASECHK.TRANS64.TRYWAIT P1, [R3+URZ], R0 ;  /* 0x00000000030075a7 */ /* 0x0022a400080211ff */
[----:B--2---:R-:W-:Y:S05]  /*18320*/  @!P1 NANOSLEEP.SYNCS 0x989680 ;  /* 0x009896800000995d */ /* 0x004fea0003900000 */
[----:B------:R-:W2:Y:S02]  /*18330*/  @!P1 SYNCS.PHASECHK.TRANS64 P1, [R3+URZ], R0 ;  /* 0x00000000030095a7 */ /* 0x000ea400080210ff */
[----:B--2---:R-:W-:Y:S05]  /*18340*/  @!P1 BRA `(.L_x_411) ;  /* 0xfffffffc00f09947 */ /* 0x004fea000383ffff */
[----:B------:R-:W-:Y:S05]  /*18350*/  BRA `(.L_x_412) ;  /* 0xffffffc400d87947 */ /* 0x000fea000383ffff */
.L_x_263:
[----:B------:R-:W-:-:S07]  /*18360*/  MOV R0, UR7 ;  /* 0x0000000700007c02 */ /* 0x000fce0008000f00 */
.L_x_413:
[----:B-1----:R1:W3:Y:S02]  /*18370*/  SYNCS.PHASECHK.TRANS64.TRYWAIT P0, [R0+URZ], R3 ;  /* 0x00000003000075a7 */ /* 0x0022e400080011ff */
[----:B---3--:R-:W-:Y:S05]  /*18380*/  @!P0 NANOSLEEP.SYNCS 0x989680 ;  /* 0x009896800000895d */ /* 0x008fea0003900000 */
[----:B------:R-:W3:Y:S02]  /*18390*/  @!P0 SYNCS.PHASECHK.TRANS64 P0, [R0+URZ], R3 ;  /* 0x00000003000085a7 */ /* 0x000ee400080010ff */
[----:B---3--:R-:W-:Y:S05]  /*183a0*/  @!P0 BRA `(.L_x_413) ;  /* 0xfffffffc00f08947 */ /* 0x008fea000383ffff */
[----:B------:R-:W-:Y:S05]  /*183b0*/  BRA `(.L_x_414) ;  /* 0xffffffc800987947 */ /* 0x000fea000383ffff */
.L_x_267:
[----:B------:R-:W-:-:S07]  /*183c0*/  MOV R0, UR8 ;  /* 0x0000000800007c02 */ /* 0x000fce0008000f00 */
.L_x_415:
[----:B-1----:R1:W2:Y:S02]  /*183d0*/  SYNCS.PHASECHK.TRANS64.TRYWAIT P1, [R0+URZ+0x5010], R3 ;  /* 0x00501003000075a7 */ /* 0x0022a400080211ff */
[----:B--2---:R-:W-:Y:S05]  /*183e0*/  @!P1 NANOSLEEP.SYNCS 0x989680 ;  /* 0x009896800000995d */ /* 0x004fea0003900000 */
[----:B------:R-:W2:Y:S02]  /*183f0*/  @!P1 SYNCS.PHASECHK.TRANS64 P1, [R0+URZ+0x5010], R3 ;  /* 0x00501003000095a7 */ /* 0x000ea400080210ff */
[----:B--2---:R-:W-:Y:S05]  /*18400*/  @!P1 BRA `(.L_x_415) ;  /* 0xfffffffc00f09947 */ /* 0x004fea000383ffff */
[----:B------:R-:W-:Y:S05]  /*18410*/  BRA `(.L_x_416) ;  /* 0xffffffcc00ac7947 */ /* 0x000fea000383ffff */
.L_x_273:
[----:B-1----:R-:W-:-:S07]  /*18420*/  MOV R0, UR8 ;  /* 0x0000000800007c02 */ /* 0x002fce0008000f00 */
.L_x_417:
[----:B-1----:R1:W2:Y:S02]  /*18430*/  SYNCS.PHASECHK.TRANS64.TRYWAIT P1, [R0+URZ+0x5038], R3 ;  /* 0x00503803000075a7 */ /* 0x0022a400080211ff */
[----:B--2---:R-:W-:Y:S05]  /*18440*/  @!P1 NANOSLEEP.SYNCS 0x989680 ;  /* 0x009896800000995d */ /* 0x004fea0003900000 */
[----:B------:R-:W2:Y:S02]  /*18450*/  @!P1 SYNCS.PHASECHK.TRANS64 P1, [R0+URZ+0x5038], R3 ;  /* 0x00503803000095a7 */ /* 0x000ea400080210ff */
[----:B--2---:R-:W-:Y:S05]  /*18460*/  @!P1 BRA `(.L_x_417) ;  /* 0xfffffffc00f09947 */ /* 0x004fea000383ffff */
[----:B------:R-:W-:Y:S05]  /*18470*/  BRA `(.L_x_418) ;  /* 0xffffffd000007947 */ /* 0x000fea000383ffff */
.L_x_279:
[----:B-1----:R-:W-:-:S07]  /*18480*/  MOV R0, UR8 ;  /* 0x0000000800007c02 */ /* 0x002fce0008000f00 */
.L_x_419:
[----:B-1----:R1:W2:Y:S02]  /*18490*/  SYNCS.PHASECHK.TRANS64.TRYWAIT P2, [R0+URZ+0x5018], R3 ;  /* 0x00501803000075a7 */ /* 0x0022a400080411ff */
[----:B--2---:R-:W-:Y:S05]  /*184a0*/  @!P2 NANOSLEEP.SYNCS 0x989680 ;  /* 0x009896800000a95d */ /* 0x004fea0003900000 */
[----:B------:R-:W2:Y:S02]  /*184b0*/  @!P2 SYNCS.PHASECHK.TRANS64 P2, [R0+URZ+0x5018], R3 ;  /* 0x005018030000a5a7 */ /* 0x000ea400080410ff */
[----:B--2---:R-:W-:Y:S05]  /*184c0*/  @!P2 BRA `(.L_x_419) ;  /* 0xfffffffc00f0a947 */ /* 0x004fea000383ffff */
[----:B------:R-:W-:Y:S05]  /*184d0*/  BRA `(.L_x_420) ;  /* 0xffffffd000587947 */ /* 0x000fea000383ffff */
.L_x_285:
[----:B-1----:R-:W-:-:S07]  /*184e0*/  MOV R0, UR8 ;  /* 0x0000000800007c02 */ /* 0x002fce0008000f00 */
.L_x_421:
[----:B-1----:R1:W2:Y:S02]  /*184f0*/  SYNCS.PHASECHK.TRANS64.TRYWAIT P2, [R0+URZ+0x5040], R3 ;  /* 0x00504003000075a7 */ /* 0x0022a400080411ff */
[----:B--2---:R-:W-:Y:S05]  /*18500*/  @!P2 NANOSLEEP.SYNCS 0x989680 ;  /* 0x009896800000a95d */ /* 0x004fea0003900000 */
[----:B------:R-:W2:Y:S02]  /*18510*/  @!P2 SYNCS.PHASECHK.TRANS64 P2, [R0+URZ+0x5040], R3 ;  /* 0x005040030000a5a7 */ /* 0x000ea400080410ff */
[----:B--2---:R-:W-:Y:S05]  /*18520*/  @!P2 BRA `(.L_x_421) ;  /* 0xfffffffc00f0a947 */ /* 0x004fea000383ffff */
[----:B------:R-:W-:Y:S05]  /*18530*/  BRA `(.L_x_422) ;  /* 0xffffffd000ac7947 */ /* 0x000fea000383ffff */
.L_x_291:
[----:B------:R-:W-:-:S07]  /*18540*/  MOV R0, UR33 ;  /* 0x0000002100007c02 */ /* 0x000fce0008000f00 */
.L_x_423:
[----:B-1----:R1:W2:Y:S02]  /*18550*/  SYNCS.PHASECHK.TRANS64.TRYWAIT P2, [R0+URZ+0x5038], R3 ;  /* 0x00503803000075a7 */ /* 0x0022a400080411ff */
[----:B--2---:R-:W-:Y:S05]  /*18560*/  @!P2 NANOSLEEP.SYNCS 0x989680 ;  /* 0x009896800000a95d */ /* 0x004fea0003900000 */
[----:B------:R-:W2:Y:S02]  /*18570*/  @!P2 SYNCS.PHASECHK.TRANS64 P2, [R0+URZ+0x5038], R3 ;  /* 0x005038030000a5a7 */ /* 0x000ea400080410ff */
[----:B--2---:R-:W-:Y:S05]  /*18580*/  @!P2 BRA `(.L_x_423) ;  /* 0xfffffffc00f0a947 */ /* 0x004fea000383ffff */
[----:B------:R-:W-:Y:S05]  /*18590*/  BRA `(.L_x_424) ;  /* 0xffffffd4004c7947 */ /* 0x000fea000383ffff */
.L_x_296:
[----:B------:R-:W-:-:S07]  /*185a0*/  MOV R0, UR17 ;  /* 0x0000001100007c02 */ /* 0x000fce0008000f00 */
.L_x_425:
[----:B-1----:R1:W2:Y:S02]  /*185b0*/  SYNCS.PHASECHK.TRANS64.TRYWAIT P2, [R0+URZ+0x5038], R5 ;  /* 0x00503805000075a7 */ /* 0x0022a400080411ff */
[----:B--2---:R-:W-:Y:S05]  /*185c0*/  @!P2 NANOSLEEP.SYNCS 0x989680 ;  /* 0x009896800000a95d */ /* 0x004fea0003900000 */
[----:B------:R-:W2:Y:S02]  /*185d0*/  @!P2 SYNCS.PHASECHK.TRANS64 P2, [R0+URZ+0x5038], R5 ;  /* 0x005038050000a5a7 */ /* 0x000ea400080410ff */
[----:B--2---:R-:W-:Y:S05]  /*185e0*/  @!P2 BRA `(.L_x_425) ;  /* 0xfffffffc00f0a947 */ /* 0x004fea000383ffff */
[----:B------:R-:W-:Y:S05]  /*185f0*/  BRA `(.L_x_426) ;  /* 0xffffffd400a87947 */ /* 0x000fea000383ffff */
.L_x_301:
[----:B------:R-:W-:-:S07]  /*18600*/  MOV R0, UR25 ;  /* 0x0000001900007c02 */ /* 0x000fce0008000f00 */
.L_x_427:
[----:B-1----:R1:W2:Y:S02]  /*18610*/  SYNCS.PHASECHK.TRANS64.TRYWAIT P2, [R0+URZ+0x5038], R5 ;  /* 0x00503805000075a7 */ /* 0x0022a400080411ff */
[----:B--2---:R-:W-:Y:S05]  /*18620*/  @!P2 NANOSLEEP.SYNCS 0x989680 ;  /* 0x009896800000a95d */ /* 0x004fea0003900000 */
[----:B------:R-:W2:Y:S02]  /*18630*/  @!P2 SYNCS.PHASECHK.TRANS64 P2, [R0+URZ+0x5038], R5 ;  /* 0x005038050000a5a7 */ /* 0x000ea400080410ff */
[----:B--2---:R-:W-:Y:S05]  /*18640*/  @!P2 BRA `(.L_x_427) ;  /* 0xfffffffc00f0a947 */ /* 0x004fea000383ffff */
[----:B------:R-:W-:Y:S05]  /*18650*/  BRA `(.L_x_428) ;  /* 0xffffffd8000c7947 */ /* 0x000fea000383ffff */
.L_x_306:
[----:B------:R-:W-:-:S07]  /*18660*/  MOV R0, UR17 ;  /* 0x0000001100007c02 */ /* 0x000fce0008000f00 */
.L_x_429:
[----:B-1----:R1:W2:Y:S02]  /*18670*/  SYNCS.PHASECHK.TRANS64.TRYWAIT P2, [R0+URZ+0x5038], R5 ;  /* 0x00503805000075a7 */ /* 0x0022a400080411ff */
[----:B--2---:R-:W-:Y:S05]  /*18680*/  @!P2 NANOSLEEP.SYNCS 0x989680 ;  /* 0x009896800000a95d */ /* 0x004fea0003900000 */
[----:B------:R-:W2:Y:S02]  /*18690*/  @!P2 SYNCS.PHASECHK.TRANS64 P2, [R0+URZ+0x5038], R5 ;  /* 0x005038050000a5a7 */ /* 0x000ea400080410ff */
[----:B--2---:R-:W-:Y:S05]  /*186a0*/  @!P2 BRA `(.L_x_429) ;  /* 0xfffffffc00f0a947 */ /* 0x004fea000383ffff */
[----:B------:R-:W-:Y:S05]  /*186b0*/  BRA `(.L_x_430) ;  /* 0xffffffd8006c7947 */ /* 0x000fea000383ffff */
.L_x_311:
[----:B------:R-:W-:-:S07]  /*186c0*/  MOV R0, UR17 ;  /* 0x0000001100007c02 */ /* 0x000fce0008000f00 */
.L_x_431:
[----:B-1----:R1:W2:Y:S02]  /*186d0*/  SYNCS.PHASECHK.TRANS64.TRYWAIT P2, [R0+URZ+0x5038], R5 ;  /* 0x00503805000075a7 */ /* 0x0022a400080411ff */
[----:B--2---:R-:W-:Y:S05]  /*186e0*/  @!P2 NANOSLEEP.SYNCS 0x989680 ;  /* 0x009896800000a95d */ /* 0x004fea0003900000 */
[----:B------:R-:W2:Y:S02]  /*186f0*/  @!P2 SYNCS.PHASECHK.TRANS64 P2, [R0+URZ+0x5038], R5 ;  /* 0x005038050000a5a7 */ /* 0x000ea400080410ff */
[----:B--2---:R-:W-:Y:S05]  /*18700*/  @!P2 BRA `(.L_x_431) ;  /* 0xfffffffc00f0a947 */ /* 0x004fea000383ffff */
[----:B------:R-:W-:Y:S05]  /*18710*/  BRA `(.L_x_432) ;  /* 0xffffffd800d07947 */ /* 0x000fea000383ffff */
.L_x_316:
[----:B------:R-:W-:-:S07]  /*18720*/  MOV R0, UR17 ;  /* 0x0000001100007c02 */ /* 0x000fce0008000f00 */
.L_x_433:
[----:B-1----:R1:W2:Y:S02]  /*18730*/  SYNCS.PHASECHK.TRANS64.TRYWAIT P2, [R0+URZ+0x5038], R5 ;  /* 0x00503805000075a7 */ /* 0x0022a400080411ff */
[----:B--2---:R-:W-:Y:S05]  /*18740*/  @!P2 NANOSLEEP.SYNCS 0x989680 ;  /* 0x009896800000a95d */ /* 0x004fea0003900000 */
[----:B------:R-:W2:Y:S02]  /*18750*/  @!P2 SYNCS.PHASECHK.TRANS64 P2, [R0+URZ+0x5038], R5 ;  /* 0x005038050000a5a7 */ /* 0x000ea400080410ff */
[----:B--2---:R-:W-:Y:S05]  /*18760*/  @!P2 BRA `(.L_x_433) ;  /* 0xfffffffc00f0a947 */ /* 0x004fea000383ffff */
[----:B------:R-:W-:Y:S05]  /*18770*/  BRA `(.L_x_434) ;  /* 0xffffffdc00347947 */ /* 0x000fea000383ffff */
.L_x_321:
[----:B------:R-:W-:-:S07]  /*18780*/  MOV R0, UR17 ;  /* 0x0000001100007c02 */ /* 0x000fce0008000f00 */
.L_x_435:
[----:B-1----:R1:W2:Y:S02]  /*18790*/  SYNCS.PHASECHK.TRANS64.TRYWAIT P2, [R0+URZ+0x5038], R5 ;  /* 0x00503805000075a7 */ /* 0x0022a400080411ff */
[----:B--2---:R-:W-:Y:S05]  /*187a0*/  @!P2 NANOSLEEP.SYNCS 0x989680 ;  /* 0x009896800000a95d */ /* 0x004fea0003900000 */
[----:B------:R-:W2:Y:S02]  /*187b0*/  @!P2 SYNCS.PHASECHK.TRANS64 P2, [R0+URZ+0x5038], R5 ;  /* 0x005038050000a5a7 */ /* 0x000ea400080410ff */
[----:B--2---:R-:W-:Y:S05]  /*187c0*/  @!P2 BRA `(.L_x_435) ;  /* 0xfffffffc00f0a947 */ /* 0x004fea000383ffff */
[----:B------:R-:W-:Y:S05]  /*187d0*/  BRA `(.L_x_436) ;  /* 0xffffffdc00987947 */ /* 0x000fea000383ffff */
.L_x_326:
[----:B------:R-:W-:-:S07]  /*187e0*/  MOV R0, UR17 ;  /* 0x0000001100007c02 */ /* 0x000fce0008000f00 */
.L_x_437:
[----:B-1----:R1:W2:Y:S02]  /*187f0*/  SYNCS.PHASECHK.TRANS64.TRYWAIT P2, [R0+URZ+0x5038], R5 ;  /* 0x00503805000075a7 */ /* 0x0022a400080411ff */
[----:B--2---:R-:W-:Y:S05]  /*18800*/  @!P2 NANOSLEEP.SYNCS 0x989680 ;  /* 0x009896800000a95d */ /* 0x004fea0003900000 */
[----:B------:R-:W2:Y:S02]  /*18810*/  @!P2 SYNCS.PHASECHK.TRANS64 P2, [R0+URZ+0x5038], R5 ;  /* 0x005038050000a5a7 */ /* 0x000ea400080410ff */
[----:B--2---:R-:W-:Y:S05]  /*18820*/  @!P2 BRA `(.L_x_437) ;  /* 0xfffffffc00f0a947 */ /* 0x004fea000383ffff */
[----:B------:R-:W-:Y:S05]  /*18830*/  BRA `(.L_x_438) ;  /* 0xffffffdc00fc7947 */ /* 0x000fea000383ffff */
.L_x_332:
[----:B------:R-:W-:-:S07]  /*18840*/  MOV R0, UR25 ;  /* 0x0000001900007c02 */ /* 0x000fce0008000f00 */
.L_x_439:
[----:B-1----:R1:W2:Y:S02]  /*18850*/  SYNCS.PHASECHK.TRANS64.TRYWAIT P2, [R0+URZ+0x5038], R3 ;  /* 0x00503803000075a7 */ /* 0x0022a400080411ff */
[----:B--2---:R-:W-:Y:S05]  /*18860*/  @!P2 NANOSLEEP.SYNCS 0x989680 ;  /* 0x009896800000a95d */ /* 0x004fea0003900000 */
[----:B------:R-:W2:Y:S02]  /*18870*/  @!P2 SYNCS.PHASECHK.TRANS64 P2, [R0+URZ+0x5038], R3 ;  /* 0x005038030000a5a7 */ /* 0x000ea400080410ff */
[----:B--2---:R-:W-:Y:S05]  /*18880*/  @!P2 BRA `(.L_x_439) ;  /* 0xfffffffc00f0a947 */ /* 0x004fea000383ffff */
[----:B------:R-:W-:Y:S05]  /*18890*/  BRA `(.L_x_440) ;  /* 0xffffffe000887947 */ /* 0x000fea000383ffff */
.L_x_337:
[----:B------:R-:W-:-:S07]  /*188a0*/  MOV R0, UR17 ;  /* 0x0000001100007c02 */ /* 0x000fce0008000f00 */
.L_x_441:
[----:B-1----:R1:W2:Y:S02]  /*188b0*/  SYNCS.PHASECHK.TRANS64.TRYWAIT P2, [R0+URZ+0x5038], R5 ;  /* 0x00503805000075a7 */ /* 0x0022a400080411ff */
[----:B--2---:R-:W-:Y:S05]  /*188c0*/  @!P2 NANOSLEEP.SYNCS 0x989680 ;  /* 0x009896800000a95d */ /* 0x004fea0003900000 */
[----:B------:R-:W2:Y:S02]  /*188d0*/  @!P2 SYNCS.PHASECHK.TRANS64 P2, [R0+URZ+0x5038], R5 ;  /* 0x005038050000a5a7 */ /* 0x000ea400080410ff */
[----:B--2---:R-:W-:Y:S05]  /*188e0*/  @!P2 BRA `(.L_x_441) ;  /* 0xfffffffc00f0a947 */ /* 0x004fea000383ffff */
[----:B------:R-:W-:Y:S05]  /*188f0*/  BRA `(.L_x_442) ;  /* 0xffffffe000e87947 */ /* 0x000fea000383ffff */
.L_x_343:
[----:B------:R-:W-:-:S07]  /*18900*/  MOV R0, UR16 ;  /* 0x0000001000007c02 */ /* 0x000fce0008000f00 */
.L_x_443:
[----:B-1----:R1:W2:Y:S02]  /*18910*/  SYNCS.PHASECHK.TRANS64.TRYWAIT P0, [R0+URZ+0x50b0], R3 ;  /* 0x0050b003000075a7 */ /* 0x0022a400080011ff */
[----:B--2---:R-:W-:Y:S05]  /*18920*/  @!P0 NANOSLEEP.SYNCS 0x989680 ;  /* 0x009896800000895d */ /* 0x004fea0003900000 */
[----:B------:R-:W2:Y:S02]  /*18930*/  @!P0 SYNCS.PHASECHK.TRANS64 P0, [R0+URZ+0x50b0], R3 ;  /* 0x0050b003000085a7 */ /* 0x000ea400080010ff */
[----:B--2---:R-:W-:Y:S05]  /*18940*/  @!P0 BRA `(.L_x_443) ;  /* 0xfffffffc00f08947 */ /* 0x004fea000383ffff */
[----:B------:R-:W-:Y:S05]  /*18950*/  BRA `(.L_x_444) ;  /* 0xffffffe400e87947 */ /* 0x000fea000383ffff */
.L_x_345:
[----:B-1----:R-:W-:-:S07]  /*18960*/  MOV R0, UR16 ;  /* 0x0000001000007c02 */ /* 0x002fce0008000f00 */
.L_x_445:
[----:B-1----:R1:W2:Y:S02]  /*18970*/  SYNCS.PHASECHK.TRANS64.TRYWAIT P0, [R0+URZ+0x50b8], R3 ;  /* 0x0050b803000075a7 */ /* 0x0022a400080011ff */
[----:B--2---:R-:W-:Y:S05]  /*18980*/  @!P0 NANOSLEEP.SYNCS 0x989680 ;  /* 0x009896800000895d */ /* 0x004fea0003900000 */
[----:B------:R-:W2:Y:S02]  /*18990*/  @!P0 SYNCS.PHASECHK.TRANS64 P0, [R0+URZ+0x50b8], R3 ;  /* 0x0050b803000085a7 */ /* 0x000ea400080010ff */
[----:B--2---:R-:W-:Y:S05]  /*189a0*/  @!P0 BRA `(.L_x_445) ;  /* 0xfffffffc00f08947 */ /* 0x004fea000383ffff */
[----:B------:R-:W-:Y:S05]  /*189b0*/  BRA `(.L_x_446) ;  /* 0xffffffe400f87947 */ /* 0x000fea000383ffff */
        .weak           $__internal_0_$__cuda_sm10x_tcgen05_guardrail_trap_col_being_dealloced_not_returned_by_alloc
        .type           $__internal_0_$__cuda_sm10x_tcgen05_guardrail_trap_col_being_dealloced_not_returned_by_alloc,@function
        .size           $__internal_0_$__cuda_sm10x_tcgen05_guardrail_trap_col_being_dealloced_not_returned_by_alloc,($__internal_1_$__cuda_sm10x_tcgen05_guardrail_trap_phase_invalid_during_alloc - $__internal_0_$__cuda_sm10x_tcgen05_guardrail_trap_col_being_dealloced_not_returned_by_alloc)
$__internal_0_$__cuda_sm10x_tcgen05_guardrail_trap_col_being_dealloced_not_returned_by_alloc:
[----:B------:R-:W-:Y:S05]  /*189c0*/  BPT.TRAP 0x1 ;  /* 0x000000040000795c */ /* 0x000fea0000300000 */
[----:B------:R-:W-:-:S04]  /*189d0*/  HFMA2 R3, -RZ, RZ, 0, 0 ;  /* 0x00000000ff037431 */ /* 0x000fc800000001ff */
[----:B------:R-:W-:Y:S05]  /*189e0*/  RET.REL.NODEC R2 `(_ZN7cutlass13device_kernelINS_4fmha6kernel36Sm100FmhaFwdKernelTmaWarpspecializedIN4cute5tupleIJiiiNS5_IJNS5_IJiiEEEiEEEEEENS1_10collective38Sm100FmhaFwdMainloopTmaWarpspecializedINS_6half_tEffNS5_IJNS4_1CILi256EEENSC_ILi128EEENSC_ILi16EEEEEENS5_IJiNSC_ILi1EEES7_EEENS5_IJiSH_NS5_IJNS5_IJNSC_ILi0EEEiEEEiEEEEEESM_NS9_10CausalMaskILb1EEENS5_IJNSC_ILi2EEESH_SH_EEENSC_ILb0EEEEENS9_38Sm100FmhaFwdEpilogueTmaWarpspecializedISB_fNS5_IJSE_SF_SE_EEESI_NS5_IJSH_S7_EEESR_EENS2_23IndividualTileSchedulerENS2_41Sm100FmhaCtxKernelWarpspecializedScheduleEEEEEvNT_6ParamsE) ;  /* 0xfffffe7402847950 */ /* 0x000fea0003c3ffff */
        .weak           $__internal_1_$__cuda_sm10x_tcgen05_guardrail_trap_phase_invalid_during_alloc
        .type           $__internal_1_$__cuda_sm10x_tcgen05_guardrail_trap_phase_invalid_during_alloc,@function
        .size           $__internal_1_$__cuda_sm10x_tcgen05_guardrail_trap_phase_invalid_during_alloc,($__internal_2_$__cuda_sm10x_tcgen05_guardrail_trap_unallocated_columns_being_dealloced - $__internal_1_$__cuda_sm10x_tcgen05_guardrail_trap_phase_invalid_during_alloc)
$__internal_1_$__cuda_sm10x_tcgen05_guardrail_trap_phase_invalid_during_alloc:
[----:B------:R-:W-:Y:S05]  /*189f0*/  BPT.TRAP 0x1 ;  /* 0x000000040000795c */ /* 0x000fea0000300000 */
[----:B------:R-:W-:-:S04]  /*18a00*/  MOV R3, 0x0 ;  /* 0x0000000000037802 */ /* 0x000fc80000000f00 */
[----:B------:R-:W-:Y:S05]  /*18a10*/  RET.REL.NODEC R2 `(_ZN7cutlass13device_kernelINS_4fmha6kernel36Sm100FmhaFwdKernelTmaWarpspecializedIN4cute5tupleIJiiiNS5_IJNS5_IJiiEEEiEEEEEENS1_10collective38Sm100FmhaFwdMainloopTmaWarpspecializedINS_6half_tEffNS5_IJNS4_1CILi256EEENSC_ILi128EEENSC_ILi16EEEEEENS5_IJiNSC_ILi1EEES7_EEENS5_IJiSH_NS5_IJNS5_IJNSC_ILi0EEEiEEEiEEEEEESM_NS9_10CausalMaskILb1EEENS5_IJNSC_ILi2EEESH_SH_EEENSC_ILb0EEEEENS9_38Sm100FmhaFwdEpilogueTmaWarpspecializedISB_fNS5_IJSE_SF_SE_EEESI_NS5_IJSH_S7_EEESR_EENS2_23IndividualTileSchedulerENS2_41Sm100FmhaCtxKernelWarpspecializedScheduleEEEEEvNT_6ParamsE) ;  /* 0xfffffe7402787950 */ /* 0x000fea0003c3ffff */
        .weak           $__internal_2_$__cuda_sm10x_tcgen05_guardrail_trap_unallocated_columns_being_dealloced
        .type           $__internal_2_$__cuda_sm10x_tcgen05_guardrail_trap_unallocated_columns_being_dealloced,@function
        .size           $__internal_2_$__cuda_sm10x_tcgen05_guardrail_trap_unallocated_columns_being_dealloced,($__internal_3_$__cuda_sm3x_div_rn_noftz_f32_slowpath - $__internal_2_$__cuda_sm10x_tcgen05_guardrail_trap_unallocated_columns_being_dealloced)
$__internal_2_$__cuda_sm10x_tcgen05_guardrail_trap_unallocated_columns_being_dealloced:
[----:B------:R-:W-:Y:S05]  /*18a20*/  BPT.TRAP 0x1 ;  /* 0x000000040000795c */ /* 0x000fea0000300000 */
[----:B------:R-:W-:-:S04]  /*18a30*/  HFMA2 R3, -RZ, RZ, 0, 0 ;  /* 0x00000000ff037431 */ /* 0x000fc800000001ff */
[----:B------:R-:W-:Y:S05]  /*18a40*/  RET.REL.NODEC R2 `(_ZN7cutlass13device_kernelINS_4fmha6kernel36Sm100FmhaFwdKernelTmaWarpspecializedIN4cute5tupleIJiiiNS5_IJNS5_IJiiEEEiEEEEEENS1_10collective38Sm100FmhaFwdMainloopTmaWarpspecializedINS_6half_tEffNS5_IJNS4_1CILi256EEENSC_ILi128EEENSC_ILi16EEEEEENS5_IJiNSC_ILi1EEES7_EEENS5_IJiSH_NS5_IJNS5_IJNSC_ILi0EEEiEEEiEEEEEESM_NS9_10CausalMaskILb1EEENS5_IJNSC_ILi2EEESH_SH_EEENSC_ILb0EEEEENS9_38Sm100FmhaFwdEpilogueTmaWarpspecializedISB_fNS5_IJSE_SF_SE_EEESI_NS5_IJSH_S7_EEESR_EENS2_23IndividualTileSchedulerENS2_41Sm100FmhaCtxKernelWarpspecializedScheduleEEEEEvNT_6ParamsE) ;  /* 0xfffffe74026c7950 */ /* 0x000fea0003c3ffff */
        .weak           $__internal_3_$__cuda_sm3x_div_rn_noftz_f32_slowpath
        .type           $__internal_3_$__cuda_sm3x_div_rn_noftz_f32_slowpath,@function
        .size           $__internal_3_$__cuda_sm3x_div_rn_noftz_f32_slowpath,(.L_x_463 - $__internal_3_$__cuda_sm3x_div_rn_noftz_f32_slowpath)
$__internal_3_$__cuda_sm3x_div_rn_noftz_f32_slowpath:
[----:B------:R-:W-:Y:S01]  /*18a50*/  SHF.R.U32.HI R2, RZ, 0x17, R22 ;  /* 0x00000017ff027819 */ /* 0x000fe20000011616 */
[----:B------:R-:W-:Y:S01]  /*18a60*/  BSSY.RECONVERGENT B1, `(.L_x_447) ;  /* 0x0000065000017945 */ /* 0x000fe20003800200 */
[--C-:B------:R-:W-:Y:S01]  /*18a70*/  SHF.R.U32.HI R39, RZ, 0x17, R32.reuse ;  /* 0x00000017ff277819 */ /* 0x100fe20000011620 */
[----:B------:R-:W-:Y:S01]  /*18a80*/  IMAD.MOV.U32 R38, RZ, RZ, R32 ;  /* 0x000000ffff267224 */ /* 0x000fe200078e0020 */
[----:B------:R-:W-:Y:S01]  /*18a90*/  LOP3.LUT R2, R2, 0xff, RZ, 0xc0, !PT ;  /* 0x000000ff02027812 */ /* 0x000fe200078ec0ff */
[----:B------:R-:W-:Y:S01]  /*18aa0*/  IMAD.MOV.U32 R3, RZ, RZ, R22 ;  /* 0x000000ffff037224 */ /* 0x000fe200078e0016 */
[----:B------:R-:W-:-:S03]  /*18ab0*/  LOP3.LUT R39, R39, 0xff, RZ, 0xc0, !PT ;  /* 0x000000ff27277812 */ /* 0x000fc600078ec0ff */
[----:B------:R-:W-:Y:S02]  /*18ac0*/  VIADD R0, R2, 0xffffffff ;  /* 0xffffffff02007836 */ /* 0x000fe40000000000 */
[----:B------:R-:W-:-:S03]  /*18ad0*/  VIADD R21, R39, 0xffffffff ;  /* 0xffffffff27157836 */ /* 0x000fc60000000000 */
[----:B------:R-:W-:-:S04]  /*18ae0*/  ISETP.GT.U32.AND P0, PT, R0, 0xfd, PT ;  /* 0x000000fd0000780c */ /* 0x000fc80003f04070 */
[----:B------:R-:W-:-:S13]  /*18af0*/  ISETP.GT.U32.OR P0, PT, R21, 0xfd, P0 ;  /* 0x000000fd1500780c */ /* 0x000fda0000704470 */
[----:B------:R-:W-:Y:S01]  /*18b00*/  @!P0 IMAD.MOV.U32 R36, RZ, RZ, RZ ;  /* 0x000000ffff248224 */ /* 0x000fe200078e00ff */
[----:B------:R-:W-:Y:S06]  /*18b10*/  @!P0 BRA `(.L_x_448) ;  /* 0x00000000005c8947 */ /* 0x000fec0003800000 */
[----:B------:R-:W-:Y:S02]  /*18b20*/  FSETP.GTU.FTZ.AND P2, PT, |R32|, +INF , PT ;  /* 0x7f8000002000780b */ /* 0x000fe40003f5c200 */
[----:B------:R-:W-:-:S04]  /*18b30*/  FSETP.GTU.FTZ.AND P0, PT, |R22|, +INF , PT ;  /* 0x7f8000001600780b */ /* 0x000fc80003f1c200 */
[----:B------:R-:W-:-:S13]  /*18b40*/  PLOP3.LUT P0, PT, P2, P0, PT, 0xf8, 0x8f ;  /* 0x00000000008f781c */ /* 0x000fda0001701f70 */
[----:B------:R-:W-:Y:S05]  /*18b50*/  @P0 BRA `(.L_x_449) ;  /* 0x0000000400500947 */ /* 0x000fea0003800000 */
[----:B------:R-:W-:-:S13]  /*18b60*/  LOP3.LUT P0, RZ, R3, 0x7fffffff, R38, 0xc8, !PT ;  /* 0x7fffffff03ff7812 */ /* 0x000fda000780c826 */
[----:B------:R-:W-:Y:S05]  /*18b70*/  @!P0 BRA `(.L_x_450) ;  /* 0x0000000400408947 */ /* 0x000fea0003800000 */
[----:B------:R-:W-:Y:S02]  /*18b80*/  FSETP.NEU.FTZ.AND P0, PT, |R32|, +INF , PT ;  /* 0x7f8000002000780b */ /* 0x000fe40003f1d200 */
[----:B------:R-:W-:Y:S02]  /*18b90*/  FSETP.NEU.FTZ.AND P2, PT, |R22|, +INF , PT ;  /* 0x7f8000001600780b */ /* 0x000fe40003f5d200 */
[----:B------:R-:W-:-:S11]  /*18ba0*/  FSETP.NEU.FTZ.AND P3, PT, |R32|, +INF , PT ;  /* 0x7f8000002000780b */ /* 0x000fd60003f7d200 */
[----:B------:R-:W-:Y:S05]  /*18bb0*/  @!P2 BRA !P0, `(.L_x_450) ;  /* 0x000000040030a947 */ /* 0x000fea0004000000 */
[----:B------:R-:W-:-:S04]  /*18bc0*/  LOP3.LUT P0, RZ, R38, 0x7fffffff, RZ, 0xc0, !PT ;  /* 0x7fffffff26ff7812 */ /* 0x000fc8000780c0ff */
[----:B------:R-:W-:-:S13]  /*18bd0*/  PLOP3.LUT P0, PT, P2, P0, PT, 0x2f, 0xf2 ;  /* 0x0000000000f2781c */ /* 0x000fda0001700577 */
[----:B------:R-:W-:Y:S05]  /*18be0*/  @P0 BRA `(.L_x_451) ;  /* 0x00000004001c0947 */ /* 0x000fea0003800000 */
[----:B------:R-:W-:-:S04]  /*18bf0*/  LOP3.LUT P0, RZ, R3, 0x7fffffff, RZ, 0xc0, !PT ;  /* 0x7fffffff03ff7812 */ /* 0x000fc8000780c0ff */
[----:B------:R-:W-:-:S13]  /*18c00*/  PLOP3.LUT P0, PT, P3, P0, PT, 0x2f, 0xf2 ;  /* 0x0000000000f2781c */ /* 0x000fda0001f00577 */
[----:B------:R-:W-:Y:S05]  /*18c10*/  @P0 BRA `(.L_x_452) ;  /* 0x0000000400040947 */ /* 0x000fea0003800000 */
[----:B------:R-:W-:Y:S02]  /*18c20*/  ISETP.GE.AND P2, PT, R21, RZ, PT ;  /* 0x000000ff1500720c */ /* 0x000fe40003f46270 */
[----:B------:R-:W-:-:S11]  /*18c30*/  ISETP.GE.AND P0, PT, R0, RZ, PT ;  /* 0x000000ff0000720c */ /* 0x000fd60003f06270 */
[----:B------:R-:W-:Y:S01]  /*18c40*/  @P2 MOV R36, RZ ;  /* 0x000000ff00242202 */ /* 0x000fe20000000f00 */
[----:B------:R-:W-:Y:S01]  /*18c50*/  @!P2 FFMA R38, R32, 1.84467440737095516160e+19, RZ ;  /* 0x5f8000002026a823 */ /* 0x000fe200000000ff */
[----:B------:R-:W-:Y:S01]  /*18c60*/  @!P2 MOV R36, 0xffffffc0 ;  /* 0xffffffc00024a802 */ /* 0x000fe20000000f00 */
[----:B------:R-:W-:-:S03]  /*18c70*/  @!P0 FFMA R3, R22, 1.84467440737095516160e+19, RZ ;  /* 0x5f80000016038823 */ /* 0x000fc600000000ff */
[----:B------:R-:W-:-:S07]  /*18c80*/  @!P0 IADD3 R36, PT, PT, R36, 0x40, RZ ;  /* 0x0000004024248810 */ /* 0x000fce0007ffe0ff */
.L_x_448:
[----:B------:R-:W-:Y:S01]  /*18c90*/  LEA R0, R2, 0xc0800000, 0x17 ;  /* 0xc080000002007811 */ /* 0x000fe200078eb8ff */
[----:B------:R-:W-:Y:S01]  /*18ca0*/  BSSY.RECONVERGENT B0, `(.L_x_453) ;  /* 0x0000036000007945 */ /* 0x000fe20003800200 */
[----:B------:R-:W-:Y:S02]  /*18cb0*/  IADD3 R39, PT, PT, R39, -0x7f, RZ ;  /* 0xffffff8127277810 */ /* 0x000fe40007ffe0ff */
[----:B------:R-:W-:-:S03]  /*18cc0*/  IADD3 R45, PT, PT, -R0, R3, RZ ;  /* 0x00000003002d7210 */ /* 0x000fc60007ffe1ff */
[----:B------:R-:W-:Y:S01]  /*18cd0*/  IMAD R37, R39, -0x800000, R38 ;  /* 0xff80000027257824 */ /* 0x000fe200078e0226 */
[----:B------:R-:W1:Y:S01]  /*18ce0*/  MUFU.RCP R3, R45 ;  /* 0x0000002d00037308 */ /* 0x000e620000001000 */
[----:B------:R-:W-:Y:S01]  /*18cf0*/  FADD.FTZ R34, -R45, -RZ ;  /* 0x800000ff2d227221 */ /* 0x000fe20000010100 */
[----:B------:R-:W-:-:S04]  /*18d00*/  IADD3 R39, PT, PT, R39, 0x7f, -R2 ;  /* 0x0000007f27277810 */ /* 0x000fc80007ffe802 */
[----:B------:R-:W-:Y:S01]  /*18d10*/  IADD3 R36, PT, PT, R39, R36, RZ ;  /* 0x0000002427247210 */ /* 0x000fe20007ffe0ff */
[----:B-1----:R-:W-:-:S04]  /*18d20*/  FFMA R0, R3, R34, 1 ;  /* 0x3f80000003007423 */ /* 0x002fc80000000022 */
[----:B------:R-:W-:-:S04]  /*18d30*/  FFMA R0, R3, R0, R3 ;  /* 0x0000000003007223 */ /* 0x000fc80000000003 */
[----:B------:R-:W-:-:S04]  /*18d40*/  FFMA R21, R37, R0, RZ ;  /* 0x0000000025157223 */ /* 0x000fc800000000ff */
[----:B------:R-:W-:-:S04]  /*18d50*/  FFMA R3, R34, R21, R37 ;  /* 0x0000001522037223 */ /* 0x000fc80000000025 */
[----:B------:R-:W-:-:S04]  /*18d60*/  FFMA R3, R0, R3, R21 ;  /* 0x0000000300037223 */ /* 0x000fc80000000015 */
[----:B------:R-:W-:-:S04]  /*18d70*/  FFMA R34, R34, R3, R37 ;  /* 0x0000000322227223 */ /* 0x000fc80000000025 */
[----:B------:R-:W-:-:S05]  /*18d80*/  FFMA R21, R0, R34, R3 ;  /* 0x0000002200157223 */ /* 0x000fca0000000003 */
[----:B------:R-:W-:-:S04]  /*18d90*/  SHF.R.U32.HI R2, RZ, 0x17, R21 ;  /* 0x00000017ff027819 */ /* 0x000fc80000011615 */
[----:B------:R-:W-:-:S04]  /*18da0*/  LOP3.LUT R37, R2, 0xff, RZ, 0xc0, !PT ;  /* 0x000000ff02257812 */ /* 0x000fc800078ec0ff */
[----:B------:R-:W-:-:S04]  /*18db0*/  IADD3 R2, PT, PT, R37, R36, RZ ;  /* 0x0000002425027210 */ /* 0x000fc80007ffe0ff */
[----:B------:R-:W-:-:S04]  /*18dc0*/  IADD3 R37, PT, PT, R2, -0x1, RZ ;  /* 0xffffffff02257810 */ /* 0x000fc80007ffe0ff */
[----:B------:R-:W-:-:S13]  /*18dd0*/  ISETP.GE.U32.AND P0, PT, R37, 0xfe, PT ;  /* 0x000000fe2500780c */ /* 0x000fda0003f06070 */
[----:B------:R-:W-:Y:S05]  /*18de0*/  @!P0 BRA `(.L_x_454) ;  /* 0x0000000000808947 */ /* 0x000fea0003800000 */
[----:B------:R-:W-:-:S13]  /*18df0*/  ISETP.GT.AND P0, PT, R2, 0xfe, PT ;  /* 0x000000fe0200780c */ /* 0x000fda0003f04270 */
[----:B------:R-:W-:Y:S05]  /*18e00*/  @P0 BRA `(.L_x_455) ;  /* 0x00000000006c0947 */ /* 0x000fea0003800000 */
[----:B------:R-:W-:-:S13]  /*18e10*/  ISETP.GE.AND P0, PT, R2, 0x1, PT ;  /* 0x000000010200780c */ /* 0x000fda0003f06270 */
[----:B------:R-:W-:Y:S05]  /*18e20*/  @P0 BRA `(.L_x_456) ;  /* 0x0000000000740947 */ /* 0x000fea0003800000 */
[----:B------:R-:W-:Y:S02]  /*18e30*/  ISETP.GE.AND P0, PT, R2, -0x18, PT ;  /* 0xffffffe80200780c */ /* 0x000fe40003f06270 */
[----:B------:R-:W-:-:S11]  /*18e40*/  LOP3.LUT R21, R21, 0x80000000, RZ, 0xc0, !PT ;  /* 0x8000000015157812 */ /* 0x000fd600078ec0ff */
[----:B------:R-:W-:Y:S05]  /*18e50*/  @!P0 BRA `(.L_x_456) ;  /* 0x0000000000688947 */ /* 0x000fea0003800000 */
[CCC-:B------:R-:W-:Y:S01]  /*18e60*/  FFMA.RZ R36, R0.reuse, R34.reuse, R3.reuse ;  /* 0x0000002200247223 */ /* 0x1c0fe2000000c003 */
[CCC-:B------:R-:W-:Y:S01]  /*18e70*/  FFMA.RP R37, R0.reuse, R34.reuse, R3.reuse ;  /* 0x0000002200257223 */ /* 0x1c0fe20000008003 */
[----:B------:R-:W-:Y:S01]  /*18e80*/  FFMA.RM R34, R0, R34, R3 ;  /* 0x0000002200227223 */ /* 0x000fe20000004003 */
[C---:B------:R-:W-:Y:S01]  /*18e90*/  VIADD R0, R2.reuse, 0x20 ;  /* 0x0000002002007836 */ /* 0x040fe20000000000 */
[----:B------:R-:W-:Y:S02]  /*18ea0*/  ISETP.NE.AND P0, PT, R2, RZ, PT ;  /* 0x000000ff0200720c */ /* 0x000fe40003f05270 */
[----:B------:R-:W-:Y:S02]  /*18eb0*/  LOP3.LUT R36, R36, 0x7fffff, RZ, 0xc0, !PT ;  /* 0x007fffff24247812 */ /* 0x000fe400078ec0ff */
[----:B------:R-:W-:Y:S01]  /*18ec0*/  ISETP.NE.AND P2, PT, R2, RZ, PT ;  /* 0x000000ff0200720c */ /* 0x000fe20003f45270 */
[----:B------:R-:W-:Y:S01]  /*18ed0*/  IMAD.MOV R2, RZ, RZ, -R2 ;  /* 0x000000ffff027224 */ /* 0x000fe200078e0a02 */
[----:B------:R-:W-:-:S02]  /*18ee0*/  LOP3.LUT R3, R36, 0x800000, RZ, 0xfc, !PT ;  /* 0x0080000024037812 */ /* 0x000fc400078efcff */
[----:B------:R-:W-:Y:S02]  /*18ef0*/  FSETP.NEU.FTZ.AND P3, PT, R37, R34, PT ;  /* 0x000000222500720b */ /* 0x000fe40003f7d000 */
[----:B------:R-:W-:Y:S02]  /*18f00*/  SHF.L.U32 R0, R3, R0, RZ ;  /* 0x0000000003007219 */ /* 0x000fe400000006ff */
[----:B------:R-:W-:Y:S02]  /*18f10*/  SEL R2, R2, RZ, P0 ;  /* 0x000000ff02027207 */ /* 0x000fe40000000000 */
[----:B------:R-:W-:Y:S02]  /*18f20*/  ISETP.NE.AND P2, PT, R0, RZ, P2 ;  /* 0x000000ff0000720c */ /* 0x000fe40001745270 */
[----:B------:R-:W-:Y:S02]  /*18f30*/  SHF.R.U32.HI R3, RZ, R2, R3 ;  /* 0x00000002ff037219 */ /* 0x000fe40000011603 */
[----:B------:R-:W-:-:S02]  /*18f40*/  PLOP3.LUT P2, PT, P3, P2, PT, 0xf8, 0x8f ;  /* 0x00000000008f781c */ /* 0x000fc40001f45f70 */
[----:B------:R-:W-:Y:S02]  /*18f50*/  SHF.R.U32.HI R2, RZ, 0x1, R3 ;  /* 0x00000001ff027819 */ /* 0x000fe40000011603 */
[----:B------:R-:W-:-:S04]  /*18f60*/  SEL R37, RZ, 0x1, !P2 ;  /* 0x00000001ff257807 */ /* 0x000fc80005000000 */
[----:B------:R-:W-:-:S04]  /*18f70*/  LOP3.LUT R0, R37, 0x1, R2, 0xf8, !PT ;  /* 0x0000000125007812 */ /* 0x000fc800078ef802 */
[----:B------:R-:W-:-:S05]  /*18f80*/  LOP3.LUT R3, R0, R3, RZ, 0xc0, !PT ;  /* 0x0000000300037212 */ /* 0x000fca00078ec0ff */
[----:B------:R-:W-:-:S05]  /*18f90*/  IMAD.IADD R2, R2, 0x1, R3 ;  /* 0x0000000102027824 */ /* 0x000fca00078e0203 */
[----:B------:R-:W-:Y:S01]  /*18fa0*/  LOP3.LUT R21, R2, R21, RZ, 0xfc, !PT ;  /* 0x0000001502157212 */ /* 0x000fe200078efcff */
[----:B------:R-:W-:Y:S05]  /*18fb0*/  BRA `(.L_x_456) ;  /* 0x0000000000107947 */ /* 0x000fea0003800000 */
.L_x_455:
[----:B------:R-:W-:-:S04]  /*18fc0*/  LOP3.LUT R21, R21, 0x80000000, RZ, 0xc0, !PT ;  /* 0x8000000015157812 */ /* 0x000fc800078ec0ff */
[----:B------:R-:W-:Y:S01]  /*18fd0*/  LOP3.LUT R21, R21, 0x7f800000, RZ, 0xfc, !PT ;  /* 0x7f80000015157812 */ /* 0x000fe200078efcff */
[----:B------:R-:W-:Y:S05]  /*18fe0*/  BRA `(.L_x_456) ;  /* 0x0000000000047947 */ /* 0x000fea0003800000 */
.L_x_454:
[----:B------:R-:W-:Y:S02]  /*18ff0*/  LEA R21, R36, R21, 0x17 ;  /* 0x0000001524157211 */ /* 0x000fe400078eb8ff */
.L_x_456:
[----:B------:R-:W-:Y:S05]  /*19000*/  BSYNC.RECONVERGENT B0 ;  /* 0x0000000000007941 */ /* 0x000fea0003800200 */
.L_x_453:
[----:B------:R-:W-:Y:S01]  /*19010*/  MOV R0, R21 ;  /* 0x0000001500007202 */ /* 0x000fe20000000f00 */
[----:B------:R-:W-:Y:S05]  /*19020*/  BRA `(.L_x_457) ;  /* 0x0000000000207947 */ /* 0x000fea0003800000 */
.L_x_452:
[----:B------:R-:W-:-:S04]  /*19030*/  LOP3.LUT R3, R3, 0x80000000, R38, 0x48, !PT ;  /* 0x8000000003037812 */ /* 0x000fc800078e4826 */
[----:B------:R-:W-:Y:S01]  /*19040*/  LOP3.LUT R0, R3, 0x7f800000, RZ, 0xfc, !PT ;  /* 0x7f80000003007812 */ /* 0x000fe200078efcff */
[----:B------:R-:W-:Y:S05]  /*19050*/  BRA `(.L_x_457) ;  /* 0x0000000000147947 */ /* 0x000fea0003800000 */
.L_x_451:
[----:B------:R-:W-:Y:S01]  /*19060*/  LOP3.LUT R0, R3, 0x80000000, R38, 0x48, !PT ;  /* 0x8000000003007812 */ /* 0x000fe200078e4826 */
[----:B------:R-:W-:Y:S05]  /*19070*/  BRA `(.L_x_457) ;  /* 0x00000000000c7947 */ /* 0x000fea0003800000 */
.L_x_450:
[----:B------:R-:W1:Y:S01]  /*19080*/  MUFU.RSQ R0, -QNAN ;  /* 0xffc0000000007908 */ /* 0x000e620000001400 */
[----:B------:R-:W-:Y:S05]  /*19090*/  BRA `(.L_x_457) ;  /* 0x0000000000047947 */ /* 0x000fea0003800000 */
.L_x_449:
[----:B------:R-:W-:-:S07]  /*190a0*/  FADD.FTZ R0, R32, R22 ;  /* 0x0000001620007221 */ /* 0x000fce0000010000 */
.L_x_457:
[----:B------:R-:W-:Y:S05]  /*190b0*/  BSYNC.RECONVERGENT B1 ;  /* 0x0000000000017941 */ /* 0x000fea0003800200 */
.L_x_447:
[----:B------:R-:W-:-:S04]  /*190c0*/  HFMA2 R21, -RZ, RZ, 0, 0 ;  /* 0x00000000ff157431 */ /* 0x000fc800000001ff */
[----:B-1----:R-:W-:Y:S05]  /*190d0*/  RET.REL.NODEC R20 `(_ZN7cutlass13device_kernelINS_4fmha6kernel36Sm100FmhaFwdKernelTmaWarpspecializedIN4cute5tupleIJiiiNS5_IJNS5_IJiiEEEiEEEEEENS1_10collective38Sm100FmhaFwdMainloopTmaWarpspecializedINS_6half_tEffNS5_IJNS4_1CILi256EEENSC_ILi128EEENSC_ILi16EEEEEENS5_IJiNSC_ILi1EEES7_EEENS5_IJiSH_NS5_IJNS5_IJNSC_ILi0EEEiEEEiEEEEEESM_NS9_10CausalMaskILb1EEENS5_IJNSC_ILi2EEESH_SH_EEENSC_ILb0EEEEENS9_38Sm100FmhaFwdEpilogueTmaWarpspecializedISB_fNS5_IJSE_SF_SE_EEESI_NS5_IJSH_S7_EEESR_EENS2_23IndividualTileSchedulerENS2_41Sm100FmhaCtxKernelWarpspecializedScheduleEEEEEvNT_6ParamsE) ;  /* 0xfffffe6c14c87950 */ /* 0x002fea0003c3ffff */
.L_x_458:
[----:B------:R-:W-:-:S00]  /*190e0*/  BRA `(.L_x_458) ;  /* 0xfffffffc00fc7947 */ /* 0x000fc0000383ffff */
[----:B------:R-:W-:-:S00]  /*190f0*/  NOP ;  /* 0x0000000000007918 */ /* 0x000fc00000000000 */
        /* <DEDUP_REMOVED lines=8> */
.L_x_463:


//--------------------- .nv.global.init           --------------------------
	.section	.nv.global.init,"aw",@progbits
.nv.global.init:
	.type		$str$23,@object
	.size		$str$23,($str$37 - $str$23)
$str$23:
        /*0000*/ 	.byte	0x0a, 0x00
	.type		$str$37,@object
	.size		$str$37,($str$32 - $str$37)
$str$37:
        /*0002*/ 	.byte	0x3a, 0x00
	.type		$str$32,@object
	.size		$str$32,($str$29 - $str$32)
$str$32:
        /*0004*/ 	.byte	0x5f, 0x00
	.type		$str$29,@object
	.size		$str$29,($str$28 - $str$29)
$str$29:
        /*0006*/ 	.byte	0x25, 0x64, 0x00
	.type		$str$28,@object
	.size		$str$28,($str$30 - $str$28)
$str$28:
        /*0009*/ 	.byte	0x25, 0x63, 0x00
	.type		$str$30,@object
	.size		$str$30,($str$31 - $str$30)
$str$30:
        /*000c*/ 	.byte	0x25, 0x73, 0x00
	.type		$str$31,@object
	.size		$str$31,($str$35 - $str$31)
$str$31:
        /*000f*/ 	.byte	0x20, 0x6f, 0x20, 0x00
	.type		$str$35,@object
	.size		$str$35,($str$22 - $str$35)
$str$35:
        /*0013*/ 	.byte	0x70, 0x74, 0x72, 0x5b, 0x00
	.type		$str$22,@object
	.size		$str$22,($str$34 - $str$22)
$str$22:
        /*0018*/ 	.byte	0x73, 0x4f, 0x3a, 0x20, 0x00
	.type		$str$34,@object
	.size		$str$34,($str$36 - $str$34)
$str$34:
        /*001d*/ 	.byte	0x73, 0x6d, 0x65, 0x6d, 0x5f, 0x00
	.type		$str$36,@object
	.size		$str$36,($str$33 - $str$36)
$str$36:
        /*0023*/ 	.byte	0x62, 0x5d, 0x28, 0x25, 0x70, 0x29, 0x00
	.type		$str$33,@object
	.size		$str$33,($str$27 - $str$33)
$str$33:
        /*002a*/ 	.byte	0x53, 0x77, 0x3c, 0x25, 0x64, 0x2c, 0x25, 0x64, 0x2c, 0x25, 0x64, 0x3e, 0x00
	.type		$str$27,@object
	.size		$str$27,($str$26 - $str$27)
$str$27:
        /*0037*/ 	.byte	0x2f, 0x74, 0x6d, 0x70, 0x2f, 0x63, 0x75, 0x74, 0x6c, 0x61, 0x73, 0x73, 0x5f, 0x73, 0x77, 0x65
        /*0047*/ 	.byte	0x65, 0x70, 0x5f, 0x73, 0x72, 0x63, 0x2f, 0x69, 0x6e, 0x63, 0x6c, 0x75, 0x64, 0x65, 0x2f, 0x63
        /*0057*/ 	.byte	0x75, 0x74, 0x65, 0x2f, 0x61, 0x74, 0x6f, 0x6d, 0x2f, 0x63, 0x6f, 0x70, 0x79, 0x5f, 0x74, 0x72
        /*0067*/ 	.byte	0x61, 0x69, 0x74, 0x73, 0x5f, 0x73, 0x6d, 0x31, 0x30, 0x30, 0x2e, 0x68, 0x70, 0x70, 0x00
	.type		$str$26,@object
	.size		$str$26,(__unnamed_4 - $str$26)
$str$26:
        /*0076*/ 	.byte	0x28, 0x28, 0x75, 0x69, 0x6e, 0x74, 0x33, 0x32, 0x5f, 0x74, 0x28, 0x74, 0x68, 0x72, 0x65, 0x61
        /*0086*/ 	.byte	0x64, 0x49, 0x64, 0x78, 0x2e, 0x78, 0x29, 0x20, 0x2f, 0x20, 0x33, 0x32, 0x29, 0x20, 0x25, 0x20
        /*0096*/ 	.byte	0x34, 0x29, 0x20, 0x3d, 0x3d, 0x20, 0x28, 0x28, 0x28, 0x74, 0x6d, 0x65, 0x6d, 0x5f, 0x61, 0x64
        /*00a6*/ 	.byte	0x64, 0x72, 0x20, 0x3e, 0x3e, 0x20, 0x31, 0x36, 0x29, 0x20, 0x2f, 0x20, 0x33, 0x32, 0x29, 0x20
        /*00b6*/ 	.byte	0x25, 0x20, 0x34, 0x29, 0x00
	.type		__unnamed_4,@object
	.size		__unnamed_4,(__unnamed_1 - __unnamed_4)
__unnamed_4:
        /* <DEDUP_REMOVED lines=37> */
        /*030b*/ 	.byte	0x30, 0x3e, 0x3e, 0x3e, 0x3e, 0x5d, 0x00
	.type		__unnamed_1,@object
	.size		__unnamed_1,(__unnamed_5 - __unnamed_1)
__unnamed_1:
        /* <DEDUP_REMOVED lines=37> */
        /*0562*/ 	.byte	0x3a, 0x43, 0x3c, 0x30, 0x3e, 0x3e, 0x3e, 0x3e, 0x5d, 0x00
	.type		__unnamed_5,@object
	.size		__unnamed_5,(__unnamed_6 - __unnamed_5)
__unnamed_5:
        /* <DEDUP_REMOVED lines=38> */
	.type		__unnamed_6,@object
	.size		__unnamed_6,(__unnamed_7 - __unnamed_6)
__unnamed_6:
        /* <DEDUP_REMOVED lines=37> */
        /*0a16*/ 	.byte	0x74, 0x65, 0x3a, 0x3a, 0x43, 0x3c, 0x30, 0x3e, 0x3e, 0x3e, 0x3e, 0x5d, 0x00
	.type		__unnamed_7,@object
	.size		__unnamed_7,(__unnamed_2 - __unnamed_7)
__unnamed_7:
        /* <DEDUP_REMOVED lines=37> */
        /*0c73*/ 	.byte	0x63, 0x75, 0x74, 0x65, 0x3a, 0x3a, 0x43, 0x3c, 0x30, 0x3e, 0x3e, 0x3e, 0x3e, 0x5d, 0x00
	.type		__unnamed_2,@object
	.size		__unnamed_2,(__unnamed_3 - __unnamed_2)
__unnamed_2:
        /* <DEDUP_REMOVED lines=38> */
	.type		__unnamed_3,@object
	.size		__unnamed_3,(.L_3 - __unnamed_3)
__unnamed_3:
        /* <DEDUP_REMOVED lines=38> */
        /*1142*/ 	.byte	0x3e, 0x3e, 0x5d, 0x00
.L_3:


//--------------------- .nv.shared._ZN7cutlass13device_kernelINS_4fmha6kernel36Sm100FmhaFwdKernelTmaWarpspecializedIN4cute5tupleIJiiiNS5_IJNS5_IJiiEEEiEEEEEENS1_10collective38Sm100FmhaFwdMainloopTmaWarpspecializedINS_6half_tEffNS5_IJNS4_1CILi256EEENSC_ILi128EEENSC_ILi16EEEEEENS5_IJiNSC_ILi1EEES7_EEENS5_IJiSH_NS5_IJNS5_IJNSC_ILi0EEEiEEEiEEEEEESM_NS9_10CausalMaskILb1EEENS5_IJNSC_ILi2EEESH_SH_EEENSC_ILb0EEEEENS9_38Sm100FmhaFwdEpilogueTmaWarpspecializedISB_fNS5_IJSE_SF_SE_EEESI_NS5_IJSH_S7_EEESR_EENS2_23IndividualTileSchedulerENS2_41Sm100FmhaCtxKernelWarpspecializedScheduleEEEEEvNT_6ParamsE --------------------------
	.section	.nv.shared._ZN7cutlass13device_kernelINS_4fmha6kernel36Sm100FmhaFwdKernelTmaWarpspecializedIN4cute5tupleIJiiiNS5_IJNS5_IJiiEEEiEEEEEENS1_10collective38Sm100FmhaFwdMainloopTmaWarpspecializedINS_6half_tEffNS5_IJNS4_1CILi256EEENSC_ILi128EEENSC_ILi16EEEEEENS5_IJiNSC_ILi1EEES7_EEENS5_IJiSH_NS5_IJNS5_IJNSC_ILi0EEEiEEEiEEEEEESM_NS9_10CausalMaskILb1EEENS5_IJNSC_ILi2EEESH_SH_EEENSC_ILb0EEEEENS9_38Sm100FmhaFwdEpilogueTmaWarpspecializedISB_fNS5_IJSE_SF_SE_EEESI_NS5_IJSH_S7_EEESR_EENS2_23IndividualTileSchedulerENS2_41Sm100FmhaCtxKernelWarpspecializedScheduleEEEEEvNT_6ParamsE,"aw",@nobits
	.sectionflags	@""
	.align	16
	.zero		1024


//--------------------- .nv.shared.reserved.0     --------------------------
	.section	.nv.shared.reserved.0,"aw",@nobits
	.weak		__nv_reservedSMEM_offset_0_alias
	.size		__nv_reservedSMEM_offset_0_alias, 0, 64
	.other		__nv_reservedSMEM_offset_0_alias,@"STO_CUDA_RESERVED_SHARED STV_DEFAULT"
__nv_reservedSMEM_offset_0_alias:
	.zero		0
.nv.shared.reserved.0:
	.zero		64
	.weak		__nv_reservedSMEM_tcgen05_partition
	.type		__nv_reservedSMEM_tcgen05_partition,@object
	.size		__nv_reservedSMEM_tcgen05_partition,(.L_0 - __nv_reservedSMEM_tcgen05_partition)
__nv_reservedSMEM_tcgen05_partition:
	.zero		32
.L_0:


//--------------------- .nv.global                --------------------------
	.section	.nv.global,"aw",@nobits
.nv.global:
	.type		_ZN39_INTERNAL_0f8e4dbc_4_k_cu_1f5bf05f_31984cute1_E,@object
	.size		_ZN39_INTERNAL_0f8e4dbc_4_k_cu_1f5bf05f_31984cute1_E,(_ZN39_INTERNAL_0f8e4dbc_4_k_cu_1f5bf05f_31984cuda3std3__45__cpo6cbeginE - _ZN39_INTERNAL_0f8e4dbc_4_k_cu_1f5bf05f_31984cute1_E)
_ZN39_INTERNAL_0f8e4dbc_4_k_cu_1f5bf05f_31984cute1_E:
	.zero		1
	.type		_ZN39_INTERNAL_0f8e4dbc_4_k_cu_1f5bf05f_31984cuda3std3__45__cpo6cbeginE,@object
	.size		_ZN39_INTERNAL_0f8e4dbc_4_k_cu_1f5bf05f_31984cuda3std3__45__cpo6cbeginE,(_ZN39_INTERNAL_0f8e4dbc_4_k_cu_1f5bf05f_31984cuda3std3__48in_placeE - _ZN39_INTERNAL_0f8e4dbc_4_k_cu_1f5bf05f_31984cuda3std3__45__cpo6cbeginE)
_ZN39_INTERNAL_0f8e4dbc_4_k_cu_1f5bf05f_31984cuda3std3__45__cpo6cbeginE:
	.zero		1
	.type		_ZN39_INTERNAL_0f8e4dbc_4_k_cu_1f5bf05f_31984cuda3std3__48in_placeE,@object
	.size		_ZN39_INTERNAL_0f8e4dbc_4_k_cu_1f5bf05f_31984cuda3std3__48in_placeE,(_ZN39_INTERNAL_0f8e4dbc_4_k_cu_1f5bf05f_31984cuda3std6ranges3__45__cpo9iter_moveE - _ZN39_INTERNAL_0f8e4dbc_4_k_cu_1f5bf05f_31984cuda3std3__48in_placeE)
_ZN39_INTERNAL_0f8e4dbc_4_k_cu_1f5bf05f_31984cuda3std3__48in_placeE:
	.zero		1
	.type		_ZN39_INTERNAL_0f8e4dbc_4_k_cu_1f5bf05f_31984cuda3std6ranges3__45__cpo9iter_moveE,@object
	.size		_ZN39_INTERNAL_0f8e4dbc_4_k_cu_1f5bf05f_31984cuda3std6ranges3__45__cpo9iter_moveE,(_ZN39_INTERNAL_0f8e4dbc_4_k_cu_1f5bf05f_31984cuda3std3__45__cpo5beginE - _ZN39_INTERNAL_0f8e4dbc_4_k_cu_1f5bf05f_31984cuda3std6ranges3__45__cpo9iter_moveE)
_ZN39_INTERNAL_0f8e4dbc_4_k_cu_1f5bf05f_31984cuda3std6ranges3__45__cpo9iter_moveE:
	.zero		1
	.type		_ZN39_INTERNAL_0f8e4dbc_4_k_cu_1f5bf05f_31984cuda3std3__45__cpo5beginE,@object
	.size		_ZN39_INTERNAL_0f8e4dbc_4_k_cu_1f5bf05f_31984cuda3std3__45__cpo5beginE,(_ZN39_INTERNAL_0f8e4dbc_4_k_cu_1f5bf05f_31984cuda3std3__441_GLOBAL__N__0f8e4dbc_4_k_cu_1f5bf05f_31986ignoreE - _ZN39_INTERNAL_0f8e4dbc_4_k_cu_1f5bf05f_31984cuda3std3__45__cpo5beginE)
_ZN39_INTERNAL_0f8e4dbc_4_k_cu_1f5bf05f_31984cuda3std3__45__cpo5beginE:
	.zero		1
	.type		_ZN39_INTERNAL_0f8e4dbc_4_k_cu_1f5bf05f_31984cuda3std3__441_GLOBAL__N__0f8e4dbc_4_k_cu_1f5bf05f_31986ignoreE,@object
	.size		_ZN39_INTERNAL_0f8e4dbc_4_k_cu_1f5bf05f_31984cuda3std3__441_GLOBAL__N__0f8e4dbc_4_k_cu_1f5bf05f_31986ignoreE,(_ZN39_INTERNAL_0f8e4dbc_4_k_cu_1f5bf05f_31984cute7productE - _ZN39_INTERNAL_0f8e4dbc_4_k_cu_1f5bf05f_31984cuda3std3__441_GLOBAL__N__0f8e4dbc_4_k_cu_1f5bf05f_31986ignoreE)
_ZN39_INTERNAL_0f8e4dbc_4_k_cu_1f5bf05f_31984cuda3std3__441_GLOBAL__N__0f8e4dbc_4_k_cu_1f5bf05f_31986ignoreE:
	.zero		1
	.type		_ZN39_INTERNAL_0f8e4dbc_4_k_cu_1f5bf05f_31984cute7productE,@object
	.size		_ZN39_INTERNAL_0f8e4dbc_4_k_cu_1f5bf05f_31984cute7productE,(_ZN39_INTERNAL_0f8e4dbc_4_k_cu_1f5bf05f_31984cuda3std3__45__cpo3endE - _ZN39_INTERNAL_0f8e4dbc_4_k_cu_1f5bf05f_31984cute7productE)
_ZN39_INTERNAL_0f8e4dbc_4_k_cu_1f5bf05f_31984cute7productE:
	.zero		1
	.type		_ZN39_INTERNAL_0f8e4dbc_4_k_cu_1f5bf05f_31984cuda3std3__45__cpo3endE,@object
	.size		_ZN39_INTERNAL_0f8e4dbc_4_k_cu_1f5bf05f_31984cuda3std3__45__cpo3endE,(_ZN39_INTERNAL_0f8e4dbc_4_k_cu_1f5bf05f_31984cuda3std3__419piecewise_constructE - _ZN39_INTERNAL_0f8e4dbc_4_k_cu_1f5bf05f_31984cuda3std3__45__cpo3endE)
_ZN39_INTERNAL_0f8e4dbc_4_k_cu_1f5bf05f_31984cuda3std3__45__cpo3endE:
	.zero		1
	.type		_ZN39_INTERNAL_0f8e4dbc_4_k_cu_1f5bf05f_31984cuda3std3__419piecewise_constructE,@object
	.size		_ZN39_INTERNAL_0f8e4dbc_4_k_cu_1f5bf05f_31984cuda3std3__419piecewise_constructE,(_ZN39_INTERNAL_0f8e4dbc_4_k_cu_1f5bf05f_31984cuda3std3__45__cpo4cendE - _ZN39_INTERNAL_0f8e4dbc_4_k_cu_1f5bf05f_31984cuda3std3__419piecewise_constructE)
_ZN39_INTERNAL_0f8e4dbc_4_k_cu_1f5bf05f_31984cuda3std3__419piecewise_constructE:
	.zero		1
	.type		_ZN39_INTERNAL_0f8e4dbc_4_k_cu_1f5bf05f_31984cuda3std3__45__cpo4cendE,@object
	.size		_ZN39_INTERNAL_0f8e4dbc_4_k_cu_1f5bf05f_31984cuda3std3__45__cpo4cendE,(_ZN39_INTERNAL_0f8e4dbc_4_k_cu_1f5bf05f_31984cuda3std6ranges3__45__cpo4swapE - _ZN39_INTERNAL_0f8e4dbc_4_k_cu_1f5bf05f_31984cuda3std3__45__cpo4cendE)
_ZN39_INTERNAL_0f8e4dbc_4_k_cu_1f5bf05f_31984cuda3std3__45__cpo4cendE:
	.zero		1
	.type		_ZN39_INTERNAL_0f8e4dbc_4_k_cu_1f5bf05f_31984cuda3std6ranges3__45__cpo4swapE,@object
	.size		_ZN39_INTERNAL_0f8e4dbc_4_k_cu_1f5bf05f_31984cuda3std6ranges3__45__cpo4swapE,(.L_15 - _ZN39_INTERNAL_0f8e4dbc_4_k_cu_1f5bf05f_31984cuda3std6ranges3__45__cpo4swapE)
_ZN39_INTERNAL_0f8e4dbc_4_k_cu_1f5bf05f_31984cuda3std6ranges3__45__cpo4swapE:
	.zero		1
.L_15:


//--------------------- .nv.constant0._ZN7cutlass13device_kernelINS_4fmha6kernel36Sm100FmhaFwdKernelTmaWarpspecializedIN4cute5tupleIJiiiNS5_IJNS5_IJiiEEEiEEEEEENS1_10collective38Sm100FmhaFwdMainloopTmaWarpspecializedINS_6half_tEffNS5_IJNS4_1CILi256EEENSC_ILi128EEENSC_ILi16EEEEEENS5_IJiNSC_ILi1EEES7_EEENS5_IJiSH_NS5_IJNS5_IJNSC_ILi0EEEiEEEiEEEEEESM_NS9_10CausalMaskILb1EEENS5_IJNSC_ILi2EEESH_SH_EEENSC_ILb0EEEEENS9_38Sm100FmhaFwdEpilogueTmaWarpspecializedISB_fNS5_IJSE_SF_SE_EEESI_NS5_IJSH_S7_EEESR_EENS2_23IndividualTileSchedulerENS2_41Sm100FmhaCtxKernelWarpspecializedScheduleEEEEEvNT_6ParamsE --------------------------
	.section	.nv.constant0._ZN7cutlass13device_kernelINS_4fmha6kernel36Sm100FmhaFwdKernelTmaWarpspecializedIN4cute5tupleIJiiiNS5_IJNS5_IJiiEEEiEEEEEENS1_10collective38Sm100FmhaFwdMainloopTmaWarpspecializedINS_6half_tEffNS5_IJNS4_1CILi256EEENSC_ILi128EEENSC_ILi16EEEEEENS5_IJiNSC_ILi1EEES7_EEENS5_IJiSH_NS5_IJNS5_IJNSC_ILi0EEEiEEEiEEEEEESM_NS9_10CausalMaskILb1EEENS5_IJNSC_ILi2EEESH_SH_EEENSC_ILb0EEEEENS9_38Sm100FmhaFwdEpilogueTmaWarpspecializedISB_fNS5_IJSE_SF_SE_EEESI_NS5_IJSH_S7_EEESR_EENS2_23IndividualTileSchedulerENS2_41Sm100FmhaCtxKernelWarpspecializedScheduleEEEEEvNT_6ParamsE,"a",@progbits
	.sectionflags	@""
	.align	4
.nv.constant0._ZN7cutlass13device_kernelINS_4fmha6kernel36Sm100FmhaFwdKernelTmaWarpspecializedIN4cute5tupleIJiiiNS5_IJNS5_IJiiEEEiEEEEEENS1_10collective38Sm100FmhaFwdMainloopTmaWarpspecializedINS_6half_tEffNS5_IJNS4_1CILi256EEENSC_ILi128EEENSC_ILi16EEEEEENS5_IJiNSC_ILi1EEES7_EEENS5_IJiSH_NS5_IJNS5_IJNSC_ILi0EEEiEEEiEEEEEESM_NS9_10CausalMaskILb1EEENS5_IJNSC_ILi2EEESH_SH_EEENSC_ILb0EEEEENS9_38Sm100FmhaFwdEpilogueTmaWarpspecializedISB_fNS5_IJSE_SF_SE_EEESI_NS5_IJSH_S7_EEESR_EENS2_23IndividualTileSchedulerENS2_41Sm100FmhaCtxKernelWarpspecializedScheduleEEEEEvNT_6ParamsE:
	.zero		2432


//--------------------- SYMBOLS --------------------------

	.type		.nv.reservedSmem.offset0,@object
	.size		.nv.reservedSmem.offset0,0x4
	.type		.nv.reservedSmem.cap,@object
	.size		.nv.reservedSmem.cap,0x4
	.type		vprintf,@function
	.type		__assertfail,@function
